def attn_fwd(
    Q,
    K,
    V,
    Out,
    Lse,
    sm_scale,
    stride_qz,
    stride_qh,
    stride_qm,
    stride_qk,
    stride_kz,
    stride_kh,
    stride_kn,
    stride_kk,
    stride_vz,
    stride_vh,
    stride_vn,
    stride_vk,
    stride_oz,
    stride_oh,
    stride_om,
    stride_ok,
    seqlen_q,
    seqlen_k,
    BLOCK_M: tl.constexpr,
    BLOCK_N: tl.constexpr,
    HEAD_DIM: tl.constexpr,
    CAUSAL: tl.constexpr,
):
    start_m = tl.program_id(0)
    off_hz = tl.program_id(1)
    q_off = off_hz * stride_qh
    k_off = off_hz * stride_kh
    v_off = off_hz * stride_vh
    offs_m = start_m * BLOCK_M + tl.arange(0, BLOCK_M)
    offs_d = tl.arange(0, HEAD_DIM)
    offs_n = tl.arange(0, BLOCK_N)
    q_ptrs = Q + q_off + offs_m[:, None] * stride_qm + offs_d[None, :] * stride_qk
    k_ptrs = K + k_off + offs_d[:, None] * stride_kk + offs_n[None, :] * stride_kn
    v_ptrs = V + v_off + offs_n[:, None] * stride_vn + offs_d[None, :] * stride_vk
    m_i = tl.full([BLOCK_M], float("-inf"), dtype=tl.float32)
    l_i = tl.zeros([BLOCK_M], dtype=tl.float32) + 1.0
    acc = tl.zeros([BLOCK_M, HEAD_DIM], dtype=tl.float32)
    q = tl.load(q_ptrs)
    acc, l_i, m_i = _attn_fwd_inner(
        acc,
        l_i,
        m_i,
        q,
        k_ptrs,
        v_ptrs,
        sm_scale,
        stride_kn,
        stride_vn,
        start_m,
        seqlen_k,
        BLOCK_M,
        BLOCK_N,
        HEAD_DIM,
        CAUSAL,
    )
    acc = acc / l_i[:, None]
    lse = m_i + tl.math.log2(l_i) / 1.4426950408889634
    o_ptrs = (
        Out
        + off_hz * stride_oh
        + offs_m[:, None] * stride_om
        + offs_d[None, :] * stride_ok
    )
    tl.store(o_ptrs, acc.to(Out.dtype.element_ty))
    tl.store(Lse + off_hz * seqlen_q + offs_m, lse)

# config = {"BLOCK_M": 32, "BLOCK_N": 128, "HEAD_DIM": 256, "arch": "sm_90", "causal": true, "dtype": "bf16", "num_stages": 4, "num_warps": 4}
# arch = sm_90


// ===== COMPILED SASS (sm_90a) =====

	.target	sm_90a

	.elftype	@"ET_EXEC"


//--------------------- .note.nv.tkinfo           --------------------------
	.section	.note.nv.tkinfo,"",@"SHT_NOTE"
	.sectionflags	@"SHF_NOTE_NV_TKINFO"
	.tkinfo
        /*0018*/ 	.word	0x00000002
        /*0030*/ 	.string	""
        /*0030*/ 	.string	"ptxas"
        /*0030*/ 	.string	"Cuda compilation tools, release 13.0, V13.0.88"
        /*0030*/ 	.string	"Build cuda_13.0.r13.0/compiler.36424714_0"
        /*0030*/ 	.string	"-v  -suppress-debug-info  -lineinfo  -arch sm_90a "



//--------------------- .note.nv.cuinfo           --------------------------
	.section	.note.nv.cuinfo,"",@"SHT_NOTE"
	.sectionflags	@"SHF_NOTE_NV_CUINFO"
        /*0018*/ 	.short	0x0002
        /*001a*/ 	.short	0x005a
        /*001c*/ 	.short	0x0082
	.zero		2


//--------------------- .nv.info                  --------------------------
	.section	.nv.info,"",@"SHT_CUDA_INFO"
	.align	4


	//----- nvinfo : EIATTR_REGCOUNT
	.align		4
        /*0000*/ 	.byte	0x04, 0x2f
        /*0002*/ 	.short	(.L_2 - .L_1)
	.align		4
.L_1:
        /*0004*/ 	.word	index@(attn_fwd)
        /*0008*/ 	.word	0x00000020


	//----- nvinfo : EIATTR_FRAME_SIZE
	.align		4
.L_2:
        /*000c*/ 	.byte	0x04, 0x11
        /*000e*/ 	.short	(.L_4 - .L_3)
	.align		4
.L_3:
        /*0010*/ 	.word	index@(attn_fwd)
        /*0014*/ 	.word	0x00002a88


	//----- nvinfo : EIATTR_MIN_STACK_SIZE
	.align		4
.L_4:
        /*0018*/ 	.byte	0x04, 0x12
        /*001a*/ 	.short	(.L_6 - .L_5)
	.align		4
.L_5:
        /*001c*/ 	.word	index@(attn_fwd)
        /*0020*/ 	.word	0x00002a88
.L_6:


//--------------------- .nv.compat                --------------------------
	.section	.nv.compat,"",@"SHT_CUDA_COMPAT_INFO"
	.align	4
        /*0000*/ 	.byte	0x02, 0x09, 0x01, 0x00, 0x02, 0x02, 0x01, 0x00, 0x02, 0x05, 0x05, 0x00, 0x03, 0x07, 0x01, 0x01
        /*0010*/ 	.byte	0x02, 0x03, 0x00, 0x00, 0x02, 0x06, 0x01, 0x00, 0x04, 0x0b, 0x08, 0x00, 0x00, 0x00, 0x00, 0x00
        /*0020*/ 	.byte	0x00, 0x00, 0x00, 0x00


//--------------------- .nv.info.attn_fwd         --------------------------
	.section	.nv.info.attn_fwd,"",@"SHT_CUDA_INFO"
	.sectionflags	@""
	.align	4


	//----- nvinfo : EIATTR_CUDA_API_VERSION
	.align		4
        /*0000*/ 	.byte	0x04, 0x37
        /*0002*/ 	.short	(.L_8 - .L_7)
.L_7:
        /*0004*/ 	.word	0x00000082


	//----- nvinfo : EIATTR_KPARAM_INFO
	.align		4
.L_8:
        /*0008*/ 	.byte	0x04, 0x17
        /*000a*/ 	.short	(.L_10 - .L_9)
.L_9:
        /*000c*/ 	.word	0x00000000
        /*0010*/ 	.short	0x0019
        /*0012*/ 	.short	0x0080
        /*0014*/ 	.byte	0x00, 0xf4, 0x21, 0x00


	//----- nvinfo : EIATTR_KPARAM_INFO
	.align		4
.L_10:
        /*0018*/ 	.byte	0x04, 0x17
        /*001a*/ 	.short	(.L_12 - .L_11)
.L_11:
        /*001c*/ 	.word	0x00000000
        /*0020*/ 	.short	0x0018
        /*0022*/ 	.short	0x0078
        /*0024*/ 	.byte	0x00, 0xf4, 0x21, 0x00


	//----- nvinfo : EIATTR_KPARAM_INFO
	.align		4
.L_12:
        /*0028*/ 	.byte	0x04, 0x17
        /*002a*/ 	.short	(.L_14 - .L_13)
.L_13:
        /*002c*/ 	.word	0x00000000
        /*0030*/ 	.short	0x0017
        /*0032*/ 	.short	0x0070
        /*0034*/ 	.byte	0x00, 0xf0, 0x11, 0x00


	//----- nvinfo : EIATTR_KPARAM_INFO
	.align		4
.L_14:
        /*0038*/ 	.byte	0x04, 0x17
        /*003a*/ 	.short	(.L_16 - .L_15)
.L_15:
        /*003c*/ 	.word	0x00000000
        /*0040*/ 	.short	0x0016
        /*0042*/ 	.short	0x006c
        /*0044*/ 	.byte	0x00, 0xf0, 0x11, 0x00


	//----- nvinfo : EIATTR_KPARAM_INFO
	.align		4
.L_16:
        /*0048*/ 	.byte	0x04, 0x17
        /*004a*/ 	.short	(.L_18 - .L_17)
.L_17:
        /*004c*/ 	.word	0x00000000
        /*0050*/ 	.short	0x0015
        /*0052*/ 	.short	0x0068
        /*0054*/ 	.byte	0x00, 0xf0, 0x11, 0x00


	//----- nvinfo : EIATTR_KPARAM_INFO
	.align		4
.L_18:
        /*0058*/ 	.byte	0x04, 0x17
        /*005a*/ 	.short	(.L_20 - .L_19)
.L_19:
        /*005c*/ 	.word	0x00000000
        /*0060*/ 	.short	0x0014
        /*0062*/ 	.short	0x0064
        /*0064*/ 	.byte	0x00, 0xf0, 0x11, 0x00


	//----- nvinfo : EIATTR_KPARAM_INFO
	.align		4
.L_20:
        /*0068*/ 	.byte	0x04, 0x17
        /*006a*/ 	.short	(.L_22 - .L_21)
.L_21:
        /*006c*/ 	.word	0x00000000
        /*0070*/ 	.short	0x0013
        /*0072*/ 	.short	0x0060
        /*0074*/ 	.byte	0x00, 0xf0, 0x11, 0x00


	//----- nvinfo : EIATTR_KPARAM_INFO
	.align		4
.L_22:
        /*0078*/ 	.byte	0x04, 0x17
        /*007a*/ 	.short	(.L_24 - .L_23)
.L_23:
        /*007c*/ 	.word	0x00000000
        /*0080*/ 	.short	0x0012
        /*0082*/ 	.short	0x005c
        /*0084*/ 	.byte	0x00, 0xf0, 0x11, 0x00


	//----- nvinfo : EIATTR_KPARAM_INFO
	.align		4
.L_24:
        /*0088*/ 	.byte	0x04, 0x17
        /*008a*/ 	.short	(.L_26 - .L_25)
.L_25:
        /*008c*/ 	.word	0x00000000
        /*0090*/ 	.short	0x0011
        /*0092*/ 	.short	0x0058
        /*0094*/ 	.byte	0x00, 0xf0, 0x11, 0x00


	//----- nvinfo : EIATTR_KPARAM_INFO
	.align		4
.L_26:
        /*0098*/ 	.byte	0x04, 0x17
        /*009a*/ 	.short	(.L_28 - .L_27)
.L_27:
        /*009c*/ 	.word	0x00000000
        /*00a0*/ 	.short	0x0010
        /*00a2*/ 	.short	0x0054
        /*00a4*/ 	.byte	0x00, 0xf0, 0x11, 0x00


	//----- nvinfo : EIATTR_KPARAM_INFO
	.align		4
.L_28:
        /*00a8*/ 	.byte	0x04, 0x17
        /*00aa*/ 	.short	(.L_30 - .L_29)
.L_29:
        /*00ac*/ 	.word	0x00000000
        /*00b0*/ 	.short	0x000f
        /*00b2*/ 	.short	0x0050
        /*00b4*/ 	.byte	0x00, 0xf0, 0x11, 0x00


	//----- nvinfo : EIATTR_KPARAM_INFO
	.align		4
.L_30:
        /*00b8*/ 	.byte	0x04, 0x17
        /*00ba*/ 	.short	(.L_32 - .L_31)
.L_31:
        /*00bc*/ 	.word	0x00000000
        /*00c0*/ 	.short	0x000e
        /*00c2*/ 	.short	0x004c
        /*00c4*/ 	.byte	0x00, 0xf0, 0x11, 0x00


	//----- nvinfo : EIATTR_KPARAM_INFO
	.align		4
.L_32:
        /*00c8*/ 	.byte	0x04, 0x17
        /*00ca*/ 	.short	(.L_34 - .L_33)
.L_33:
        /*00cc*/ 	.word	0x00000000
        /*00d0*/ 	.short	0x000d
        /*00d2*/ 	.short	0x0048
        /*00d4*/ 	.byte	0x00, 0xf0, 0x11, 0x00


	//----- nvinfo : EIATTR_KPARAM_INFO
	.align		4
.L_34:
        /*00d8*/ 	.byte	0x04, 0x17
        /*00da*/ 	.short	(.L_36 - .L_35)
.L_35:
        /*00dc*/ 	.word	0x00000000
        /*00e0*/ 	.short	0x000c
        /*00e2*/ 	.short	0x0044
        /*00e4*/ 	.byte	0x00, 0xf0, 0x11, 0x00


	//----- nvinfo : EIATTR_KPARAM_INFO
	.align		4
.L_36:
        /*00e8*/ 	.byte	0x04, 0x17
        /*00ea*/ 	.short	(.L_38 - .L_37)
.L_37:
        /*00ec*/ 	.word	0x00000000
        /*00f0*/ 	.short	0x000b
        /*00f2*/ 	.short	0x0040
        /*00f4*/ 	.byte	0x00, 0xf0, 0x11, 0x00


	//----- nvinfo : EIATTR_KPARAM_INFO
	.align		4
.L_38:
        /*00f8*/ 	.byte	0x04, 0x17
        /*00fa*/ 	.short	(.L_40 - .L_39)
.L_39:
        /*00fc*/ 	.word	0x00000000
        /*0100*/ 	.short	0x000a
        /*0102*/ 	.short	0x003c
        /*0104*/ 	.byte	0x00, 0xf0, 0x11, 0x00


	//----- nvinfo : EIATTR_KPARAM_INFO
	.align		4
.L_40:
        /*0108*/ 	.byte	0x04, 0x17
        /*010a*/ 	.short	(.L_42 - .L_41)
.L_41:
        /*010c*/ 	.word	0x00000000
        /*0110*/ 	.short	0x0009
        /*0112*/ 	.short	0x0038
        /*0114*/ 	.byte	0x00, 0xf0, 0x11, 0x00


	//----- nvinfo : EIATTR_KPARAM_INFO
	.align		4
.L_42:
        /*0118*/ 	.byte	0x04, 0x17
        /*011a*/ 	.short	(.L_44 - .L_43)
.L_43:
        /*011c*/ 	.word	0x00000000
        /*0120*/ 	.short	0x0008
        /*0122*/ 	.short	0x0034
        /*0124*/ 	.byte	0x00, 0xf0, 0x11, 0x00


	//----- nvinfo : EIATTR_KPARAM_INFO
	.align		4
.L_44:
        /*0128*/ 	.byte	0x04, 0x17
        /*012a*/ 	.short	(.L_46 - .L_45)
.L_45:
        /*012c*/ 	.word	0x00000000
        /*0130*/ 	.short	0x0007
        /*0132*/ 	.short	0x0030
        /*0134*/ 	.byte	0x00, 0xf0, 0x11, 0x00


	//----- nvinfo : EIATTR_KPARAM_INFO
	.align		4
.L_46:
        /*0138*/ 	.byte	0x04, 0x17
        /*013a*/ 	.short	(.L_48 - .L_47)
.L_47:
        /*013c*/ 	.word	0x00000000
        /*0140*/ 	.short	0x0006
        /*0142*/ 	.short	0x002c
        /*0144*/ 	.byte	0x00, 0xf0, 0x11, 0x00


	//----- nvinfo : EIATTR_KPARAM_INFO
	.align		4
.L_48:
        /*0148*/ 	.byte	0x04, 0x17
        /*014a*/ 	.short	(.L_50 - .L_49)
.L_49:
        /*014c*/ 	.word	0x00000000
        /*0150*/ 	.short	0x0005
        /*0152*/ 	.short	0x0028
        /*0154*/ 	.byte	0x00, 0xf0, 0x11, 0x00


	//----- nvinfo : EIATTR_KPARAM_INFO
	.align		4
.L_50:
        /*0158*/ 	.byte	0x04, 0x17
        /*015a*/ 	.short	(.L_52 - .L_51)
.L_51:
        /*015c*/ 	.word	0x00000000
        /*0160*/ 	.short	0x0004
        /*0162*/ 	.short	0x0020
        /*0164*/ 	.byte	0x00, 0xf4, 0x21, 0x00


	//----- nvinfo : EIATTR_KPARAM_INFO
	.align		4
.L_52:
        /*0168*/ 	.byte	0x04, 0x17
        /*016a*/ 	.short	(.L_54 - .L_53)
.L_53:
        /*016c*/ 	.word	0x00000000
        /*0170*/ 	.short	0x0003
        /*0172*/ 	.short	0x0018
        /*0174*/ 	.byte	0x00, 0xf4, 0x21, 0x00


	//----- nvinfo : EIATTR_KPARAM_INFO
	.align		4
.L_54:
        /*0178*/ 	.byte	0x04, 0x17
        /*017a*/ 	.short	(.L_56 - .L_55)
.L_55:
        /*017c*/ 	.word	0x00000000
        /*0180*/ 	.short	0x0002
        /*0182*/ 	.short	0x0010
        /*0184*/ 	.byte	0x00, 0xf4, 0x21, 0x00


	//----- nvinfo : EIATTR_KPARAM_INFO
	.align		4
.L_56:
        /*0188*/ 	.byte	0x04, 0x17
        /*018a*/ 	.short	(.L_58 - .L_57)
.L_57:
        /*018c*/ 	.word	0x00000000
        /*0190*/ 	.short	0x0001
        /*0192*/ 	.short	0x0008
        /*0194*/ 	.byte	0x00, 0xf4, 0x21, 0x00


	//----- nvinfo : EIATTR_KPARAM_INFO
	.align		4
.L_58:
        /*0198*/ 	.byte	0x04, 0x17
        /*019a*/ 	.short	(.L_60 - .L_59)
.L_59:
        /*019c*/ 	.word	0x00000000
        /*01a0*/ 	.short	0x0000
        /*01a2*/ 	.short	0x0000
        /*01a4*/ 	.byte	0x00, 0xf4, 0x21, 0x00


	//----- nvinfo : EIATTR_SPARSE_MMA_MASK
	.align		4
.L_60:
        /*01a8*/ 	.byte	0x03, 0x50
        /*01aa*/ 	.short	0x0000


	//----- nvinfo : EIATTR_MAXREG_COUNT
	.align		4
        /*01ac*/ 	.byte	0x03, 0x1b
        /*01ae*/ 	.short	0x00ff


	//----- nvinfo : EIATTR_NUM_BARRIERS
	.align		4
        /*01b0*/ 	.byte	0x02, 0x4c
        /*01b2*/ 	.byte	0x01
	.zero		1


	//----- nvinfo : EIATTR_ANNOTATIONS
	.align		4
        /*01b4*/ 	.byte	0x04, 0x55
        /*01b6*/ 	.short	(.L_62 - .L_61)


	//   ....[0]....
.L_61:
        /*01b8*/ 	.word	0x00000001
        /*01bc*/ 	.byte	0x80, 0x04, 0x00, 0x00, 0x01, 0x00, 0x00, 0x00, 0x90, 0x04, 0x00, 0x00, 0x01, 0x00, 0x00, 0x00
        /* <DEDUP_REMOVED lines=3050> */
        /*c06c*/ 	.byte	0x40, 0x18, 0x03, 0x00, 0x01, 0x00, 0x00, 0x00, 0x60, 0x1a, 0x03, 0x00


	//----- nvinfo : EIATTR_MERCURY_ISA_VERSION
	.align		4
.L_62:
        /*c078*/ 	.byte	0x03, 0x5f
        /*c07a*/ 	.short	0x0101


	//----- nvinfo : EIATTR_COOP_GROUP_MASK_REGIDS
	.align		4
        /*c07c*/ 	.byte	0x04, 0x29
        /*c07e*/ 	.short	(.L_64 - .L_63)


	//   ....[0]....
.L_63:
        /*c080*/ 	.word	0xffffffff


	//   ....[1]....
        /*c084*/ 	.word	0xffffffff


	//   ....[2]....
        /*c088*/ 	.word	0xffffffff


	//   ....[3]....
        /*c08c*/ 	.word	0xffffffff


	//   ....[4]....
        /*c090*/ 	.word	0xffffffff


	//   ....[5]....
        /*c094*/ 	.word	0xffffffff


	//   ....[6]....
        /*c098*/ 	.word	0xffffffff


	//   ....[7]....
        /*c09c*/ 	.word	0xffffffff


	//   ....[8]....
        /*c0a0*/ 	.word	0xffffffff


	//   ....[9]....
        /*c0a4*/ 	.word	0xffffffff


	//   ....[10]....
        /*c0a8*/ 	.word	0xffffffff


	//   ....[11]....
        /*c0ac*/ 	.word	0xffffffff


	//   ....[12]....
        /*c0b0*/ 	.word	0xffffffff


	//   ....[13]....
        /*c0b4*/ 	.word	0xffffffff


	//   ....[14]....
        /*c0b8*/ 	.word	0xffffffff


	//   ....[15]....
        /*c0bc*/ 	.word	0xffffffff


	//   ....[16]....
        /*c0c0*/ 	.word	0xffffffff


	//   ....[17]....
        /*c0c4*/ 	.word	0xffffffff


	//   ....[18]....
        /*c0c8*/ 	.word	0xffffffff


	//   ....[19]....
        /*c0cc*/ 	.word	0xffffffff


	//----- nvinfo : EIATTR_COOP_GROUP_INSTR_OFFSETS
	.align		4
.L_64:
        /*c0d0*/ 	.byte	0x04, 0x28
        /*c0d2*/ 	.short	(.L_66 - .L_65)


	//   ....[0]....
.L_65:
        /*c0d4*/ 	.word	0x0001b450


	//   ....[1]....
        /*c0d8*/ 	.word	0x0001b470


	//   ....[2]....
        /*c0dc*/ 	.word	0x0001b490


	//   ....[3]....
        /*c0e0*/ 	.word	0x0001b4e0


	//   ....[4]....
        /*c0e4*/ 	.word	0x0001b500


	//   ....[5]....
        /*c0e8*/ 	.word	0x0001b520


	//   ....[6]....
        /*c0ec*/ 	.word	0x0001b530


	//   ....[7]....
        /*c0f0*/ 	.word	0x0001b5f0


	//   ....[8]....
        /*c0f4*/ 	.word	0x0001b7d0


	//   ....[9]....
        /*c0f8*/ 	.word	0x0001b7f0


	//   ....[10]....
        /*c0fc*/ 	.word	0x0001c560


	//   ....[11]....
        /*c100*/ 	.word	0x0001c630


	//   ....[12]....
        /*c104*/ 	.word	0x0001c640


	//   ....[13]....
        /*c108*/ 	.word	0x0001c650


	//   ....[14]....
        /*c10c*/ 	.word	0x0001c690


	//   ....[15]....
        /*c110*/ 	.word	0x0001c6a0


	//   ....[16]....
        /*c114*/ 	.word	0x0001c6b0


	//   ....[17]....
        /*c118*/ 	.word	0x0001c6c0


	//   ....[18]....
        /*c11c*/ 	.word	0x0001c820


	//   ....[19]....
        /*c120*/ 	.word	0x0001c840


	//----- nvinfo : EIATTR_EXIT_INSTR_OFFSETS
	.align		4
.L_66:
        /*c124*/ 	.byte	0x04, 0x1c
        /*c126*/ 	.short	(.L_68 - .L_67)


	//   ....[0]....
.L_67:
        /*c128*/ 	.word	0x00031a50


	//   ....[1]....
        /*c12c*/ 	.word	0x00031a90


	//----- nvinfo : EIATTR_REQNTID
	.align		4
.L_68:
        /*c130*/ 	.byte	0x04, 0x10
        /*c132*/ 	.short	(.L_70 - .L_69)
.L_69:
        /*c134*/ 	.word	0x00000080
        /*c138*/ 	.word	0x00000001
        /*c13c*/ 	.word	0x00000001


	//----- nvinfo : EIATTR_CBANK_PARAM_SIZE
	.align		4
.L_70:
        /*c140*/ 	.byte	0x03, 0x19
        /*c142*/ 	.short	0x0088


	//----- nvinfo : EIATTR_PARAM_CBANK
	.align		4
        /*c144*/ 	.byte	0x04, 0x0a
        /*c146*/ 	.short	(.L_72 - .L_71)
	.align		4
.L_71:
        /*c148*/ 	.word	index@(.nv.constant0.attn_fwd)
        /*c14c*/ 	.short	0x0210
        /*c14e*/ 	.short	0x0088


	//----- nvinfo : EIATTR_SW_WAR
	.align		4
.L_72:
        /*c150*/ 	.byte	0x04, 0x36
        /*c152*/ 	.short	(.L_74 - .L_73)
.L_73:
        /*c154*/ 	.word	0x00000008
.L_74:


//--------------------- .nv.callgraph             --------------------------
	.section	.nv.callgraph,"",@"SHT_CUDA_CALLGRAPH"
	.align	4
	.sectionentsize	8
	.align		4
        /*0000*/ 	.word	0x00000000
	.align		4
        /*0004*/ 	.word	0xffffffff
	.align		4
        /*0008*/ 	.word	0x00000000
	.align		4
        /*000c*/ 	.word	0xfffffffe
	.align		4
        /*0010*/ 	.word	0x00000000
	.align		4
        /*0014*/ 	.word	0xfffffffd
	.align		4
        /*0018*/ 	.word	0x00000000
	.align		4
        /*001c*/ 	.word	0xfffffffc


//--------------------- .nv.constant4             --------------------------
	.section	.nv.constant4,"a",@progbits
	.align	8
	.align		8
.nv.constant4:
        /*0000*/ 	.dword	_$_str


//--------------------- .text.attn_fwd            --------------------------
	.section	.text.attn_fwd,"ax",@progbits
	.align	128
        .global         attn_fwd
        .type           attn_fwd,@function
        .size           attn_fwd,(.L_x_3 - attn_fwd)
        .other          attn_fwd,@"STO_CUDA_ENTRY STV_DEFAULT"
attn_fwd:
.text.attn_fwd:
[----:B------:R-:W0:Y:S01]  /*0000*/  LDC R1, c[0x0][0x28] ;  /* 0x00000a00ff017b82 */ /* 0x000e220000000800 */
[----:B------:R-:W1:Y:S07]  /*0010*/  S2R R0, SR_CTAID.X ;  /* 0x0000000000007919 */ /* 0x000e6e0000002500 */
[----:B------:R-:W2:Y:S01]  /*0020*/  S2UR UR7, SR_CTAID.Y ;  /* 0x00000000000779c3 */ /* 0x000ea20000002600 */
[----:B------:R-:W-:Y:S01]  /*0030*/  ULDC.64 UR4, c[0x0][0x240] ;  /* 0x0000900000047ab9 */ /* 0x000fe20000000a00 */
[----:B------:R-:W-:Y:S01]  /*0040*/  ULDC.64 UR10, c[0x0][0x208] ;  /* 0x00008200000a7ab9 */ /* 0x000fe20000000a00 */
[----:B------:R-:W3:Y:S01]  /*0050*/  S2R R5, SR_TID.X ;  /* 0x0000000000057919 */ /* 0x000ee20000002100 */
[----:B0-----:R-:W-:-:S04]  /*0060*/  IADD3 R1, R1, -0x2a88, RZ ;  /* 0xffffd57801017810 */ /* 0x001fc80007ffe0ff */
[----:B------:R-:W0:Y:S08]  /*0070*/  LDC R4, c[0x0][0x248] ;  /* 0x00009200ff047b82 */ /* 0x000e300000000800 */
[----:B------:R-:W4:Y:S01]  /*0080*/  LDC.64 R6, c[0x0][0x210] ;  /* 0x00008400ff067b82 */ /* 0x000f220000000a00 */
[----:B--2---:R-:W-:-:S04]  /*0090*/  UIMAD UR4, UR7, UR4, URZ ;  /* 0x00000004070472a4 */ /* 0x004fc8000f8e023f */
[----:B------:R-:W-:Y:S01]  /*00a0*/  USHF.L.U32 UR6, UR4, 0x1, URZ ;  /* 0x0000000104067899 */ /* 0x000fe2000800063f */
[----:B-1----:R-:W-:Y:S02]  /*00b0*/  SHF.L.U32 R2, R0, 0x5, RZ ;  /* 0x0000000500027819 */ /* 0x002fe400000006ff */
[--C-:B---3--:R-:W-:Y:S02]  /*00c0*/  SHF.R.U32.HI R3, RZ, 0x5, R5.reuse ;  /* 0x00000005ff037819 */ /* 0x108fe40000011605 */
[----:B------:R-:W-:Y:S02]  /*00d0*/  LOP3.LUT R0, R2, 0x1f, R5, 0xf8, !PT ;  /* 0x0000001f02007812 */ /* 0x000fe400078ef805 */
[----:B------:R-:W-:-:S03]  /*00e0*/  SGXT.U32 R3, R3, 0x2 ;  /* 0x000000020303781a */ /* 0x000fc60000000000 */
[----:B------:R-:W-:Y:S01]  /*00f0*/  IMAD R0, R0, UR5, RZ ;  /* 0x0000000500007c24 */ /* 0x000fe2000f8e02ff */
[----:B------:R-:W-:Y:S01]  /*0100*/  UIMAD.WIDE UR4, UR4, 0x2, URZ ;  /* 0x00000002040478a5 */ /* 0x000fe2000f8e023f */
[----:B0-----:R-:W-:Y:S02]  /*0110*/  IMAD R5, R3, R4, RZ ;  /* 0x0000000403057224 */ /* 0x001fe400078e02ff */
[C---:B------:R-:W-:Y:S02]  /*0120*/  IMAD.SHL.U32 R3, R0.reuse, 0x2, RZ ;  /* 0x0000000200037824 */ /* 0x040fe400078e00ff */
[----:B------:R-:W-:Y:S01]  /*0130*/  IMAD.HI R2, R0, 0x2, RZ ;  /* 0x0000000200027827 */ /* 0x000fe200078e02ff */
[C---:B------:R-:W-:Y:S02]  /*0140*/  LEA R13, R4.reuse, R5, 0x2 ;  /* 0x00000005040d7211 */ /* 0x040fe400078e10ff */
[----:B----4-:R-:W-:Y:S02]  /*0150*/  IADD3 R3, P0, P1, R3, UR6, R6 ;  /* 0x0000000603037c10 */ /* 0x010fe4000f91e006 */
[----:B------:R-:W-:-:S02]  /*0160*/  LEA R9, R4, R13, 0x2 ;  /* 0x0000000d04097211 */ /* 0x000fc400078e10ff */
[----:B------:R-:W-:Y:S02]  /*0170*/  IADD3.X R2, R2, UR5, R7, P0, P1 ;  /* 0x0000000502027c10 */ /* 0x000fe400087e2407 */
[-C--:B------:R-:W-:Y:S02]  /*0180*/  LEA R10, P0, R5, R3.reuse, 0x1 ;  /* 0x00000003050a7211 */ /* 0x080fe400078008ff */
[-C--:B------:R-:W-:Y:S02]  /*0190*/  LEA R8, P1, R9, R3.reuse, 0x1 ;  /* 0x0000000309087211 */ /* 0x080fe400078208ff */
[-C--:B------:R-:W-:Y:S01]  /*01a0*/  LEA.HI.X.SX32 R11, R5, R2.reuse, 0x1, P0 ;  /* 0x00000002050b7211 */ /* 0x080fe200000f0eff */
[----:B------:R-:W-:Y:S01]  /*01b0*/  IMAD R5, R4, 0x4, R9 ;  /* 0x0000000404057824 */ /* 0x000fe200078e0209 */
[----:B------:R-:W-:Y:S02]  /*01c0*/  LEA R6, P0, R13, R3, 0x1 ;  /* 0x000000030d067211 */ /* 0x000fe400078008ff */
[-C--:B------:R-:W-:Y:S01]  /*01d0*/  LEA.HI.X.SX32 R9, R9, R2.reuse, 0x1, P1 ;  /* 0x0000000209097211 */ /* 0x080fe200008f0eff */
[----:B------:R0:W2:Y:S01]  /*01e0*/  LDG.E.U16 R23, desc[UR10][R10.64] ;  /* 0x0000000a0a177981 */ /* 0x0000a2000c1e1500 */
[----:B------:R-:W-:-:S02]  /*01f0*/  LEA.HI.X.SX32 R7, R13, R2, 0x1, P0 ;  /* 0x000000020d077211 */ /* 0x000fc400000f0eff */
[C---:B------:R-:W-:Y:S01]  /*0200*/  LEA R16, P0, R5.reuse, R3, 0x1 ;  /* 0x0000000305107211 */ /* 0x040fe200078008ff */
[----:B------:R1:W3:Y:S01]  /*0210*/  LDG.E.U16 R22, desc[UR10][R8.64] ;  /* 0x0000000a08167981 */ /* 0x0002e2000c1e1500 */
[C---:B------:R-:W-:Y:S02]  /*0220*/  LEA R13, R4.reuse, R5, 0x2 ;  /* 0x00000005040d7211 */ /* 0x040fe400078e10ff */
[----:B------:R-:W-:Y:S01]  /*0230*/  LEA.HI.X.SX32 R17, R5, R2, 0x1, P0 ;  /* 0x0000000205117211 */ /* 0x000fe200000f0eff */
[----:B------:R4:W5:Y:S04]  /*0240*/  LDG.E.U16 R0, desc[UR10][R6.64] ;  /* 0x0000000a06007981 */ /* 0x000968000c1e1500 */
[----:B------:R4:W5:Y:S01]  /*0250*/  LDG.E.U16 R16, desc[UR10][R16.64] ;  /* 0x0000000a10107981 */ /* 0x000962000c1e1500 */
[----:B------:R-:W-:-:S02]  /*0260*/  LEA R5, R4, R13, 0x2 ;  /* 0x0000000d04057211 */ /* 0x000fc400078e10ff */
[----:B------:R-:W-:-:S03]  /*0270*/  LEA R14, P0, R13, R3, 0x1 ;  /* 0x000000030d0e7211 */ /* 0x000fc600078008ff */
[C---:B------:R-:W-:Y:S01]  /*0280*/  IMAD R19, R4.reuse, 0x4, R5 ;  /* 0x0000000404137824 */ /* 0x040fe200078e0205 */
[-C--:B------:R-:W-:Y:S02]  /*0290*/  LEA.HI.X.SX32 R15, R13, R2.reuse, 0x1, P0 ;  /* 0x000000020d0f7211 */ /* 0x080fe400000f0eff */
[-C--:B------:R-:W-:Y:S02]  /*02a0*/  LEA R12, P0, R5, R3.reuse, 0x1 ;  /* 0x00000003050c7211 */ /* 0x080fe400078008ff */
[----:B0-----:R-:W-:Y:S01]  /*02b0*/  LEA R10, P1, R19, R3, 0x1 ;  /* 0x00000003130a7211 */ /* 0x001fe200078208ff */
[----:B------:R-:W5:Y:S01]  /*02c0*/  LDG.E.U16 R20, desc[UR10][R14.64] ;  /* 0x0000000a0e147981 */ /* 0x000f62000c1e1500 */
[-C--:B------:R-:W-:Y:S02]  /*02d0*/  LEA.HI.X.SX32 R13, R5, R2.reuse, 0x1, P0 ;  /* 0x00000002050d7211 */ /* 0x080fe400000f0eff */
[----:B------:R-:W-:Y:S02]  /*02e0*/  LEA R21, R4, R19, 0x2 ;  /* 0x0000001304157211 */ /* 0x000fe400078e10ff */
[----:B------:R-:W-:-:S02]  /*02f0*/  LEA.HI.X.SX32 R11, R19, R2, 0x1, P1 ;  /* 0x00000002130b7211 */ /* 0x000fc400008f0eff */
[C---:B-1----:R-:W-:Y:S01]  /*0300*/  LEA R8, P0, R21.reuse, R3, 0x1 ;  /* 0x0000000315087211 */ /* 0x042fe200078008ff */
[----:B------:R-:W5:Y:S01]  /*0310*/  LDG.E.U16 R13, desc[UR10][R12.64] ;  /* 0x0000000a0c0d7981 */ /* 0x000f62000c1e1500 */
[C---:B------:R-:W-:Y:S02]  /*0320*/  LEA R5, R4.reuse, R21, 0x2 ;  /* 0x0000001504057211 */ /* 0x040fe400078e10ff */
[-C--:B------:R-:W-:Y:S02]  /*0330*/  LEA.HI.X.SX32 R9, R21, R2.reuse, 0x1, P0 ;  /* 0x0000000215097211 */ /* 0x080fe400000f0eff */
[C---:B----4-:R-:W-:Y:S01]  /*0340*/  LEA R6, P0, R5.reuse, R3, 0x1 ;  /* 0x0000000305067211 */ /* 0x050fe200078008ff */
[----:B------:R-:W-:Y:S02]  /*0350*/  IMAD R17, R4, 0x4, R5 ;  /* 0x0000000404117824 */ /* 0x000fe400078e0205 */
[----:B------:R0:W4:Y:S04]  /*0360*/  LDG.E.U16 R18, desc[UR10][R8.64] ;  /* 0x0000000a08127981 */ /* 0x000128000c1e1500 */
[----:B------:R1:W4:Y:S01]  /*0370*/  LDG.E.U16 R12, desc[UR10][R10.64] ;  /* 0x0000000a0a0c7981 */ /* 0x000322000c1e1500 */
[----:B------:R-:W-:-:S02]  /*0380*/  LEA.HI.X.SX32 R7, R5, R2, 0x1, P0 ;  /* 0x0000000205077211 */ /* 0x000fc400000f0eff */
[C---:B------:R-:W-:Y:S02]  /*0390*/  LEA R5, R4.reuse, R17, 0x2 ;  /* 0x0000001104057211 */ /* 0x040fe400078e10ff */
[----:B0-----:R-:W-:Y:S01]  /*03a0*/  LEA R8, P0, R17, R3, 0x1 ;  /* 0x0000000311087211 */ /* 0x001fe200078008ff */
[----:B------:R0:W4:Y:S01]  /*03b0*/  LDG.E.U16 R14, desc[UR10][R6.64] ;  /* 0x0000000a060e7981 */ /* 0x000122000c1e1500 */
[C---:B------:R-:W-:Y:S02]  /*03c0*/  LEA R15, R4.reuse, R5, 0x2 ;  /* 0x00000005040f7211 */ /* 0x040fe400078e10ff */
[-C--:B-1----:R-:W-:Y:S02]  /*03d0*/  LEA R10, P1, R5, R3.reuse, 0x1 ;  /* 0x00000003050a7211 */ /* 0x082fe400078208ff */
[-C--:B------:R-:W-:Y:S02]  /*03e0*/  LEA.HI.X.SX32 R9, R17, R2.reuse, 0x1, P0 ;  /* 0x0000000211097211 */ /* 0x080fe400000f0eff */
[-C--:B------:R-:W-:Y:S01]  /*03f0*/  LEA.HI.X.SX32 R11, R5, R2.reuse, 0x1, P1 ;  /* 0x00000002050b7211 */ /* 0x080fe200008f0eff */
[----:B------:R-:W-:Y:S01]  /*0400*/  IMAD R5, R4, 0x4, R15 ;  /* 0x0000000404057824 */ /* 0x000fe200078e020f */
[CC--:B0-----:R-:W-:Y:S01]  /*0410*/  LEA R6, P0, R15.reuse, R3.reuse, 0x1 ;  /* 0x000000030f067211 */ /* 0x0c1fe200078008ff */
[----:B------:R0:W4:Y:S03]  /*0420*/  LDG.E.U16 R19, desc[UR10][R8.64] ;  /* 0x0000000a08137981 */ /* 0x000126000c1e1500 */
[----:B------:R-:W-:Y:S01]  /*0430*/  LEA.HI.X.SX32 R7, R15, R2, 0x1, P0 ;  /* 0x000000020f077211 */ /* 0x000fe200000f0eff */
[----:B------:R1:W4:Y:S01]  /*0440*/  LDG.E.U16 R17, desc[UR10][R10.64] ;  /* 0x0000000a0a117981 */ /* 0x000322000c1e1500 */
[----:B0-----:R-:W-:-:S04]  /*0450*/  LEA R8, P0, R5, R3, 0x1 ;  /* 0x0000000305087211 */ /* 0x001fc800078008ff */
[----:B------:R-:W-:-:S05]  /*0460*/  LEA.HI.X.SX32 R9, R5, R2, 0x1, P0 ;  /* 0x0000000205097211 */ /* 0x000fca00000f0eff */
[----:B------:R-:W4:Y:S04]  /*0470*/  LDG.E.U16 R15, desc[UR10][R8.64] ;  /* 0x0000000a080f7981 */ /* 0x000f28000c1e1500 */
[----:B--2---:R-:W-:Y:S04]  /*0480*/  STL [R1+0x90], R23 ;  /* 0x0000901701007387 */ /* 0x004fe80000100800 */
[----:B---3--:R-:W-:Y:S04]  /*0490*/  STL [R1+0x88], R22 ;  /* 0x0000881601007387 */ /* 0x008fe80000100800 */
[----:B-----5:R-:W-:Y:S04]  /*04a0*/  STL [R1+0xb0], R0 ;  /* 0x0000b00001007387 */ /* 0x020fe80000100800 */
[----:B------:R0:W-:Y:S04]  /*04b0*/  STL [R1+0xac], R16 ;  /* 0x0000ac1001007387 */ /* 0x0001e80000100800 */
[----:B0-----:R0:W2:Y:S01]  /*04c0*/  LDG.E.U16 R16, desc[UR10][R6.64] ;  /* 0x0000000a06107981 */ /* 0x0010a2000c1e1500 */
[----:B------:R-:W-:-:S04]  /*04d0*/  LEA R0, R4, R5, 0x2 ;  /* 0x0000000504007211 */ /* 0x000fc800078e10ff */
[----:B-1----:R-:W-:Y:S02]  /*04e0*/  LEA R11, R4, R0, 0x2 ;  /* 0x00000000040b7211 */ /* 0x002fe400078e10ff */
[----:B0-----:R-:W-:-:S03]  /*04f0*/  LEA R6, P0, R0, R3, 0x1 ;  /* 0x0000000300067211 */ /* 0x001fc600078008ff */
[----:B------:R-:W-:Y:S01]  /*0500*/  IMAD R5, R4, 0x4, R11 ;  /* 0x0000000404057824 */ /* 0x000fe200078e020b */
[CC--:B------:R-:W-:Y:S02]  /*0510*/  LEA R10, P1, R11.reuse, R3.reuse, 0x1 ;  /* 0x000000030b0a7211 */ /* 0x0c0fe400078208ff */
[-C--:B------:R-:W-:Y:S01]  /*0520*/  LEA.HI.X.SX32 R7, R0, R2.reuse, 0x1, P0 ;  /* 0x0000000200077211 */ /* 0x080fe200000f0eff */
[----:B------:R-:W-:Y:S01]  /*0530*/  STL [R1+0x84], R20 ;  /* 0x0000841401007387 */ /* 0x000fe20000100800 */
[-C--:B------:R-:W-:Y:S02]  /*0540*/  LEA.HI.X.SX32 R11, R11, R2.reuse, 0x1, P1 ;  /* 0x000000020b0b7211 */ /* 0x080fe400008f0eff */
[C---:B------:R-:W-:Y:S01]  /*0550*/  LEA R8, P0, R5.reuse, R3, 0x1 ;  /* 0x0000000305087211 */ /* 0x040fe200078008ff */
[----:B------:R0:W-:Y:S01]  /*0560*/  STL [R1+0xa8], R13 ;  /* 0x0000a80d01007387 */ /* 0x0001e20000100800 */
[C---:B------:R-:W-:Y:S02]  /*0570*/  LEA R0, R4.reuse, R5, 0x2 ;  /* 0x0000000504007211 */ /* 0x040fe400078e10ff */
[----:B------:R-:W-:Y:S01]  /*0580*/  LEA.HI.X.SX32 R9, R5, R2, 0x1, P0 ;  /* 0x0000000205097211 */ /* 0x000fe200000f0eff */
[----:B----4-:R1:W-:Y:S01]  /*0590*/  STL [R1+0x80], R12 ;  /* 0x0000800c01007387 */ /* 0x0103e20000100800 */
[----:B------:R-:W-:-:S03]  /*05a0*/  LEA R5, R4, R0, 0x2 ;  /* 0x0000000004057211 */ /* 0x000fc600078e10ff */
[----:B0-----:R0:W3:Y:S04]  /*05b0*/  LDG.E.U16 R13, desc[UR10][R6.64] ;  /* 0x0000000a060d7981 */ /* 0x0010e8000c1e1500 */
[----:B-1----:R1:W4:Y:S01]  /*05c0*/  LDG.E.U16 R12, desc[UR10][R10.64] ;  /* 0x0000000a0a0c7981 */ /* 0x002322000c1e1500 */
[----:B0-----:R-:W-:-:S03]  /*05d0*/  LEA R6, P0, R0, R3, 0x1 ;  /* 0x0000000300067211 */ /* 0x001fc600078008ff */
[----:B------:R0:W-:Y:S01]  /*05e0*/  STL [R1+0xa4], R18 ;  /* 0x0000a41201007387 */ /* 0x0001e20000100800 */
[----:B------:R-:W-:Y:S01]  /*05f0*/  LEA.HI.X.SX32 R7, R0, R2, 0x1, P0 ;  /* 0x0000000200077211 */ /* 0x000fe200000f0eff */
[C---:B-1----:R-:W-:Y:S02]  /*0600*/  IMAD R11, R4.reuse, 0x4, R5 ;  /* 0x00000004040b7824 */ /* 0x042fe400078e0205 */
[----:B------:R1:W-:Y:S04]  /*0610*/  STL [R1+0x7c], R14 ;  /* 0x00007c0e01007387 */ /* 0x0003e80000100800 */
[----:B0-----:R0:W5:Y:S01]  /*0620*/  LDG.E.U16 R18, desc[UR10][R8.64] ;  /* 0x0000000a08127981 */ /* 0x001162000c1e1500 */
[----:B------:R-:W-:Y:S02]  /*0630*/  LEA R10, P1, R11, R3, 0x1 ;  /* 0x000000030b0a7211 */ /* 0x000fe400078208ff */
[----:B------:R-:W-:Y:S01]  /*0640*/  LEA R0, R4, R11, 0x2 ;  /* 0x0000000b04007211 */ /* 0x000fe200078e10ff */
[----:B-1----:R1:W5:Y:S01]  /*0650*/  LDG.E.U16 R14, desc[UR10][R6.64] ;  /* 0x0000000a060e7981 */ /* 0x002362000c1e1500 */
[----:B0-----:R-:W-:-:S04]  /*0660*/  LEA R8, P0, R5, R3, 0x1 ;  /* 0x0000000305087211 */ /* 0x001fc800078008ff */
[-C--:B------:R-:W-:Y:S01]  /*0670*/  LEA.HI.X.SX32 R9, R5, R2.reuse, 0x1, P0 ;  /* 0x0000000205097211 */ /* 0x080fe200000f0eff */
[----:B------:R0:W-:Y:S01]  /*0680*/  STL [R1+0xa0], R19 ;  /* 0x0000a01301007387 */ /* 0x0001e20000100800 */
[----:B------:R-:W-:Y:S02]  /*0690*/  LEA.HI.X.SX32 R11, R11, R2, 0x1, P1 ;  /* 0x000000020b0b7211 */ /* 0x000fe400008f0eff */
[----:B-1----:R-:W-:Y:S02]  /*06a0*/  LEA R6, P0, R0, R3, 0x1 ;  /* 0x0000000300067211 */ /* 0x002fe400078008ff */
[----:B------:R-:W-:Y:S01]  /*06b0*/  LEA R5, R4, R0, 0x2 ;  /* 0x0000000004057211 */ /* 0x000fe200078e10ff */
[----:B------:R1:W-:Y:S04]  /*06c0*/  STL [R1+0x78], R17 ;  /* 0x0000781101007387 */ /* 0x0003e80000100800 */
[----:B0-----:R0:W5:Y:S01]  /*06d0*/  LDG.E.U16 R19, desc[UR10][R8.64] ;  /* 0x0000000a08137981 */ /* 0x001162000c1e1500 */
[----:B------:R-:W-:-:S03]  /*06e0*/  LEA.HI.X.SX32 R7, R0, R2, 0x1, P0 ;  /* 0x0000000200077211 */ /* 0x000fc600000f0eff */
[----:B-1----:R1:W5:Y:S01]  /*06f0*/  LDG.E.U16 R17, desc[UR10][R10.64] ;  /* 0x0000000a0a117981 */ /* 0x002362000c1e1500 */
[----:B0-----:R-:W-:-:S04]  /*0700*/  LEA R8, P0, R5, R3, 0x1 ;  /* 0x0000000305087211 */ /* 0x001fc800078008ff */
[----:B------:R-:W-:Y:S01]  /*0710*/  LEA.HI.X.SX32 R9, R5, R2, 0x1, P0 ;  /* 0x0000000205097211 */ /* 0x000fe200000f0eff */
[----:B--2---:R0:W-:Y:S04]  /*0720*/  STL [R1+0x9c], R16 ;  /* 0x00009c1001007387 */ /* 0x0041e80000100800 */
[----:B------:R2:W-:Y:S04]  /*0730*/  STL [R1+0x74], R15 ;  /* 0x0000740f01007387 */ /* 0x0005e80000100800 */
[----:B0-----:R0:W5:Y:S04]  /*0740*/  LDG.E.U16 R16, desc[UR10][R6.64] ;  /* 0x0000000a06107981 */ /* 0x001168000c1e1500 */
[----:B--2---:R2:W5:Y:S01]  /*0750*/  LDG.E.U16 R15, desc[UR10][R8.64] ;  /* 0x0000000a080f7981 */ /* 0x004562000c1e1500 */
[----:B------:R-:W-:-:S05]  /*0760*/  IMAD R0, R4, 0x4, R5 ;  /* 0x0000000404007824 */ /* 0x000fca00078e0205 */
[----:B-1----:R-:W-:Y:S02]  /*0770*/  LEA R11, R4, R0, 0x2 ;  /* 0x00000000040b7211 */ /* 0x002fe400078e10ff */
[----:B0-----:R-:W-:Y:S02]  /*0780*/  LEA R6, P0, R0, R3, 0x1 ;  /* 0x0000000300067211 */ /* 0x001fe400078008ff */
[----:B------:R-:W-:Y:S02]  /*0790*/  LEA R5, R4, R11, 0x2 ;  /* 0x0000000b04057211 */ /* 0x000fe400078e10ff */
[-C--:B------:R-:W-:Y:S02]  /*07a0*/  LEA R10, P1, R11, R3.reuse, 0x1 ;  /* 0x000000030b0a7211 */ /* 0x080fe400078208ff */
[-C--:B------:R-:W-:Y:S01]  /*07b0*/  LEA.HI.X.SX32 R7, R0, R2.reuse, 0x1, P0 ;  /* 0x0000000200077211 */ /* 0x080fe200000f0eff */
[----:B------:R-:W-:Y:S01]  /*07c0*/  IMAD R0, R4, 0x4, R5 ;  /* 0x0000000404007824 */ /* 0x000fe200078e0205 */
[----:B--2---:R-:W-:Y:S01]  /*07d0*/  LEA R8, P0, R5, R3, 0x1 ;  /* 0x0000000305087211 */ /* 0x004fe200078008ff */
[----:B---3--:R0:W-:Y:S01]  /*07e0*/  STL [R1+0x98], R13 ;  /* 0x0000980d01007387 */ /* 0x0081e20000100800 */
[----:B------:R-:W-:-:S02]  /*07f0*/  LEA.HI.X.SX32 R11, R11, R2, 0x1, P1 ;  /* 0x000000020b0b7211 */ /* 0x000fc400008f0eff */
[----:B------:R-:W-:Y:S02]  /*0800*/  LEA.HI.X.SX32 R9, R5, R2, 0x1, P0 ;  /* 0x0000000205097211 */ /* 0x000fe400000f0eff */
[----:B------:R-:W-:Y:S01]  /*0810*/  LEA R5, R4, R0, 0x2 ;  /* 0x0000000004057211 */ /* 0x000fe200078e10ff */
[----:B----4-:R1:W-:Y:S04]  /*0820*/  STL [R1+0x70], R12 ;  /* 0x0000700c01007387 */ /* 0x0103e80000100800 */
[----:B0-----:R0:W2:Y:S04]  /*0830*/  LDG.E.U16 R13, desc[UR10][R6.64] ;  /* 0x0000000a060d7981 */ /* 0x0010a8000c1e1500 */
[----:B-1----:R1:W3:Y:S01]  /*0840*/  LDG.E.U16 R12, desc[UR10][R10.64] ;  /* 0x0000000a0a0c7981 */ /* 0x0022e2000c1e1500 */
[----:B0-----:R-:W-:-:S03]  /*0850*/  LEA R6, P0, R0, R3, 0x1 ;  /* 0x0000000300067211 */ /* 0x001fc600078008ff */
[----:B-----5:R0:W-:Y:S01]  /*0860*/  STL [R1+0x94], R18 ;  /* 0x0000941201007387 */ /* 0x0201e20000100800 */
[----:B-1----:R-:W-:Y:S02]  /*0870*/  LEA R11, R4, R5, 0x2 ;  /* 0x00000005040b7211 */ /* 0x002fe400078e10ff */
[----:B------:R-:W-:Y:S01]  /*0880*/  LEA.HI.X.SX32 R7, R0, R2, 0x1, P0 ;  /* 0x0000000200077211 */ /* 0x000fe200000f0eff */
[----:B0-----:R0:W4:Y:S02]  /*0890*/  LDG.E.U16 R18, desc[UR10][R8.64] ;  /* 0x0000000a08127981 */ /* 0x001124000c1e1500 */
[----:B------:R-:W-:Y:S01]  /*08a0*/  IMAD R0, R4, 0x4, R11 ;  /* 0x0000000404007824 */ /* 0x000fe200078e020b */
[-C--:B------:R-:W-:Y:S01]  /*08b0*/  LEA R10, P1, R11, R3.reuse, 0x1 ;  /* 0x000000030b0a7211 */ /* 0x080fe200078208ff */
[----:B------:R1:W-:Y:S01]  /*08c0*/  STL [R1+0x6c], R14 ;  /* 0x00006c0e01007387 */ /* 0x0003e20000100800 */
[----:B0-----:R-:W-:-:S04]  /*08d0*/  LEA R8, P0, R5, R3, 0x1 ;  /* 0x0000000305087211 */ /* 0x001fc800078008ff */
[----:B------:R-:W-:Y:S01]  /*08e0*/  LEA.HI.X.SX32 R9, R5, R2, 0x1, P0 ;  /* 0x0000000205097211 */ /* 0x000fe200000f0eff */
[----:B-1----:R0:W5:Y:S01]  /*08f0*/  LDG.E.U16 R14, desc[UR10][R6.64] ;  /* 0x0000000a060e7981 */ /* 0x002162000c1e1500 */
[----:B------:R-:W-:Y:S02]  /*0900*/  LEA R5, R4, R0, 0x2 ;  /* 0x0000000004057211 */ /* 0x000fe400078e10ff */
[----:B------:R-:W-:Y:S01]  /*0910*/  LEA.HI.X.SX32 R11, R11, R2, 0x1, P1 ;  /* 0x000000020b0b7211 */ /* 0x000fe200008f0eff */
[----:B------:R1:W-:Y:S01]  /*0920*/  STL [R1+0x8c], R19 ;  /* 0x00008c1301007387 */ /* 0x0003e20000100800 */
[----:B0-----:R-:W-:-:S03]  /*0930*/  LEA R6, P0, R0, R3, 0x1 ;  /* 0x0000000300067211 */ /* 0x001fc600078008ff */
[----:B------:R-:W5:Y:S01]  /*0940*/  LDG.E.U16 R20, desc[UR10][R10.64] ;  /* 0x0000000a0a147981 */ /* 0x000f62000c1e1500 */
[----:B------:R-:W-:-:S03]  /*0950*/  LEA.HI.X.SX32 R7, R0, R2, 0x1, P0 ;  /* 0x0000000200077211 */ /* 0x000fc600000f0eff */
[----:B-1----:R0:W5:Y:S01]  /*0960*/  LDG.E.U16 R19, desc[UR10][R8.64] ;  /* 0x0000000a08137981 */ /* 0x002162000c1e1500 */
[----:B------:R-:W-:-:S03]  /*0970*/  LEA R0, R4, R5, 0x2 ;  /* 0x0000000504007211 */ /* 0x000fc600078e10ff */
[----:B------:R1:W-:Y:S01]  /*0980*/  STL [R1+0x68], R17 ;  /* 0x0000681101007387 */ /* 0x0003e20000100800 */
[----:B0-----:R-:W-:-:S04]  /*0990*/  LEA R8, P0, R5, R3, 0x1 ;  /* 0x0000000305087211 */ /* 0x001fc800078008ff */
[----:B------:R-:W-:Y:S01]  /*09a0*/  LEA.HI.X.SX32 R9, R5, R2, 0x1, P0 ;  /* 0x0000000205097211 */ /* 0x000fe200000f0eff */
[----:B-1----:R0:W5:Y:S02]  /*09b0*/  LDG.E.U16 R17, desc[UR10][R6.64] ;  /* 0x0000000a06117981 */ /* 0x002164000c1e1500 */
[----:B0-----:R-:W-:-:S04]  /*09c0*/  LEA R6, P0, R0, R3, 0x1 ;  /* 0x0000000300067211 */ /* 0x001fc800078008ff */
[----:B------:R-:W-:Y:S01]  /*09d0*/  LEA.HI.X.SX32 R7, R0, R2, 0x1, P0 ;  /* 0x0000000200077211 */ /* 0x000fe200000f0eff */
[----:B------:R0:W-:Y:S04]  /*09e0*/  STL [R1+0x64], R16 ;  /* 0x0000641001007387 */ /* 0x0001e80000100800 */
[----:B------:R1:W-:Y:S04]  /*09f0*/  STL [R1+0x60], R15 ;  /* 0x0000600f01007387 */ /* 0x0003e80000100800 */
[----:B0-----:R-:W5:Y:S04]  /*0a00*/  LDG.E.U16 R16, desc[UR10][R6.64] ;  /* 0x0000000a06107981 */ /* 0x001f68000c1e1500 */
[----:B-1----:R0:W5:Y:S01]  /*0a10*/  LDG.E.U16 R15, desc[UR10][R8.64] ;  /* 0x0000000a080f7981 */ /* 0x002162000c1e1500 */
[----:B------:R-:W-:-:S05]  /*0a20*/  IMAD R11, R4, 0x4, R0 ;  /* 0x00000004040b7824 */ /* 0x000fca00078e0200 */
[----:B------:R-:W-:-:S04]  /*0a30*/  LEA R5, R4, R11, 0x2 ;  /* 0x0000000b04057211 */ /* 0x000fc800078e10ff */
[----:B------:R-:W-:Y:S02]  /*0a40*/  LEA R0, R4, R5, 0x2 ;  /* 0x0000000504007211 */ /* 0x000fe400078e10ff */
[-C--:B0-----:R-:W-:Y:S01]  /*0a50*/  LEA R8, P0, R5, R3.reuse, 0x1 ;  /* 0x0000000305087211 */ /* 0x081fe200078008ff */
[----:B--2---:R0:W-:Y:S01]  /*0a60*/  STL [R1+0x5c], R13 ;  /* 0x00005c0d01007387 */ /* 0x0041e20000100800 */
[-C--:B------:R-:W-:Y:S02]  /*0a70*/  LEA R10, P1, R11, R3.reuse, 0x1 ;  /* 0x000000030b0a7211 */ /* 0x080fe400078208ff */
[-C--:B------:R-:W-:Y:S02]  /*0a80*/  LEA.HI.X.SX32 R9, R5, R2.reuse, 0x1, P0 ;  /* 0x0000000205097211 */ /* 0x080fe400000f0eff */
[----:B------:R-:W-:Y:S01]  /*0a90*/  LEA R6, P0, R0, R3, 0x1 ;  /* 0x0000000300067211 */ /* 0x000fe200078008ff */
[----:B---3--:R1:W-:Y:S01]  /*0aa0*/  STL [R1+0x58], R12 ;  /* 0x0000580c01007387 */ /* 0x0083e20000100800 */
[----:B0-----:R-:W-:Y:S01]  /*0ab0*/  IMAD R13, R4, 0x4, R0 ;  /* 0x00000004040d7824 */ /* 0x001fe200078e0200 */
[----:B------:R-:W-:-:S02]  /*0ac0*/  LEA.HI.X.SX32 R11, R11, R2, 0x1, P1 ;  /* 0x000000020b0b7211 */ /* 0x000fc400008f0eff */
[----:B------:R0:W2:Y:S01]  /*0ad0*/  LDG.E.U16 R21, desc[UR10][R8.64] ;  /* 0x0000000a08157981 */ /* 0x0000a2000c1e1500 */
[----:B------:R-:W-:Y:S02]  /*0ae0*/  LEA.HI.X.SX32 R7, R0, R2, 0x1, P0 ;  /* 0x0000000200077211 */ /* 0x000fe400000f0eff */
[C---:B-1----:R-:W-:Y:S01]  /*0af0*/  LEA R12, R4.reuse, R13, 0x2 ;  /* 0x0000000d040c7211 */ /* 0x042fe200078e10ff */
[----:B------:R-:W3:Y:S03]  /*0b00*/  LDG.E.U16 R22, desc[UR10][R10.64] ;  /* 0x0000000a0a167981 */ /* 0x000ee6000c1e1500 */
[C---:B------:R-:W-:Y:S02]  /*0b10*/  LEA R0, R4.reuse, R12, 0x2 ;  /* 0x0000000c04007211 */ /* 0x040fe400078e10ff */
[CC--:B0-----:R-:W-:Y:S01]  /*0b20*/  LEA R8, P0, R13.reuse, R3.reuse, 0x1 ;  /* 0x000000030d087211 */ /* 0x0c1fe200078008ff */
[----:B----4-:R0:W-:Y:S02]  /*0b30*/  STL [R1+0x54], R18 ;  /* 0x0000541201007387 */ /* 0x0101e40000100800 */
[----:B------:R-:W-:Y:S01]  /*0b40*/  IMAD R5, R4, 0x4, R0 ;  /* 0x0000000404057824 */ /* 0x000fe200078e0200 */
[----:B------:R-:W-:Y:S01]  /*0b50*/  LEA.HI.X.SX32 R9, R13, R2, 0x1, P0 ;  /* 0x000000020d097211 */ /* 0x000fe200000f0eff */
[----:B0-----:R0:W4:Y:S04]  /*0b60*/  LDG.E.U16 R18, desc[UR10][R6.64] ;  /* 0x0000000a06127981 */ /* 0x001128000c1e1500 */
[----:B-----5:R1:W-:Y:S01]  /*0b70*/  STL [R1+0x50], R14 ;  /* 0x0000500e01007387 */ /* 0x0203e20000100800 */
[----:B0-----:R-:W-:-:S04]  /*0b80*/  LEA R6, P0, R0, R3, 0x1 ;  /* 0x0000000300067211 */ /* 0x001fc800078008ff */
[-C--:B------:R-:W-:Y:S01]  /*0b90*/  LEA.HI.X.SX32 R7, R0, R2.reuse, 0x1, P0 ;  /* 0x0000000200077211 */ /* 0x080fe200000f0eff */
[----:B------:R0:W-:Y:S01]  /*0ba0*/  STL [R1+0x4c], R19 ;  /* 0x00004c1301007387 */ /* 0x0001e20000100800 */
[----:B-1----:R-:W-:Y:S02]  /*0bb0*/  LEA R14, R4, R5, 0x2 ;  /* 0x00000005040e7211 */ /* 0x002fe400078e10ff */
[C---:B------:R-:W-:Y:S01]  /*0bc0*/  LEA R10, P1, R12.reuse, R3, 0x1 ;  /* 0x000000030c0a7211 */ /* 0x040fe200078208ff */
[----:B------:R1:W-:Y:S04]  /*0bd0*/  STL [R1+0x48], R20 ;  /* 0x0000481401007387 */ /* 0x0003e80000100800 */
[----:B0-----:R0:W5:Y:S01]  /*0be0*/  LDG.E.U16 R19, desc[UR10][R8.64] ;  /* 0x0000000a08137981 */ /* 0x001162000c1e1500 */
[----:B------:R-:W-:-:S03]  /*0bf0*/  LEA.HI.X.SX32 R11, R12, R2, 0x1, P1 ;  /* 0x000000020c0b7211 */ /* 0x000fc600008f0eff */
[----:B------:R0:W-:Y:S04]  /*0c00*/  STL [R1+0x44], R17 ;  /* 0x0000441101007387 */ /* 0x0001e80000100800 */
[----:B-1----:R-:W5:Y:S01]  /*0c10*/  LDG.E.U16 R20, desc[UR10][R10.64] ;  /* 0x0000000a0a147981 */ /* 0x002f62000c1e1500 */
[----:B0-----:R-:W-:-:S04]  /*0c20*/  LEA R8, P0, R5, R3, 0x1 ;  /* 0x0000000305087211 */ /* 0x001fc800078008ff */
[----:B------:R-:W-:Y:S01]  /*0c30*/  LEA.HI.X.SX32 R9, R5, R2, 0x1, P0 ;  /* 0x0000000205097211 */ /* 0x000fe200000f0eff */
[----:B------:R0:W5:Y:S04]  /*0c40*/  LDG.E.U16 R17, desc[UR10][R6.64] ;  /* 0x0000000a06117981 */ /* 0x000168000c1e1500 */
[----:B------:R1:W5:Y:S01]  /*0c50*/  LDG.E.U16 R25, desc[UR10][R8.64] ;  /* 0x0000000a08197981 */ /* 0x000362000c1e1500 */
[----:B0-----:R-:W-:-:S04]  /*0c60*/  LEA R6, P0, R14, R3, 0x1 ;  /* 0x000000030e067211 */ /* 0x001fc800078008ff */
[----:B------:R-:W-:Y:S01]  /*0c70*/  LEA.HI.X.SX32 R7, R14, R2, 0x1, P0 ;  /* 0x000000020e077211 */ /* 0x000fe200000f0eff */
[----:B------:R-:W-:Y:S04]  /*0c80*/  STL [R1+0x40], R15 ;  /* 0x0000400f01007387 */ /* 0x000fe80000100800 */
[----:B------:R0:W-:Y:S04]  /*0c90*/  STL [R1+0x3c], R16 ;  /* 0x00003c1001007387 */ /* 0x0001e80000100800 */
[----:B0-----:R0:W5:Y:S01]  /*0ca0*/  LDG.E.U16 R16, desc[UR10][R6.64] ;  /* 0x0000000a06107981 */ /* 0x001162000c1e1500 */
[----:B------:R-:W-:-:S05]  /*0cb0*/  LEA R12, R4, R14, 0x2 ;  /* 0x0000000e040c7211 */ /* 0x000fca00078e10ff */
[----:B------:R-:W-:-:S05]  /*0cc0*/  IMAD R13, R4, 0x4, R12 ;  /* 0x00000004040d7824 */ /* 0x000fca00078e020c */
[C---:B------:R-:W-:Y:S02]  /*0cd0*/  LEA R0, R4.reuse, R13, 0x2 ;  /* 0x0000000d04007211 */ /* 0x040fe400078e10ff */
[CC--:B-1----:R-:W-:Y:S02]  /*0ce0*/  LEA R8, P0, R13.reuse, R3.reuse, 0x1 ;  /* 0x000000030d087211 */ /* 0x0c2fe400078008ff */
[----:B------:R-:W-:Y:S02]  /*0cf0*/  LEA R5, R4, R0, 0x2 ;  /* 0x0000000004057211 */ /* 0x000fe400078e10ff */
[-C--:B------:R-:W-:Y:S02]  /*0d00*/  LEA.HI.X.SX32 R9, R13, R2.reuse, 0x1, P0 ;  /* 0x000000020d097211 */ /* 0x080fe400000f0eff */
[-C--:B0-----:R-:W-:Y:S01]  /*0d10*/  LEA R6, P0, R0, R3.reuse, 0x1 ;  /* 0x0000000300067211 */ /* 0x081fe200078008ff */
[----:B------:R-:W-:Y:S01]  /*0d20*/  IMAD R15, R4, 0x4, R5 ;  /* 0x00000004040f7824 */ /* 0x000fe200078e0205 */
[----:B------:R-:W-:Y:S01]  /*0d30*/  LEA R10, P1, R12, R3, 0x1 ;  /* 0x000000030c0a7211 */ /* 0x000fe200078208ff */
[----:B------:R0:W5:Y:S01]  /*0d40*/  LDG.E.U16 R23, desc[UR10][R8.64] ;  /* 0x0000000a08177981 */ /* 0x000162000c1e1500 */
[----:B------:R-:W-:-:S02]  /*0d50*/  LEA.HI.X.SX32 R7, R0, R2, 0x1, P0 ;  /* 0x0000000200077211 */ /* 0x000fc400000f0eff */
[----:B------:R-:W-:Y:S01]  /*0d60*/  LEA R14, R4, R15, 0x2 ;  /* 0x0000000f040e7211 */ /* 0x000fe200078e10ff */
[----:B---3--:R1:W-:Y:S01]  /*0d70*/  STL [R1+0x38], R22 ;  /* 0x0000381601007387 */ /* 0x0083e20000100800 */
[-C--:B------:R-:W-:Y:S02]  /*0d80*/  LEA.HI.X.SX32 R11, R12, R2.reuse, 0x1, P1 ;  /* 0x000000020c0b7211 */ /* 0x080fe400008f0eff */
[CC--:B0-----:R-:W-:Y:S01]  /*0d90*/  LEA R8, P0, R5.reuse, R3.reuse, 0x1 ;  /* 0x0000000305087211 */ /* 0x0c1fe200078008ff */
[----:B-1----:R0:W3:Y:S03]  /*0da0*/  LDG.E.U16 R22, desc[UR10][R6.64] ;  /* 0x0000000a06167981 */ /* 0x0020e6000c1e1500 */
[----:B------:R-:W-:Y:S02]  /*0db0*/  LEA.HI.X.SX32 R9, R5, R2, 0x1, P0 ;  /* 0x0000000205097211 */ /* 0x000fe400000f0eff */
[----:B------:R-:W-:Y:S01]  /*0dc0*/  LEA R12, R4, R14, 0x2 ;  /* 0x0000000e040c7211 */ /* 0x000fe200078e10ff */
[----:B--2---:R1:W-:Y:S04]  /*0dd0*/  STL [R1+0x34], R21 ;  /* 0x0000341501007387 */ /* 0x0043e80000100800 */
[----:B------:R-:W2:Y:S01]  /*0de0*/  LDG.E.U16 R24, desc[UR10][R10.64] ;  /* 0x0000000a0a187981 */ /* 0x000ea2000c1e1500 */
[----:B0-----:R-:W-:Y:S01]  /*0df0*/  LEA R6, P0, R14, R3, 0x1 ;  /* 0x000000030e067211 */ /* 0x001fe200078008ff */
[----:B------:R-:W-:-:S02]  /*0e00*/  IMAD R13, R4, 0x4, R12 ;  /* 0x00000004040d7824 */ /* 0x000fc400078e020c */
[----:B-1----:R0:W3:Y:S01]  /*0e10*/  LDG.E.U16 R21, desc[UR10][R8.64] ;  /* 0x0000000a08157981 */ /* 0x0020e2000c1e1500 */
[----:B------:R-:W-:Y:S02]  /*0e20*/  LEA.HI.X.SX32 R7, R14, R2, 0x1, P0 ;  /* 0x000000020e077211 */ /* 0x000fe400000f0eff */
[----:B0-----:R-:W-:-:S04]  /*0e30*/  LEA R8, P0, R12, R3, 0x1 ;  /* 0x000000030c087211 */ /* 0x001fc800078008ff */
[-C--:B------:R-:W-:Y:S02]  /*0e40*/  LEA.HI.X.SX32 R9, R12, R2.reuse, 0x1, P0 ;  /* 0x000000020c097211 */ /* 0x080fe400000f0eff */
[C---:B------:R-:W-:Y:S01]  /*0e50*/  LEA R12, P0, R13.reuse, R3, 0x1 ;  /* 0x000000030d0c7211 */ /* 0x040fe200078008ff */
[----:B----4-:R-:W-:Y:S01]  /*0e60*/  STL [R1+0x30], R18 ;  /* 0x0000301201007387 */ /* 0x010fe20000100800 */
[----:B------:R-:W-:Y:S02]  /*0e70*/  LEA R0, R4, R13, 0x2 ;  /* 0x0000000d04007211 */ /* 0x000fe400078e10ff */
[----:B------:R-:W-:Y:S01]  /*0e80*/  LEA.HI.X.SX32 R13, R13, R2, 0x1, P0 ;  /* 0x000000020d0d7211 */ /* 0x000fe200000f0eff */
[----:B-----5:R-:W-:Y:S04]  /*0e90*/  STL [R1+0x2c], R19 ;  /* 0x00002c1301007387 */ /* 0x020fe80000100800 */
[----:B------:R-:W-:Y:S04]  /*0ea0*/  STL [R1+0x28], R20 ;  /* 0x0000281401007387 */ /* 0x000fe80000100800 */
[----:B------:R0:W-:Y:S04]  /*0eb0*/  STL [R1+0x24], R17 ;  /* 0x0000241101007387 */ /* 0x0001e80000100800 */
[----:B------:R-:W-:Y:S04]  /*0ec0*/  STL [R1+0x20], R25 ;  /* 0x0000201901007387 */ /* 0x000fe80000100800 */
[----:B------:R-:W4:Y:S01]  /*0ed0*/  LDG.E.U16 R29, desc[UR10][R12.64] ;  /* 0x0000000a0c1d7981 */ /* 0x000f22000c1e1500 */
[----:B------:R-:W-:-:S03]  /*0ee0*/  LEA R10, P1, R15, R3, 0x1 ;  /* 0x000000030f0a7211 */ /* 0x000fc600078208ff */
[----:B0-----:R-:W5:Y:S04]  /*0ef0*/  LDG.E.U16 R17, desc[UR10][R6.64] ;  /* 0x0000000a06117981 */ /* 0x001f68000c1e1500 */
[----:B------:R0:W-:Y:S04]  /*0f00*/  STL [R1+0x1c], R16 ;  /* 0x00001c1001007387 */ /* 0x0001e80000100800 */
[----:B0-----:R-:W3:Y:S04]  /*0f10*/  LDG.E.U16 R16, desc[UR10][R8.64] ;  /* 0x0000000a08107981 */ /* 0x001ee8000c1e1500 */
[----:B--2---:R-:W-:Y:S04]  /*0f20*/  STL [R1+0x18], R24 ;  /* 0x0000181801007387 */ /* 0x004fe80000100800 */
[----:B----4-:R0:W-:Y:S04]  /*0f30*/  STL [R1+0x1578], R29 ;  /* 0x0015781d01007387 */ /* 0x0101e80000100800 */
[----:B---3--:R-:W-:Y:S04]  /*0f40*/  STL [R1], R16 ;  /* 0x0000001001007387 */ /* 0x008fe80000100800 */
[----:B0-----:R-:W2:Y:S04]  /*0f50*/  LDL.LU R29, [R1] ;  /* 0x00000000011d7983 */ /* 0x001ea80000300800 */
[----:B------:R-:W-:Y:S04]  /*0f60*/  STL [R1+0x14], R23 ;  /* 0x0000141701007387 */ /* 0x000fe80000100800 */
[----:B--2---:R0:W-:Y:S04]  /*0f70*/  STL [R1+0x1598], R29 ;  /* 0x0015981d01007387 */ /* 0x0041e80000100800 */
[----:B0-----:R-:W2:Y:S04]  /*0f80*/  LDL.LU R29, [R1+0x74] ;  /* 0x00007400011d7983 */ /* 0x001ea80000300800 */
[----:B--2---:R0:W-:Y:S04]  /*0f90*/  STL [R1+0x159c], R29 ;  /* 0x00159c1d01007387 */ /* 0x0041e80000100800 */
[----:B0-----:R-:W2:Y:S04]  /*0fa0*/  LDL.LU R29, [R1+0x78] ;  /* 0x00007800011d7983 */ /* 0x001ea80000300800 */
[----:B--2---:R0:W-:Y:S04]  /*0fb0*/  STL [R1+0x15a0], R29 ;  /* 0x0015a01d01007387 */ /* 0x0041e80000100800 */
[----:B------:R-:W-:Y:S04]  /*0fc0*/  STL [R1+0x10], R22 ;  /* 0x0000101601007387 */ /* 0x000fe80000100800 */
[----:B0-----:R-:W2:Y:S04]  /*0fd0*/  LDL.LU R29, [R1+0x7c] ;  /* 0x00007c00011d7983 */ /* 0x001ea80000300800 */
[----:B--2---:R0:W-:Y:S04]  /*0fe0*/  STL [R1+0x15a4], R29 ;  /* 0x0015a41d01007387 */ /* 0x0041e80000100800 */
[----:B0-----:R-:W2:Y:S01]  /*0ff0*/  LDL.LU R29, [R1+0x80] ;  /* 0x00008000011d7983 */ /* 0x001ea20000300800 */
[----:B------:R-:W-:-:S05]  /*1000*/  LEA.HI.X.SX32 R11, R15, R2, 0x1, P1 ;  /* 0x000000020f0b7211 */ /* 0x000fca00008f0eff */
[----:B------:R0:W3:Y:S04]  /*1010*/  LDG.E.U16 R20, desc[UR10][R10.64] ;  /* 0x0000000a0a147981 */ /* 0x0000e8000c1e1500 */
[----:B--2---:R1:W-:Y:S04]  /*1020*/  STL [R1+0x15a8], R29 ;  /* 0x0015a81d01007387 */ /* 0x0043e80000100800 */
[----:B-1----:R-:W2:Y:S04]  /*1030*/  LDL.LU R29, [R1+0x84] ;  /* 0x00008400011d7983 */ /* 0x002ea80000300800 */
[----:B------:R-:W-:Y:S01]  /*1040*/  STL [R1+0xc], R21 ;  /* 0x00000c1501007387 */ /* 0x000fe20000100800 */
[----:B------:R-:W-:-:S05]  /*1050*/  LEA R18, R4, R0, 0x2 ;  /* 0x0000000004127211 */ /* 0x000fca00078e10ff */
[----:B------:R-:W-:-:S05]  /*1060*/  IMAD R5, R4, 0x4, R18 ;  /* 0x0000000404057824 */ /* 0x000fca00078e0212 */
[----:B------:R-:W-:-:S04]  /*1070*/  LEA R19, R4, R5, 0x2 ;  /* 0x0000000504137211 */ /* 0x000fc800078e10ff */
[----:B------:R-:W-:-:S05]  /*1080*/  LEA R15, R4, R19, 0x2 ;  /* 0x00000013040f7211 */ /* 0x000fca00078e10ff */
[----:B0-----:R-:W-:Y:S01]  /*1090*/  IMAD R10, R4, 0x4, R15 ;  /* 0x00000004040a7824 */ /* 0x001fe200078e020f */
[----:B------:R-:W-:-:S04]  /*10a0*/  LEA R6, P1, R0, R3, 0x1 ;  /* 0x0000000300067211 */ /* 0x000fc800078208ff */
[C---:B------:R-:W-:Y:S01]  /*10b0*/  LEA R14, R4.reuse, R10, 0x2 ;  /* 0x0000000a040e7211 */ /* 0x040fe200078e10ff */
[----:B--2---:R0:W-:Y:S04]  /*10c0*/  STL [R1+0x15ac], R29 ;  /* 0x0015ac1d01007387 */ /* 0x0041e80000100800 */
[----:B0-----:R-:W2:Y:S01]  /*10d0*/  LDL.LU R29, [R1+0x88] ;  /* 0x00008800011d7983 */ /* 0x001ea20000300800 */
[----:B------:R-:W-:Y:S02]  /*10e0*/  LEA R11, R4, R14, 0x2 ;  /* 0x0000000e040b7211 */ /* 0x000fe400078e10ff */
[----:B------:R-:W-:Y:S02]  /*10f0*/  LEA.HI.X.SX32 R7, R0, R2, 0x1, P1 ;  /* 0x0000000200077211 */ /* 0x000fe400008f0eff */
[----:B------:R-:W-:Y:S01]  /*1100*/  LEA R8, P0, R5, R3, 0x1 ;  /* 0x0000000305087211 */ /* 0x000fe200078008ff */
[----:B------:R-:W-:-:S02]  /*1110*/  IMAD R0, R4, 0x4, R11 ;  /* 0x0000000404007824 */ /* 0x000fc400078e020b */
[----:B------:R0:W4:Y:S01]  /*1120*/  LDG.E.U16 R28, desc[UR10][R6.64] ;  /* 0x0000000a061c7981 */ /* 0x000122000c1e1500 */
[----:B------:R-:W-:Y:S02]  /*1130*/  LEA.HI.X.SX32 R9, R5, R2, 0x1, P0 ;  /* 0x0000000205097211 */ /* 0x000fe400000f0eff */
[C---:B------:R-:W-:Y:S02]  /*1140*/  LEA R5, R4.reuse, R0, 0x2 ;  /* 0x0000000004057211 */ /* 0x040fe400078e10ff */
[----:B------:R-:W-:Y:S01]  /*1150*/  LEA R12, P0, R15, R3, 0x1 ;  /* 0x000000030f0c7211 */ /* 0x000fe200078008ff */
[----:B------:R1:W4:Y:S01]  /*1160*/  LDG.E.U16 R27, desc[UR10][R8.64] ;  /* 0x0000000a081b7981 */ /* 0x000322000c1e1500 */
[----:B0-----:R-:W-:Y:S02]  /*1170*/  LEA R7, R4, R5, 0x2 ;  /* 0x0000000504077211 */ /* 0x001fe400078e10ff */
[----:B------:R-:W-:-:S03]  /*1180*/  LEA R22, P1, R14, R3, 0x1 ;  /* 0x000000030e167211 */ /* 0x000fc600078208ff */
[----:B------:R-:W-:Y:S01]  /*1190*/  IMAD R6, R4, 0x4, R7 ;  /* 0x0000000404067824 */ /* 0x000fe200078e0207 */
[-C--:B------:R-:W-:Y:S02]  /*11a0*/  LEA.HI.X.SX32 R13, R15, R2.reuse, 0x1, P0 ;  /* 0x000000020f0d7211 */ /* 0x080fe400000f0eff */
[----:B------:R-:W-:Y:S02]  /*11b0*/  LEA.HI.X.SX32 R23, R14, R2, 0x1, P1 ;  /* 0x000000020e177211 */ /* 0x000fe400008f0eff */
[----:B-1----:R-:W-:Y:S01]  /*11c0*/  LEA R8, P0, R0, R3, 0x1 ;  /* 0x0000000300087211 */ /* 0x002fe200078008ff */
[----:B------:R0:W4:Y:S01]  /*11d0*/  LDG.E.U16 R26, desc[UR10][R12.64] ;  /* 0x0000000a0c1a7981 */ /* 0x000122000c1e1500 */
[----:B------:R-:W-:Y:S02]  /*11e0*/  LEA R14, R4, R6, 0x2 ;  /* 0x00000006040e7211 */ /* 0x000fe400078e10ff */
[----:B------:R-:W-:Y:S01]  /*11f0*/  LEA.HI.X.SX32 R9, R0, R2, 0x1, P0 ;  /* 0x0000000200097211 */ /* 0x000fe200000f0eff */
[----:B------:R-:W4:Y:S01]  /*1200*/  LDG.E.U16 R22, desc[UR10][R22.64] ;  /* 0x0000000a16167981 */ /* 0x000f22000c1e1500 */
[----:B------:R-:W-:-:S03]  /*1210*/  LEA R0, R4, R14, 0x2 ;  /* 0x0000000e04007211 */ /* 0x000fc600078e10ff */
[----:B------:R1:W4:Y:S02]  /*1220*/  LDG.E.U16 R8, desc[UR10][R8.64] ;  /* 0x0000000a08087981 */ /* 0x000324000c1e1500 */
[----:B------:R-:W-:Y:S01]  /*1230*/  IMAD R15, R4, 0x4, R0 ;  /* 0x00000004040f7824 */ /* 0x000fe200078e0200 */
[----:B0-----:R-:W-:-:S04]  /*1240*/  LEA R12, P1, R14, R3, 0x1 ;  /* 0x000000030e0c7211 */ /* 0x001fc800078208ff */
[----:B------:R-:W-:Y:S01]  /*1250*/  LEA.HI.X.SX32 R13, R14, R2, 0x1, P1 ;  /* 0x000000020e0d7211 */ /* 0x000fe200008f0eff */
[----:B--2---:R0:W-:Y:S04]  /*1260*/  STL [R1+0x15b0], R29 ;  /* 0x0015b01d01007387 */ /* 0x0041e80000100800 */
[----:B0-----:R-:W2:Y:S04]  /*1270*/  LDL.LU R29, [R1+0x90] ;  /* 0x00009000011d7983 */ /* 0x001ea80000300800 */
[----:B---3--:R0:W-:Y:S02]  /*1280*/  STL [R1+0x8], R20 ;  /* 0x0000081401007387 */ /* 0x0081e40000100800 */
[----:B0-----:R-:W-:-:S04]  /*1290*/  LEA R20, P0, R7, R3, 0x1 ;  /* 0x0000000307147211 */ /* 0x001fc800078008ff */
[----:B------:R-:W-:Y:S02]  /*12a0*/  LEA.HI.X.SX32 R21, R7, R2, 0x1, P0 ;  /* 0x0000000207157211 */ /* 0x000fe400000f0eff */
[C---:B------:R-:W-:Y:S02]  /*12b0*/  LEA R7, R4.reuse, R15, 0x2 ;  /* 0x0000000f04077211 */ /* 0x040fe400078e10ff */
[----:B------:R-:W-:Y:S01]  /*12c0*/  LEA R14, P0, R15, R3, 0x1 ;  /* 0x000000030f0e7211 */ /* 0x000fe200078008ff */
[----:B-----5:R0:W-:Y:S01]  /*12d0*/  STL [R1+0x4], R17 ;  /* 0x0000041101007387 */ /* 0x0201e20000100800 */
[----:B-1----:R-:W-:-:S03]  /*12e0*/  LEA R9, R4, R7, 0x2 ;  /* 0x0000000704097211 */ /* 0x002fc600078e10ff */
[----:B------:R-:W3:Y:S01]  /*12f0*/  LDG.E.U16 R20, desc[UR10][R20.64] ;  /* 0x0000000a14147981 */ /* 0x000ee2000c1e1500 */
[----:B------:R-:W-:Y:S02]  /*1300*/  LEA R16, P1, R9, R3, 0x1 ;  /* 0x0000000309107211 */ /* 0x000fe400078208ff */
[-C--:B------:R-:W-:Y:S02]  /*1310*/  LEA.HI.X.SX32 R15, R15, R2.reuse, 0x1, P0 ;  /* 0x000000020f0f7211 */ /* 0x080fe400000f0eff */
[----:B0-----:R-:W-:-:S03]  /*1320*/  LEA.HI.X.SX32 R17, R9, R2, 0x1, P1 ;  /* 0x0000000209117211 */ /* 0x001fc600008f0eff */
[----:B------:R0:W5:Y:S04]  /*1330*/  LDG.E.U16 R23, desc[UR10][R14.64] ;  /* 0x0000000a0e177981 */ /* 0x000168000c1e1500 */
[----:B------:R1:W3:Y:S04]  /*1340*/  LDG.E.U16 R21, desc[UR10][R12.64] ;  /* 0x0000000a0c157981 */ /* 0x0002e8000c1e1500 */
[----:B------:R4:W5:Y:S01]  /*1350*/  LDG.E.U16 R24, desc[UR10][R16.64] ;  /* 0x0000000a10187981 */ /* 0x000962000c1e1500 */
[-C--:B0-----:R-:W-:Y:S02]  /*1360*/  LEA R14, P1, R19, R3.reuse, 0x1 ;  /* 0x00000003130e7211 */ /* 0x081fe400078208ff */
[----:B-1----:R-:W-:-:S04]  /*1370*/  LEA R12, P0, R18, R3, 0x1 ;  /* 0x00000003120c7211 */ /* 0x002fc800078008ff */
[-C--:B------:R-:W-:Y:S02]  /*1380*/  LEA.HI.X.SX32 R13, R18, R2.reuse, 0x1, P0 ;  /* 0x00000002120d7211 */ /* 0x080fe400000f0eff */
[CC--:B----4-:R-:W-:Y:S02]  /*1390*/  LEA R16, P0, R10.reuse, R3.reuse, 0x1 ;  /* 0x000000030a107211 */ /* 0x0d0fe400078008ff */
[-C--:B------:R-:W-:Y:S01]  /*13a0*/  LEA.HI.X.SX32 R15, R19, R2.reuse, 0x1, P1 ;  /* 0x00000002130f7211 */ /* 0x080fe200008f0eff */
[----:B------:R0:W4:Y:S01]  /*13b0*/  LDG.E.U16 R25, desc[UR10][R12.64] ;  /* 0x0000000a0c197981 */ /* 0x000122000c1e1500 */
[-C--:B------:R-:W-:Y:S02]  /*13c0*/  LEA R18, P1, R11, R3.reuse, 0x1 ;  /* 0x000000030b127211 */ /* 0x080fe400078208ff */
[----:B------:R-:W-:Y:S01]  /*13d0*/  LEA.HI.X.SX32 R17, R10, R2, 0x1, P0 ;  /* 0x000000020a117211 */ /* 0x000fe200000f0eff */
[----:B------:R-:W3:Y:S01]  /*13e0*/  LDG.E.U16 R14, desc[UR10][R14.64] ;  /* 0x0000000a0e0e7981 */ /* 0x000ee2000c1e1500 */
[----:B------:R-:W-:-:S02]  /*13f0*/  LEA R10, P0, R5, R3, 0x1 ;  /* 0x00000003050a7211 */ /* 0x000fc400078008ff */
[-C--:B------:R-:W-:Y:S01]  /*1400*/  LEA.HI.X.SX32 R19, R11, R2.reuse, 0x1, P1 ;  /* 0x000000020b137211 */ /* 0x080fe200008f0eff */
[----:B------:R1:W5:Y:S01]  /*1410*/  LDG.E.U16 R16, desc[UR10][R16.64] ;  /* 0x0000000a10107981 */ /* 0x000362000c1e1500 */
[-C--:B------:R-:W-:Y:S02]  /*1420*/  LEA.HI.X.SX32 R11, R5, R2.reuse, 0x1, P0 ;  /* 0x00000002050b7211 */ /* 0x080fe400000f0eff */
[-C--:B0-----:R-:W-:Y:S01]  /*1430*/  LEA R12, P0, R6, R3.reuse, 0x1 ;  /* 0x00000003060c7211 */ /* 0x081fe200078008ff */
[----:B------:R-:W5:Y:S01]  /*1440*/  LDG.E.U16 R18, desc[UR10][R18.64] ;  /* 0x0000000a12127981 */ /* 0x000f62000c1e1500 */
[----:B------:R-:W-:Y:S01]  /*1450*/  IMAD R9, R4, 0x4, R9 ;  /* 0x0000000404097824 */ /* 0x000fe200078e0209 */
[----:B------:R-:W-:Y:S02]  /*1460*/  LEA R4, P1, R0, R3, 0x1 ;  /* 0x0000000300047211 */ /* 0x000fe400078208ff */
[-C--:B------:R-:W-:Y:S01]  /*1470*/  LEA.HI.X.SX32 R13, R6, R2.reuse, 0x1, P0 ;  /* 0x00000002060d7211 */ /* 0x080fe200000f0eff */
[----:B------:R0:W5:Y:S01]  /*1480*/  LDG.E.U16 R15, desc[UR10][R10.64] ;  /* 0x0000000a0a0f7981 */ /* 0x000162000c1e1500 */
[----:B------:R-:W-:-:S03]  /*1490*/  LEA.HI.X.SX32 R5, R0, R2, 0x1, P1 ;  /* 0x0000000200057211 */ /* 0x000fc600008f0eff */
[----:B------:R-:W5:Y:S04]  /*14a0*/  LDG.E.U16 R12, desc[UR10][R12.64] ;  /* 0x0000000a0c0c7981 */ /* 0x000f68000c1e1500 */
[----:B------:R-:W5:Y:S01]  /*14b0*/  LDG.E.U16 R4, desc[UR10][R4.64] ;  /* 0x0000000a04047981 */ /* 0x000f62000c1e1500 */
[----:B-1----:R-:W1:Y:S01]  /*14c0*/  S2R R17, SR_TID.X ;  /* 0x0000000000117919 */ /* 0x002e620000002100 */
[----:B------:R-:W1:Y:S01]  /*14d0*/  S2UR UR6, SR_CgaCtaId ;  /* 0x00000000000679c3 */ /* 0x000e620000008800 */
[-C--:B------:R-:W-:Y:S02]  /*14e0*/  LEA R6, P0, R7, R3.reuse, 0x1 ;  /* 0x0000000307067211 */ /* 0x080fe400078008ff */
[----:B0-----:R-:W-:Y:S02]  /*14f0*/  LEA R10, P1, R9, R3, 0x1 ;  /* 0x00000003090a7211 */ /* 0x001fe400078208ff */
[----:B------:R-:W-:-:S02]  /*1500*/  LEA.HI.X.SX32 R7, R7, R2, 0x1, P0 ;  /* 0x0000000207077211 */ /* 0x000fc400000f0eff */
[----:B------:R-:W-:Y:S01]  /*1510*/  LEA.HI.X.SX32 R11, R9, R2, 0x1, P1 ;  /* 0x00000002090b7211 */ /* 0x000fe200008f0eff */
[----:B------:R-:W-:Y:S02]  /*1520*/  UMOV UR4, 0x400 ;  /* 0x0000040000047882 */ /* 0x000fe40000000000 */
[----:B------:R-:W5:Y:S04]  /*1530*/  LDG.E.U16 R6, desc[UR10][R6.64] ;  /* 0x0000000a06067981 */ /* 0x000f68000c1e1500 */
[----:B------:R-:W5:Y:S01]  /*1540*/  LDG.E.U16 R10, desc[UR10][R10.64] ;  /* 0x0000000a0a0a7981 */ /* 0x000f62000c1e1500 */
[----:B-1----:R-:W-:Y:S01]  /*1550*/  ULEA UR6, UR6, UR4, 0x18 ;  /* 0x0000000406067291 */ /* 0x002fe2000f8ec03f */
[----:B------:R-:W-:Y:S02]  /*1560*/  LOP3.LUT R2, R17, 0x3f, RZ, 0xc0, !PT ;  /* 0x0000003f11027812 */ /* 0x000fe400078ec0ff */
[----:B------:R-:W-:-:S02]  /*1570*/  SHF.R.S32.HI R0, RZ, 0x6, R17 ;  /* 0x00000006ff007819 */ /* 0x000fc40000011411 */
[----:B------:R-:W-:Y:S02]  /*1580*/  SHF.L.U32 R2, R2, 0x1, RZ ;  /* 0x0000000102027819 */ /* 0x000fe400000006ff */
[----:B------:R-:W-:-:S04]  /*1590*/  SGXT R0, R0, 0x1 ;  /* 0x000000010000781a */ /* 0x000fc80000000200 */
[----:B------:R-:W-:-:S05]  /*15a0*/  LOP3.LUT R0, R2, 0x90, R0, 0x78, !PT ;  /* 0x0000009002007812 */ /* 0x000fca00078e7800 */
[----:B--2---:R-:W-:Y:S04]  /*15b0*/  STS.U16 [R0+UR6+0x10000], R29 ;  /* 0x0100001d00007988 */ /* 0x004fe80008000406 */
[----:B----4-:R0:W-:Y:S04]  /*15c0*/  STL [R1+0x157c], R25 ;  /* 0x00157c1901007387 */ /* 0x0101e80000100800 */
[----:B0-----:R-:W2:Y:S04]  /*15d0*/  LDL.LU R25, [R1+0x8] ;  /* 0x0000080001197983 */ /* 0x001ea80000300800 */
[----:B---3--:R0:W-:Y:S04]  /*15e0*/  STL [R1+0x1580], R14 ;  /* 0x0015800e01007387 */ /* 0x0081e80000100800 */
[----:B0-----:R-:W3:Y:S04]  /*15f0*/  LDL.LU R14, [R1+0x10] ;  /* 0x00001000010e7983 */ /* 0x001ee80000300800 */
[----:B-----5:R0:W-:Y:S04]  /*1600*/  STL [R1+0x1584], R16 ;  /* 0x0015841001007387 */ /* 0x0201e80000100800 */
[----:B0-----:R-:W4:Y:S04]  /*1610*/  LDL.LU R16, [R1+0x18] ;  /* 0x0000180001107983 */ /* 0x001f280000300800 */
[----:B------:R-:W5:Y:S04]  /*1620*/  LDL.LU R19, [R1+0x20] ;  /* 0x0000200001137983 */ /* 0x000f680000300800 */
[----:B------:R0:W-:Y:S04]  /*1630*/  STL [R1+0x1588], R18 ;  /* 0x0015881201007387 */ /* 0x0001e80000100800 */
[----:B0-----:R-:W2:Y:S04]  /*1640*/  LDL.LU R18, [R1+0x28] ;  /* 0x0000280001127983 */ /* 0x001ea80000300800 */
[----:B------:R0:W-:Y:S04]  /*1650*/  STL [R1+0x158c], R15 ;  /* 0x00158c0f01007387 */ /* 0x0001e80000100800 */
[----:B0-----:R-:W3:Y:S04]  /*1660*/  LDL.LU R15, [R1+0x30] ;  /* 0x00003000010f7983 */ /* 0x001ee80000300800 */
[----:B------:R-:W5:Y:S04]  /*1670*/  LDL.LU R3, [R1+0x38] ;  /* 0x0000380001037983 */ /* 0x000f680000300800 */
[----:B------:R-:W5:Y:S04]  /*1680*/  LDL.LU R13, [R1+0x40] ;  /* 0x00004000010d7983 */ /* 0x000f680000300800 */
[----:B------:R0:W-:Y:S04]  /*1690*/  STL [R1+0x1590], R12 ;  /* 0x0015900c01007387 */ /* 0x0001e80000100800 */
[----:B0-----:R-:W4:Y:S04]  /*16a0*/  LDL.LU R12, [R1+0x48] ;  /* 0x00004800010c7983 */ /* 0x001f280000300800 */
[----:B------:R-:W5:Y:S04]  /*16b0*/  LDL.LU R9, [R1+0x50] ;  /* 0x0000500001097983 */ /* 0x000f680000300800 */
[----:B------:R-:W5:Y:S04]  /*16c0*/  LDL.LU R5, [R1+0x58] ;  /* 0x0000580001057983 */ /* 0x000f680000300800 */
[----:B------:R0:W-:Y:S04]  /*16d0*/  STL [R1+0x1594], R4 ;  /* 0x0015940401007387 */ /* 0x0001e80000100800 */
[----:B0-----:R-:W2:Y:S04]  /*16e0*/  LDL.LU R4, [R1+0x60] ;  /* 0x0000600001047983 */ /* 0x001ea80000300800 */
[----:B------:R-:W5:Y:S04]  /*16f0*/  LDL.LU R7, [R1+0x68] ;  /* 0x0000680001077983 */ /* 0x000f680000300800 */
[----:B------:R-:W5:Y:S04]  /*1700*/  LDL.LU R11, [R1+0x6c] ;  /* 0x00006c00010b7983 */ /* 0x000f680000300800 */
[----:B------:R-:W5:Y:S04]  /*1710*/  LDL.LU R2, [R1+0x70] ;  /* 0x0000700001027983 */ /* 0x000f680000300800 */
[----:B------:R-:W3:Y:S04]  /*1720*/  LDL.LU R29, [R1+0x15b0] ;  /* 0x0015b000011d7983 */ /* 0x000ee80000300800 */
[----:B---3--:R0:W-:Y:S04]  /*1730*/  STS.U16 [R0+UR6+0x10200], R29 ;  /* 0x0102001d00007988 */ /* 0x0081e80008000406 */
[----:B0-----:R-:W3:Y:S04]  /*1740*/  LDL.LU R29, [R1+0x15ac] ;  /* 0x0015ac00011d7983 */ /* 0x001ee80000300800 */
        /* <DEDUP_REMOVED lines=8> */
[----:B--2---:R-:W-:Y:S04]  /*17d0*/  STS.U16 [R0+UR6+0x11400], R4 ;  /* 0x0114000400007988 */ /* 0x004fe80008000406 */
[----:B---3--:R0:W-:Y:S04]  /*17e0*/  STS.U16 [R0+UR6+0x10c00], R29 ;  /* 0x010c001d00007988 */ /* 0x0081e80008000406 */
[----:B0-----:R-:W2:Y:S04]  /*17f0*/  LDL.LU R29, [R1+0x1598] ;  /* 0x00159800011d7983 */ /* 0x001ea80000300800 */
[----:B----4-:R0:W-:Y:S04]  /*1800*/  STS.U16 [R0+UR6+0x11a00], R12 ;  /* 0x011a000c00007988 */ /* 0x0101e80008000406 */
[----:B------:R-:W3:Y:S04]  /*1810*/  LDL.LU R4, [R1+0xb0] ;  /* 0x0000b00001047983 */ /* 0x000ee80000300800 */
[----:B------:R1:W-:Y:S04]  /*1820*/  STS.U16 [R0+UR6+0x12000], R15 ;  /* 0x0120000f00007988 */ /* 0x0003e80008000406 */
[----:B0-----:R-:W4:Y:S04]  /*1830*/  LDL.LU R12, [R1+0xac] ;  /* 0x0000ac00010c7983 */ /* 0x001f280000300800 */
[----:B------:R0:W-:Y:S04]  /*1840*/  STS.U16 [R0+UR6+0x12200], R18 ;  /* 0x0122001200007988 */ /* 0x0001e80008000406 */
[----:B-1----:R-:W4:Y:S04]  /*1850*/  LDL.LU R15, [R1+0xa8] ;  /* 0x0000a800010f7983 */ /* 0x002f280000300800 */
[----:B------:R1:W-:Y:S04]  /*1860*/  STS.U16 [R0+UR6+0x12600], R16 ;  /* 0x0126001000007988 */ /* 0x0003e80008000406 */
[----:B0-----:R-:W4:Y:S04]  /*1870*/  LDL.LU R18, [R1+0xa4] ;  /* 0x0000a40001127983 */ /* 0x001f280000300800 */
[----:B------:R0:W-:Y:S04]  /*1880*/  STS.U16 [R0+UR6+0x12800], R14 ;  /* 0x0128000e00007988 */ /* 0x0001e80008000406 */
[----:B-1----:R-:W4:Y:S04]  /*1890*/  LDL.LU R16, [R1+0xa0] ;  /* 0x0000a00001107983 */ /* 0x002f280000300800 */
[----:B------:R1:W-:Y:S04]  /*18a0*/  STS.U16 [R0+UR6+0x12a00], R25 ;  /* 0x012a001900007988 */ /* 0x0003e80008000406 */
[----:B0-----:R-:W4:Y:S04]  /*18b0*/  LDL.LU R14, [R1+0x9c] ;  /* 0x00009c00010e7983 */ /* 0x001f280000300800 */
[----:B-1----:R-:W4:Y:S04]  /*18c0*/  LDL.LU R25, [R1+0x98] ;  /* 0x0000980001197983 */ /* 0x002f280000300800 */
[----:B--2---:R0:W-:Y:S04]  /*18d0*/  STS.U16 [R0+UR6+0x12c00], R29 ;  /* 0x012c001d00007988 */ /* 0x0041e80008000406 */
[----:B0-----:R-:W2:Y:S04]  /*18e0*/  LDL.LU R29, [R1+0x94] ;  /* 0x00009400011d7983 */ /* 0x001ea80000300800 */
[----:B-----5:R0:W-:Y:S04]  /*18f0*/  STS.U16 [R0+UR6+0x11000], R11 ;  /* 0x0110000b00007988 */ /* 0x0201e80008000406 */
[----:B------:R1:W-:Y:S04]  /*1900*/  STS.U16 [R0+UR6+0x11200], R7 ;  /* 0x0112000700007988 */ /* 0x0003e80008000406 */
[----:B------:R5:W-:Y:S04]  /*1910*/  STS.U16 [R0+UR6+0x11600], R5 ;  /* 0x0116000500007988 */ /* 0x000be80008000406 */
[----:B0-----:R-:W2:Y:S04]  /*1920*/  LDL.LU R11, [R1+0x34] ;  /* 0x00003400010b7983 */ /* 0x001ea80000300800 */
[----:B-1----:R-:W2:Y:S04]  /*1930*/  LDL.LU R7, [R1+0x2c] ;  /* 0x00002c0001077983 */ /* 0x002ea80000300800 */
[----:B------:R0:W-:Y:S04]  /*1940*/  STS.U16 [R0+UR6+0x11800], R9 ;  /* 0x0118000900007988 */ /* 0x0001e80008000406 */
[----:B-----5:R-:W5:Y:S04]  /*1950*/  LDL.LU R5, [R1+0x24] ;  /* 0x0000240001057983 */ /* 0x020f680000300800 */
[----:B------:R1:W-:Y:S04]  /*1960*/  STS.U16 [R0+UR6+0x11c00], R13 ;  /* 0x011c000d00007988 */ /* 0x0003e80008000406 */
[----:B0-----:R-:W5:Y:S04]  /*1970*/  LDL.LU R9, [R1+0x1c] ;  /* 0x00001c0001097983 */ /* 0x001f680000300800 */
[----:B------:R0:W-:Y:S04]  /*1980*/  STS.U16 [R0+UR6+0x11e00], R3 ;  /* 0x011e000300007988 */ /* 0x0001e80008000406 */
[----:B-1----:R-:W5:Y:S04]  /*1990*/  LDL.LU R13, [R1+0x14] ;  /* 0x00001400010d7983 */ /* 0x002f680000300800 */
[----:B------:R1:W-:Y:S04]  /*19a0*/  STS.U16 [R0+UR6+0x12400], R19 ;  /* 0x0124001300007988 */ /* 0x0003e80008000406 */
[----:B0-----:R-:W5:Y:S04]  /*19b0*/  LDL.LU R3, [R1+0xc] ;  /* 0x00000c0001037983 */ /* 0x001f680000300800 */
[----:B------:R0:W-:Y:S04]  /*19c0*/  STS.U16 [R0+UR6+0x12e00], R28 ;  /* 0x012e001c00007988 */ /* 0x0001e80008000406 */
[----:B-1----:R-:W5:Y:S04]  /*19d0*/  LDL.LU R19, [R1+0x4] ;  /* 0x0000040001137983 */ /* 0x002f680000300800 */
[----:B------:R1:W-:Y:S04]  /*19e0*/  STS.U16 [R0+UR6+0x10e00], R2 ;  /* 0x010e000200007988 */ /* 0x0003e80008000406 */
[----:B0-----:R-:W5:Y:S04]  /*19f0*/  LDL.LU R28, [R1+0x3c] ;  /* 0x00003c00011c7983 */ /* 0x001f680000300800 */
[----:B------:R0:W-:Y:S01]  /*1a00*/  STS.U16 [R0+UR6+0x13000], R27 ;  /* 0x0130001b00007988 */ /* 0x0001e20008000406 */
[----:B-1----:R-:W-:-:S03]  /*1a10*/  LOP3.LUT R2, R0, 0x20, RZ, 0x3c, !PT ;  /* 0x0000002000027812 */ /* 0x002fc600078e3cff */
[----:B------:R1:W-:Y:S04]  /*1a20*/  STS.U16 [R0+UR6+0x13600], R8 ;  /* 0x0136000800007988 */ /* 0x0003e80008000406 */
[----:B------:R3:W-:Y:S04]  /*1a30*/  STS.U16 [R0+UR6+0x13a00], R21 ;  /* 0x013a001500007988 */ /* 0x0007e80008000406 */
[----:B0-----:R-:W5:Y:S04]  /*1a40*/  LDL.LU R27, [R1+0x44] ;  /* 0x00004400011b7983 */ /* 0x001f680000300800 */
[----:B-1----:R-:W5:Y:S04]  /*1a50*/  LDL.LU R8, [R1+0x4c] ;  /* 0x00004c0001087983 */ /* 0x002f680000300800 */
[----:B---3--:R-:W3:Y:S04]  /*1a60*/  LDL.LU R21, [R1+0x54] ;  /* 0x0000540001157983 */ /* 0x008ee80000300800 */
[----:B------:R0:W-:Y:S04]  /*1a70*/  STS.U16 [R0+UR6+0x13c00], R23 ;  /* 0x013c001700007988 */ /* 0x0001e80008000406 */
[----:B------:R1:W-:Y:S04]  /*1a80*/  STS.U16 [R0+UR6+0x13e00], R24 ;  /* 0x013e001800007988 */ /* 0x0003e80008000406 */
[----:B------:R-:W-:Y:S04]  /*1a90*/  STS.U16 [R0+UR6+0x13200], R26 ;  /* 0x0132001a00007988 */ /* 0x000fe80008000406 */
[----:B0-----:R-:W3:Y:S04]  /*1aa0*/  LDL.LU R23, [R1+0x5c] ;  /* 0x00005c0001177983 */ /* 0x001ee80000300800 */
[----:B------:R-:W-:Y:S04]  /*1ab0*/  STS.U16 [R0+UR6+0x13400], R22 ;  /* 0x0134001600007988 */ /* 0x000fe80008000406 */
[----:B------:R0:W-:Y:S04]  /*1ac0*/  STS.U16 [R0+UR6+0x13800], R20 ;  /* 0x0138001400007988 */ /* 0x0001e80008000406 */
[----:B-1----:R-:W3:Y:S04]  /*1ad0*/  LDL.LU R24, [R1+0x8c] ;  /* 0x00008c0001187983 */ /* 0x002ee80000300800 */
[----:B------:R1:W-:Y:S04]  /*1ae0*/  STS.U16 [R2+UR6+0x10100], R4 ;  /* 0x0101000402007988 */ /* 0x0003e80008000406 */
[----:B0-----:R-:W3:Y:S04]  /*1af0*/  LDL.LU R0, [R1+0x64] ;  /* 0x0000640001007983 */ /* 0x001ee80000300800 */
[----:B----4-:R0:W-:Y:S04]  /*1b00*/  STS.U16 [R2+UR6+0x10300], R12 ;  /* 0x0103000c02007988 */ /* 0x0101e80008000406 */
[----:B-1----:R-:W4:Y:S04]  /*1b10*/  LDL.LU R4, [R1+0x1594] ;  /* 0x0015940001047983 */ /* 0x002f280000300800 */
        /* <DEDUP_REMOVED lines=13> */
[----:B------:R-:W-:Y:S04]  /*1bf0*/  STS.U16 [R2+UR6+0x13d00], R6 ;  /* 0x013d000602007988 */ /* 0x000fe80008000406 */
[----:B------:R-:W-:Y:S04]  /*1c00*/  STS.U16 [R2+UR6+0x11f00], R11 ;  /* 0x011f000b02007988 */ /* 0x000fe80008000406 */
[----:B------:R-:W-:Y:S04]  /*1c10*/  STS.U16 [R2+UR6+0x12100], R7 ;  /* 0x0121000702007988 */ /* 0x000fe80008000406 */
[----:B------:R-:W-:Y:S04]  /*1c20*/  STS.U16 [R2+UR6+0x13f00], R10 ;  /* 0x013f000a02007988 */ /* 0x000fe80008000406 */
[----:B-----5:R-:W-:Y:S04]  /*1c30*/  STS.U16 [R2+UR6+0x12300], R5 ;  /* 0x0123000502007988 */ /* 0x020fe80008000406 */
[----:B------:R-:W-:Y:S04]  /*1c40*/  STS.U16 [R2+UR6+0x12500], R9 ;  /* 0x0125000902007988 */ /* 0x000fe80008000406 */
[----:B------:R-:W-:Y:S04]  /*1c50*/  STS.U16 [R2+UR6+0x12700], R13 ;  /* 0x0127000d02007988 */ /* 0x000fe80008000406 */
[----:B------:R0:W-:Y:S04]  /*1c60*/  STS.U16 [R2+UR6+0x12900], R3 ;  /* 0x0129000302007988 */ /* 0x0001e80008000406 */
[----:B------:R-:W-:Y:S01]  /*1c70*/  STS.U16 [R2+UR6+0x12b00], R19 ;  /* 0x012b001302007988 */ /* 0x000fe20008000406 */
[----:B0-----:R-:W-:-:S03]  /*1c80*/  MOV R3, 0xff800000 ;  /* 0xff80000000037802 */ /* 0x001fc60000000f00 */
[----:B------:R-:W-:Y:S04]  /*1c90*/  STS.U16 [R2+UR6+0x11d00], R28 ;  /* 0x011d001c02007988 */ /* 0x000fe80008000406 */
[----:B------:R-:W-:Y:S04]  /*1ca0*/  STS.U16 [R2+UR6+0x11b00], R27 ;  /* 0x011b001b02007988 */ /* 0x000fe80008000406 */
[----:B------:R-:W-:Y:S04]  /*1cb0*/  STS.U16 [R2+UR6+0x11900], R8 ;  /* 0x0119000802007988 */ /* 0x000fe80008000406 */
[----:B---3--:R-:W-:Y:S04]  /*1cc0*/  STS.U16 [R2+UR6+0x11700], R21 ;  /* 0x0117001502007988 */ /* 0x008fe80008000406 */
[----:B------:R-:W-:Y:S04]  /*1cd0*/  STS.U16 [R2+UR6+0x11500], R23 ;  /* 0x0115001702007988 */ /* 0x000fe80008000406 */
[----:B------:R-:W-:Y:S04]  /*1ce0*/  STS.U16 [R2+UR6+0x11100], R24 ;  /* 0x0111001802007988 */ /* 0x000fe80008000406 */
[----:B------:R0:W-:Y:S04]  /*1cf0*/  STS.U16 [R2+UR6+0x11300], R0 ;  /* 0x0113000002007988 */ /* 0x0001e80008000406 */
[----:B----4-:R-:W-:Y:S01]  /*1d00*/  STS.U16 [R2+UR6+0x13b00], R4 ;  /* 0x013b000402007988 */ /* 0x010fe20008000406 */
[----:B0-----:R-:W-:-:S03]  /*1d10*/  IMAD.MOV.U32 R0, RZ, RZ, -0x800000 ;  /* 0xff800000ff007424 */ /* 0x001fc600078e00ff */
[----:B------:R-:W-:Y:S04]  /*1d20*/  STS.U16 [R2+UR6+0x13900], R12 ;  /* 0x0139000c02007988 */ /* 0x000fe80008000406 */
[----:B------:R0:W-:Y:S04]  /*1d30*/  STS.U16 [R2+UR6+0x13700], R15 ;  /* 0x0137000f02007988 */ /* 0x0001e80008000406 */
[----:B------:R-:W-:Y:S04]  /*1d40*/  STS.U16 [R2+UR6+0x13500], R18 ;  /* 0x0135001202007988 */ /* 0x000fe80008000406 */
[----:B------:R-:W-:Y:S04]  /*1d50*/  STS.U16 [R2+UR6+0x13300], R16 ;  /* 0x0133001002007988 */ /* 0x000fe80008000406 */
[----:B------:R-:W-:Y:S04]  /*1d60*/  STS.U16 [R2+UR6+0x13100], R14 ;  /* 0x0131000e02007988 */ /* 0x000fe80008000406 */
[----:B------:R-:W-:Y:S01]  /*1d70*/  STS.U16 [R2+UR6+0x12f00], R25 ;  /* 0x012f001902007988 */ /* 0x000fe20008000406 */
[----:B------:R-:W1:Y:S01]  /*1d80*/  S2R R19, SR_CTAID.X ;  /* 0x0000000000137919 */ /* 0x000e620000002500 */
[----:B0-----:R-:W-:Y:S01]  /*1d90*/  LOP3.LUT R15, R17, 0x7f, RZ, 0xc0, !PT ;  /* 0x0000007f110f7812 */ /* 0x001fe200078ec0ff */
[----:B-1----:R-:W-:Y:S01]  /*1da0*/  IMAD.SHL.U32 R19, R19, 0x20, RZ ;  /* 0x0000002013137824 */ /* 0x002fe200078e00ff */
[----:B--2---:R0:W-:Y:S02]  /*1db0*/  STS.U16 [R2+UR6+0x12d00], R29 ;  /* 0x012d001d02007988 */ /* 0x0041e40008000406 */
[----:B0-----:R-:W-:-:S05]  /*1dc0*/  MOV R2, 0x3f800000 ;  /* 0x3f80000000027802 */ /* 0x001fca0000000f00 */
[----:B------:R0:W-:Y:S04]  /*1dd0*/  STL [R1+0x670], R2 ;  /* 0x0006700201007387 */ /* 0x0001e80000100800 */
[----:B------:R-:W-:Y:S01]  /*1de0*/  STL [R1+0x2a4], R0 ;  /* 0x0002a40001007387 */ /* 0x000fe20000100800 */
[----:B0-----:R-:W-:-:S03]  /*1df0*/  MOV R2, 0xff800000 ;  /* 0xff80000000027802 */ /* 0x001fc60000000f00 */
[----:B------:R0:W-:Y:S04]  /*1e00*/  STL [R1+0x2a0], R3 ;  /* 0x0002a00301007387 */ /* 0x0001e80000100800 */
[----:B------:R1:W-:Y:S04]  /*1e10*/  STL [R1+0x1dc], R2 ;  /* 0x0001dc0201007387 */ /* 0x0003e80000100800 */
[----:B------:R2:W-:Y:S01]  /*1e20*/  STL [R1+0x1d8], R0 ;  /* 0x0001d80001007387 */ /* 0x0005e20000100800 */
[----:B0-----:R-:W-:Y:S01]  /*1e30*/  IMAD.MOV.U32 R3, RZ, RZ, 0x3f800000 ;  /* 0x3f800000ff037424 */ /* 0x001fe200078e00ff */
[----:B-1----:R-:W-:-:S04]  /*1e40*/  MOV R2, 0x3f800000 ;  /* 0x3f80000000027802 */ /* 0x002fc80000000f00 */
[----:B------:R-:W-:Y:S01]  /*1e50*/  STL [R1+0x674], R3 ;  /* 0x0006740301007387 */ /* 0x000fe20000100800 */
[----:B--2---:R-:W-:-:S03]  /*1e60*/  MOV R0, 0x3f800000 ;  /* 0x3f80000000007802 */ /* 0x004fc60000000f00 */
[----:B------:R-:W-:Y:S04]  /*1e70*/  STL [R1+0x678], R2 ;  /* 0x0006780201007387 */ /* 0x000fe80000100800 */
[----:B------:R-:W-:Y:S04]  /*1e80*/  STL [R1+0x370], RZ ;  /* 0x000370ff01007387 */ /* 0x000fe80000100800 */
[----:B------:R0:W-:Y:S04]  /*1e90*/  STL [R1+0x67c], R0 ;  /* 0x00067c0001007387 */ /* 0x0001e80000100800 */
[----:B------:R1:W-:Y:S04]  /*1ea0*/  STL [R1+0x374], RZ ;  /* 0x000374ff01007387 */ /* 0x0003e80000100800 */
        /* <DEDUP_REMOVED lines=58> */
[----:B------:R1:W-:Y:S01]  /*2250*/  STL [R1+0x460], RZ ;  /* 0x000460ff01007387 */ /* 0x0003e20000100800 */
[----:B0-----:R-:W-:-:S03]  /*2260*/  IADD3 R0, R19, 0x20, RZ ;  /* 0x0000002013007810 */ /* 0x001fc60007ffe0ff */
[----:B------:R1:W-:Y:S04]  /*2270*/  STL [R1+0x464], RZ ;  /* 0x000464ff01007387 */ /* 0x0003e80000100800 */
[----:B------:R1:W-:Y:S04]  /*2280*/  STL [R1+0x468], RZ ;  /* 0x000468ff01007387 */ /* 0x0003e80000100800 */
[----:B------:R1:W-:Y:S01]  /*2290*/  STL [R1+0x46c], RZ ;  /* 0x00046cff01007387 */ /* 0x0003e20000100800 */
[----:B------:R-:W-:-:S13]  /*22a0*/  ISETP.GE.AND P0, PT, R0, 0x1, PT ;  /* 0x000000010000780c */ /* 0x000fda0003f06270 */
[----:B-1----:R-:W-:Y:S05]  /*22b0*/  @!P0 BRA `(.L_x_0) ;  /* 0x0000029c00c08947 */ /* 0x002fea0003800000 */
[----:B------:R-:W0:Y:S01]  /*22c0*/  LDC.64 R2, c[0x0][0x250] ;  /* 0x00009400ff027b82 */ /* 0x000e220000000a00 */
[----:B------:R-:W-:Y:S01]  /*22d0*/  ULDC.64 UR4, c[0x0][0x260] ;  /* 0x0000980000047ab9 */ /* 0x000fe20000000a00 */
[----:B------:R-:W-:Y:S01]  /*22e0*/  SHF.R.U32.HI R0, RZ, 0x2, R17 ;  /* 0x00000002ff007819 */ /* 0x000fe20000011611 */
[----:B------:R-:W-:Y:S01]  /*22f0*/  IMAD R10, R15, UR5, RZ ;  /* 0x000000050f0a7c24 */ /* 0x000fe2000f8e02ff */
[----:B------:R1:W-:Y:S01]  /*2300*/  STL [R1+0x1650], R26 ;  /* 0x0016501a01007387 */ /* 0x0003e20000100800 */
[----:B------:R-:W-:Y:S01]  /*2310*/  UIMAD UR4, UR7, UR4, URZ ;  /* 0x00000004070472a4 */ /* 0x000fe2000f8e023f */
[----:B------:R-:W-:Y:S01]  /*2320*/  SGXT.U32 R0, R0, 0x3 ;  /* 0x000000030000781a */ /* 0x000fe20000000000 */
[----:B------:R-:W-:Y:S01]  /*2330*/  ULDC UR9, c[0x0][0x238] ;  /* 0x00008e0000097ab9 */ /* 0x000fe20000000800 */
[----:B------:R-:W2:Y:S01]  /*2340*/  LDC.64 R6, c[0x0][0x218] ;  /* 0x00008600ff067b82 */ /* 0x000ea20000000a00 */
[----:B------:R-:W-:Y:S01]  /*2350*/  USHF.L.U32 UR5, UR4, 0x1, URZ ;  /* 0x0000000104057899 */ /* 0x000fe2000800063f */
[----:B------:R-:W-:-:S02]  /*2360*/  LOP3.LUT R8, R19, 0x8, R0, 0xfe, !PT ;  /* 0x0000000813087812 */ /* 0x000fc400078efe00 */
[----:B------:R-:W-:Y:S02]  /*2370*/  LOP3.LUT R9, R0, R19, RZ, 0xfc, !PT ;  /* 0x0000001300097212 */ /* 0x000fe400078efcff */
[----:B------:R-:W-:Y:S02]  /*2380*/  SHF.L.U32 R9, R10, 0x1, RZ ;  /* 0x000000010a097819 */ /* 0x000fe400000006ff */
[----:B------:R-:W3:Y:S01]  /*2390*/  LDC R16, c[0x0][0x258] ;  /* 0x00009600ff107b82 */ /* 0x000ee20000000800 */
[----:B0-----:R-:W-:-:S07]  /*23a0*/  IMAD R2, R2, UR7, RZ ;  /* 0x0000000702027c24 */ /* 0x001fce000f8e02ff */
[----:B------:R-:W0:Y:S01]  /*23b0*/  LDC.64 R4, c[0x0][0x220] ;  /* 0x00008800ff047b82 */ /* 0x000e220000000a00 */
[----:B--2---:R-:W-:-:S07]  /*23c0*/  LEA R17, P0, R2, R6, 0x1 ;  /* 0x0000000602117211 */ /* 0x004fce00078008ff */
[----:B------:R-:W2:Y:S01]  /*23d0*/  LDC R8, c[0x0][0x268] ;  /* 0x00009a00ff087b82 */ /* 0x000ea20000000800 */
[C-C-:B------:R-:W-:Y:S02]  /*23e0*/  LOP3.LUT R6, R19.reuse, 0x10, R0.reuse, 0xfe, !PT ;  /* 0x0000001013067812 */ /* 0x140fe400078efe00 */
[----:B------:R-:W-:Y:S02]  /*23f0*/  LEA.HI.X.SX32 R14, R2, R7, 0x1, P0 ;  /* 0x00000007020e7211 */ /* 0x000fe400000f0eff */
[----:B------:R-:W-:Y:S01]  /*2400*/  LOP3.LUT R0, R19, 0x18, R0, 0xfe, !PT ;  /* 0x0000001813007812 */ /* 0x000fe200078efe00 */
[----:B---3--:R-:W-:Y:S02]  /*2410*/  IMAD R15, R15, R16, RZ ;  /* 0x000000100f0f7224 */ /* 0x008fe400078e02ff */
[----:B------:R-:W3:Y:S02]  /*2420*/  LDC R6, c[0x0][0x268] ;  /* 0x00009a00ff067b82 */ /* 0x000ee40000000800 */
[----:B------:R-:W-:Y:S01]  /*2430*/  IMAD R16, R16, 0x80, R15 ;  /* 0x0000008010107824 */ /* 0x000fe200078e020f */
[----:B-1----:R-:W-:-:S04]  /*2440*/  LEA R26, P0, R15, R17, 0x1 ;  /* 0x000000110f1a7211 */ /* 0x002fc800078008ff */
[----:B------:R-:W-:Y:S01]  /*2450*/  LEA.HI.X.SX32 R27, R15, R14, 0x1, P0 ;  /* 0x0000000e0f1b7211 */ /* 0x000fe200000f0eff */
[----:B------:R-:W1:Y:S01]  /*2460*/  LDC R13, c[0x0][0x268] ;  /* 0x00009a00ff0d7b82 */ /* 0x000e620000000800 */
[----:B0-----:R-:W-:Y:S01]  /*2470*/  IADD3 R28, P2, P3, R9, UR5, R4 ;  /* 0x00000005091c7c10 */ /* 0x001fe2000fb5e004 */
[----:B------:R-:W-:Y:S01]  /*2480*/  UIMAD.WIDE UR4, UR4, 0x2, URZ ;  /* 0x00000002040478a5 */ /* 0x000fe2000f8e023f */
[----:B------:R-:W-:Y:S01]  /*2490*/  LEA R24, P1, R16, R17, 0x1 ;  /* 0x0000001110187211 */ /* 0x000fe200078208ff */
[----:B------:R0:W-:Y:S01]  /*24a0*/  STL.64 [R1+0x2b0], R26 ;  /* 0x0002b01a01007387 */ /* 0x0001e20000100a00 */
[----:B------:R-:W-:-:S03]  /*24b0*/  IMAD.HI R17, R10, 0x2, RZ ;  /* 0x000000020a117827 */ /* 0x000fc600078e02ff */
[----:B------:R-:W4:Y:S01]  /*24c0*/  LDC R12, c[0x0][0x268] ;  /* 0x00009a00ff0c7b82 */ /* 0x000f220000000800 */
[----:B0-----:R0:W5:Y:S07]  /*24d0*/  LDL.LU R26, [R1+0x1650] ;  /* 0x00165000011a7983 */ /* 0x00116e0000300800 */
[----:B------:R-:W0:Y:S08]  /*24e0*/  LDC R11, c[0x0][0x268] ;  /* 0x00009a00ff0b7b82 */ /* 0x000e300000000800 */
[----:B------:R-:W0:Y:S08]  /*24f0*/  LDC R19, c[0x0][0x268] ;  /* 0x00009a00ff137b82 */ /* 0x000e300000000800 */
[----:B------:R-:W0:Y:S01]  /*2500*/  LDC R7, c[0x0][0x268] ;  /* 0x00009a00ff077b82 */ /* 0x000e220000000800 */
[----:B------:R-:W-:-:S07]  /*2510*/  IADD3.X R29, R17, UR5, R5, P2, P3 ;  /* 0x00000005111d7c10 */ /* 0x000fce00097e6405 */
[----:B------:R-:W0:Y:S08]  /*2520*/  LDC R18, c[0x0][0x268] ;  /* 0x00009a00ff127b82 */ /* 0x000e300000000800 */
[----:B------:R-:W0:Y:S01]  /*2530*/  LDC R4, c[0x0][0x268] ;  /* 0x00009a00ff047b82 */ /* 0x000e220000000800 */
[----:B--2---:R-:W-:-:S07]  /*2540*/  LEA RZ, P3, R8, R28, 0x5 ;  /* 0x0000001c08ff7211 */ /* 0x004fce00078628ff */
[----:B------:R-:W2:Y:S01]  /*2550*/  LDC R10, c[0x0][0x268] ;  /* 0x00009a00ff0a7b82 */ /* 0x000ea20000000800 */
[----:B---3--:R-:W-:-:S07]  /*2560*/  LEA RZ, P5, R6, R28, 0x7 ;  /* 0x0000001c06ff7211 */ /* 0x008fce00078a38ff */
[----:B------:R-:W3:Y:S01]  /*2570*/  LDC R0, c[0x0][0x268] ;  /* 0x00009a00ff007b82 */ /* 0x000ee20000000800 */
[----:B-1----:R-:W-:-:S07]  /*2580*/  LEA RZ, P6, R13, R28, 0x2 ;  /* 0x0000001c0dff7211 */ /* 0x002fce00078c10ff */
[----:B------:R-:W1:Y:S01]  /*2590*/  LDC R9, c[0x0][0x268] ;  /* 0x00009a00ff097b82 */ /* 0x000e620000000800 */
[----:B------:R-:W-:-:S07]  /*25a0*/  LEA.HI.X.SX32 R25, R16, R14, 0x1, P1 ;  /* 0x0000000e10197211 */ /* 0x000fce00008f0eff */
[----:B------:R-:W1:Y:S01]  /*25b0*/  LDC R8, c[0x0][0x268] ;  /* 0x00009a00ff087b82 */ /* 0x000e620000000800 */
[----:B----4-:R-:W-:-:S07]  /*25c0*/  LEA RZ, P1, R12, R28, 0x3 ;  /* 0x0000001c0cff7211 */ /* 0x010fce00078218ff */
[----:B------:R-:W4:Y:S08]  /*25d0*/  LDC R6, c[0x0][0x268] ;  /* 0x00009a00ff067b82 */ /* 0x000f300000000800 */
[----:B------:R-:W4:Y:S01]  /*25e0*/  LDC R13, c[0x0][0x268] ;  /* 0x00009a00ff0d7b82 */ /* 0x000f220000000800 */
[----:B0-----:R-:W-:Y:S02]  /*25f0*/  LEA RZ, P0, R11, R28, 0x4 ;  /* 0x0000001c0bff7211 */ /* 0x001fe400078020ff */
[----:B------:R-:W-:-:S05]  /*2600*/  SHF.L.U32 R5, R19, 0x1, RZ ;  /* 0x0000000113057819 */ /* 0x000fca00000006ff */
[----:B------:R-:W0:Y:S01]  /*2610*/  LDC R12, c[0x0][0x268] ;  /* 0x00009a00ff0c7b82 */ /* 0x000e220000000800 */
[----:B------:R-:W-:Y:S01]  /*2620*/  LEA RZ, P2, R7, R28, 0x6 ;  /* 0x0000001c07ff7211 */ /* 0x000fe200078430ff */
[----:B------:R-:W-:Y:S01]  /*2630*/  STL.64 [R1+0x1d0], R28 ;  /* 0x0001d01c01007387 */ /* 0x000fe20000100a00 */
[----:B------:R-:W-:Y:S02]  /*2640*/  IMAD R4, R4, 0x102, RZ ;  /* 0x0000010204047824 */ /* 0x000fe400078e02ff */
[----:B------:R-:W-:-:S03]  /*2650*/  IMAD.SHL.U32 R18, R18, 0x8, RZ ;  /* 0x0000000812127824 */ /* 0x000fc600078e00ff */
[----:B------:R-:W0:Y:S01]  /*2660*/  LDC R2, c[0x0][0x268] ;  /* 0x00009a00ff027b82 */ /* 0x000e220000000800 */
[----:B------:R3:W-:Y:S01]  /*2670*/  STL.64 [R1+0x2a8], R24 ;  /* 0x0002a81801007387 */ /* 0x0007e20000100a00 */
[----:B--2---:R-:W-:-:S06]  /*2680*/  IMAD R10, R10, 0x106, RZ ;  /* 0x000001060a0a7824 */ /* 0x004fcc00078e02ff */
[----:B------:R-:W2:Y:S01]  /*2690*/  LDC R11, c[0x0][0x268] ;  /* 0x00009a00ff0b7b82 */ /* 0x000ea20000000800 */
[C---:B------:R-:W-:Y:S02]  /*26a0*/  LEA.HI.X.SX32 R17, R5.reuse, R29, 0x1, P6 ;  /* 0x0000001d05117211 */ /* 0x040fe400030f0eff */
[----:B---3--:R-:W-:-:S05]  /*26b0*/  IADD3 R24, P4, R5, R28, RZ ;  /* 0x0000001c05187210 */ /* 0x008fca0007f9e0ff */
[----:B------:R-:W3:Y:S01]  /*26c0*/  LDC R7, c[0x0][0x268] ;  /* 0x00009a00ff077b82 */ /* 0x000ee20000000800 */
[-C--:B------:R-:W-:Y:S02]  /*26d0*/  LEA.HI.X.SX32 R25, R0, R29.reuse, 0x1, P4 ;  /* 0x0000001d00197211 */ /* 0x080fe400020f0eff */
[-C--:B------:R-:W-:Y:S02]  /*26e0*/  IADD3 RZ, P6, R4, R28.reuse, RZ ;  /* 0x0000001c04ff7210 */ /* 0x080fe40007fde0ff */
[----:B------:R-:W-:Y:S02]  /*26f0*/  LEA.HI.X.SX32 R15, R18, R29, 0x1, P0 ;  /* 0x0000001d120f7211 */ /* 0x000fe400000f0eff */
[----:B------:R-:W-:Y:S01]  /*2700*/  IADD3 RZ, P0, R10, R28, RZ ;  /* 0x0000001c0aff7210 */ /* 0x000fe20007f1e0ff */
[----:B------:R-:W2:Y:S01]  /*2710*/  LDC R4, c[0x0][0x268] ;  /* 0x00009a00ff047b82 */ /* 0x000ea20000000800 */
[----:B------:R-:W-:Y:S01]  /*2720*/  SHF.L.U32 R0, R19, 0x2, RZ ;  /* 0x0000000213007819 */ /* 0x000fe200000006ff */
[----:B-1----:R-:W-:Y:S01]  /*2730*/  IMAD R9, R9, 0x104, RZ ;  /* 0x0000010409097824 */ /* 0x002fe200078e02ff */
[----:B------:R-:W-:Y:S01]  /*2740*/  SHF.L.U32 R8, R8, 0x4, RZ ;  /* 0x0000000408087819 */ /* 0x000fe200000006ff */
[----:B------:R-:W-:Y:S01]  /*2750*/  STL.64 [R1+0xd80], R24 ;  /* 0x000d801801007387 */ /* 0x000fe20000100a00 */
[----:B----4-:R-:W-:-:S03]  /*2760*/  SHF.L.U32 R6, R6, 0x5, RZ ;  /* 0x0000000506067819 */ /* 0x010fc600000006ff */
[----:B------:R-:W1:Y:S01]  /*2770*/  LDC R10, c[0x0][0x268] ;  /* 0x00009a00ff0a7b82 */ /* 0x000e620000000800 */
[-C--:B------:R-:W-:Y:S01]  /*2780*/  LEA.HI.X.SX32 R5, R0, R29.reuse, 0x1, P1 ;  /* 0x0000001d00057211 */ /* 0x080fe200008f0eff */
[----:B------:R4:W-:Y:S01]  /*2790*/  STL [R1+0x66c], R17 ;  /* 0x00066c1101007387 */ /* 0x0009e20000100800 */
[----:B------:R-:W-:Y:S01]  /*27a0*/  IADD3 RZ, P1, R9, R28, RZ ;  /* 0x0000001c09ff7210 */ /* 0x000fe20007f3e0ff */
[----:B------:R-:W-:Y:S01]  /*27b0*/  IMAD R0, R13, 0x10c, RZ ;  /* 0x0000010c0d007824 */ /* 0x000fe200078e02ff */
[----:B------:R-:W-:-:S03]  /*27c0*/  LEA.HI.X.SX32 R19, R8, R29, 0x1, P3 ;  /* 0x0000001d08137211 */ /* 0x000fc600018f0eff */
[----:B------:R-:W1:Y:S01]  /*27d0*/  LDC R14, c[0x0][0x268] ;  /* 0x00009a00ff0e7b82 */ /* 0x000e620000000800 */
[----:B------:R-:W-:Y:S01]  /*27e0*/  LEA.HI.X.SX32 R13, R6, R29, 0x1, P2 ;  /* 0x0000001d060d7211 */ /* 0x000fe200010f0eff */
[----:B------:R0:W-:Y:S06]  /*27f0*/  STL [R1+0x664], R5 ;  /* 0x0006640501007387 */ /* 0x0001ec0000100800 */
[----:B------:R-:W1:Y:S01]  /*2800*/  LDC R16, c[0x0][0x268] ;  /* 0x00009a00ff107b82 */ /* 0x000e620000000800 */
[----:B------:R-:W-:Y:S07]  /*2810*/  STL [R1+0x65c], R15 ;  /* 0x00065c0f01007387 */ /* 0x000fee0000100800 */
[----:B----4-:R-:W4:Y:S01]  /*2820*/  LDC R17, c[0x0][0x268] ;  /* 0x00009a00ff117b82 */ /* 0x010f220000000800 */
[----:B0-----:R-:W-:Y:S01]  /*2830*/  IMAD R5, R12, 0x10a, RZ ;  /* 0x0000010a0c057824 */ /* 0x001fe200078e02ff */
[----:B------:R-:W-:Y:S06]  /*2840*/  STL [R1+0x654], R19 ;  /* 0x0006541301007387 */ /* 0x000fec0000100800 */
[----:B------:R-:W0:Y:S01]  /*2850*/  LDC R9, c[0x0][0x268] ;  /* 0x00009a00ff097b82 */ /* 0x000e220000000800 */
[----:B------:R2:W-:Y:S01]  /*2860*/  STL [R1+0x64c], R13 ;  /* 0x00064c0d01007387 */ /* 0x0005e20000100800 */
[----:B------:R-:W-:Y:S01]  /*2870*/  LEA RZ, P4, R2, R28, 0x8 ;  /* 0x0000001c02ff7211 */ /* 0x000fe200078840ff */
[----:B---3--:R-:W-:Y:S01]  /*2880*/  IMAD R7, R7, 0x108, RZ ;  /* 0x0000010807077824 */ /* 0x008fe200078e02ff */
[----:B--2---:R-:W-:-:S04]  /*2890*/  SHF.L.U32 R2, R11, 0x6, RZ ;  /* 0x000000060b027819 */ /* 0x004fc800000006ff */
[----:B------:R-:W2:Y:S08]  /*28a0*/  LDC R8, c[0x0][0x268] ;  /* 0x00009a00ff087b82 */ /* 0x000eb00000000800 */
[----:B------:R-:W3:Y:S08]  /*28b0*/  LDC R12, c[0x0][0x268] ;  /* 0x00009a00ff0c7b82 */ /* 0x000ef00000000800 */
[----:B------:R-:W2:Y:S01]  /*28c0*/  LDC R13, c[0x0][0x268] ;  /* 0x00009a00ff0d7b82 */ /* 0x000ea20000000800 */
[----:B------:R-:W-:-:S07]  /*28d0*/  IADD3 RZ, P3, R7, R28, RZ ;  /* 0x0000001c07ff7210 */ /* 0x000fce0007f7e0ff */
[----:B------:R-:W2:Y:S01]  /*28e0*/  LDC R11, c[0x0][0x268] ;  /* 0x00009a00ff0b7b82 */ /* 0x000ea20000000800 */
[-C--:B------:R-:W-:Y:S01]  /*28f0*/  LEA.HI.X.SX32 R7, R2, R29.reuse, 0x1, P5 ;  /* 0x0000001d02077211 */ /* 0x080fe200028f0eff */
[----:B------:R-:W-:Y:S01]  /*2900*/  IMAD.SHL.U32 R4, R4, 0x80, RZ ;  /* 0x0000008004047824 */ /* 0x000fe200078e00ff */
[-C--:B------:R-:W-:Y:S01]  /*2910*/  IADD3 RZ, P5, R0, R28.reuse, RZ ;  /* 0x0000001c00ff7210 */ /* 0x080fe20007fbe0ff */
[----:B-1----:R-:W-:Y:S01]  /*2920*/  IMAD R0, R10, 0x82, RZ ;  /* 0x000000820a007824 */ /* 0x002fe200078e02ff */
[-C--:B------:R-:W-:Y:S01]  /*2930*/  IADD3 RZ, P2, R5, R28.reuse, RZ ;  /* 0x0000001c05ff7210 */ /* 0x080fe20007f5e0ff */
[----:B------:R1:W-:Y:S01]  /*2940*/  STL [R1+0x644], R7 ;  /* 0x0006440701007387 */ /* 0x0003e20000100800 */
[----:B------:R-:W-:Y:S01]  /*2950*/  IMAD R6, R16, 0x10e, RZ ;  /* 0x0000010e10067824 */ /* 0x000fe200078e02ff */
[----:B------:R-:W-:Y:S01]  /*2960*/  LEA.HI.X.SX32 R23, R4, R29, 0x1, P4 ;  /* 0x0000001d04177211 */ /* 0x000fe200020f0eff */
[----:B----4-:R-:W-:Y:S01]  /*2970*/  IMAD R5, R17, 0x110, RZ ;  /* 0x0000011011057824 */ /* 0x010fe200078e02ff */
[----:B------:R-:W-:Y:S01]  /*2980*/  IADD3 R16, P4, R0, R28, RZ ;  /* 0x0000001c00107210 */ /* 0x000fe20007f9e0ff */
[----:B0-----:R-:W-:Y:S01]  /*2990*/  IMAD R2, R9, 0x81, RZ ;  /* 0x0000008109027824 */ /* 0x001fe200078e02ff */
[----:B------:R-:W0:Y:S01]  /*29a0*/  LDC R18, c[0x0][0x268] ;  /* 0x00009a00ff127b82 */ /* 0x000e220000000800 */
[----:B-1----:R-:W-:-:S03]  /*29b0*/  IMAD R7, R14, 0x41, RZ ;  /* 0x000000410e077824 */ /* 0x002fc600078e02ff */
[-C--:B------:R-:W-:Y:S01]  /*29c0*/  LEA.HI.X.SX32 R21, R2, R29.reuse, 0x1, P6 ;  /* 0x0000001d02157211 */ /* 0x080fe200030f0eff */
[----:B---3--:R-:W-:Y:S01]  /*29d0*/  IMAD R4, R12, 0x42, RZ ;  /* 0x000000420c047824 */ /* 0x008fe200078e02ff */
[-C--:B------:R-:W-:Y:S01]  /*29e0*/  LEA.HI.X.SX32 R27, R0, R29.reuse, 0x1, P1 ;  /* 0x0000001d001b7211 */ /* 0x080fe200008f0eff */
[----:B------:R-:W-:Y:S01]  /*29f0*/  STL [R1+0x63c], R23 ;  /* 0x00063c1701007387 */ /* 0x000fe20000100800 */
[-C--:B------:R-:W-:Y:S01]  /*2a00*/  LEA.HI.X.SX32 R17, R7, R29.reuse, 0x1, P4 ;  /* 0x0000001d07117211 */ /* 0x080fe200020f0eff */
[----:B------:R-:W1:Y:S01]  /*2a10*/  LDC R9, c[0x0][0x268] ;  /* 0x00009a00ff097b82 */ /* 0x000e620000000800 */
[-C--:B------:R-:W-:Y:S01]  /*2a20*/  IADD3 RZ, P4, R5, R28.reuse, RZ ;  /* 0x0000001c05ff7210 */ /* 0x080fe20007f9e0ff */
[----:B--2---:R-:W-:Y:S02]  /*2a30*/  IMAD R5, R8, 0x83, RZ ;  /* 0x0000008308057824 */ /* 0x004fe400078e02ff */
[----:B------:R-:W-:Y:S02]  /*2a40*/  IMAD R2, R13, 0x84, RZ ;  /* 0x000000840d027824 */ /* 0x000fe400078e02ff */
[----:B------:R-:W-:Y:S01]  /*2a50*/  IMAD R8, R11, 0x21, RZ ;  /* 0x000000210b087824 */ /* 0x000fe200078e02ff */
[-C--:B------:R-:W-:Y:S01]  /*2a60*/  LEA.HI.X.SX32 R13, R5, R29.reuse, 0x1, P0 ;  /* 0x0000001d050d7211 */ /* 0x080fe200000f0eff */
[----:B------:R-:W-:Y:S01]  /*2a70*/  STL [R1+0x634], R21 ;  /* 0x0006341501007387 */ /* 0x000fe20000100800 */
[----:B------:R-:W-:Y:S01]  /*2a80*/  IADD3 R12, P0, R2, R28, RZ ;  /* 0x0000001c020c7210 */ /* 0x000fe20007f1e0ff */
[----:B------:R-:W2:Y:S02]  /*2a90*/  LDC R15, c[0x0][0x268] ;  /* 0x00009a00ff0f7b82 */ /* 0x000ea40000000800 */
[----:B------:R3:W-:Y:S04]  /*2aa0*/  STL.64 [R1+0xd40], R16 ;  /* 0x000d401001007387 */ /* 0x0007e80000100a00 */
[----:B------:R-:W-:Y:S02]  /*2ab0*/  STL [R1+0x62c], R27 ;  /* 0x00062c1b01007387 */ /* 0x000fe40000100800 */
[----:B------:R-:W4:Y:S02]  /*2ac0*/  LDC R10, c[0x0][0x268] ;  /* 0x00009a00ff0a7b82 */ /* 0x000f240000000800 */
[----:B------:R0:W-:Y:S06]  /*2ad0*/  STL [R1+0x624], R13 ;  /* 0x0006240d01007387 */ /* 0x0001ec0000100800 */
[----:B---3--:R-:W3:Y:S01]  /*2ae0*/  LDC R16, c[0x0][0x268] ;  /* 0x00009a00ff107b82 */ /* 0x008ee20000000800 */
[----:B0-----:R-:W-:-:S07]  /*2af0*/  LEA.HI.X.SX32 R13, R4, R29, 0x1, P0 ;  /* 0x0000001d040d7211 */ /* 0x001fce00000f0eff */
[----:B------:R-:W0:Y:S01]  /*2b00*/  LDC R14, c[0x0][0x268] ;  /* 0x00009a00ff0e7b82 */ /* 0x000e220000000800 */
[----:B------:R-:W-:Y:S01]  /*2b10*/  IADD3 RZ, P6, R6, R28, RZ ;  /* 0x0000001c06ff7210 */ /* 0x000fe20007fde0ff */
[----:B------:R-:W-:-:S06]  /*2b20*/  IMAD R6, R18, 0x114, RZ ;  /* 0x0000011412067824 */ /* 0x000fcc00078e02ff */
[----:B------:R-:W0:Y:S01]  /*2b30*/  LDC R20, c[0x0][0x268] ;  /* 0x00009a00ff147b82 */ /* 0x000e220000000800 */
[----:B-1----:R-:W-:-:S07]  /*2b40*/  IMAD R0, R9, 0x116, RZ ;  /* 0x0000011609007824 */ /* 0x002fce00078e02ff */
[----:B------:R-:W1:Y:S01]  /*2b50*/  LDC R17, c[0x0][0x268] ;  /* 0x00009a00ff117b82 */ /* 0x000e620000000800 */
[----:B------:R-:W-:-:S07]  /*2b60*/  LEA.HI.X.SX32 R5, R2, R29, 0x1, P3 ;  /* 0x0000001d02057211 */ /* 0x000fce00018f0eff */
[----:B------:R-:W4:Y:S08]  /*2b70*/  LDC R19, c[0x0][0x268] ;  /* 0x00009a00ff137b82 */ /* 0x000f300000000800 */
[----:B------:R-:W0:Y:S08]  /*2b80*/  LDC R22, c[0x0][0x268] ;  /* 0x00009a00ff167b82 */ /* 0x000e300000000800 */
[----:B------:R-:W0:Y:S08]  /*2b90*/  LDC R25, c[0x0][0x268] ;  /* 0x00009a00ff197b82 */ /* 0x000e300000000800 */
[----:B------:R-:W0:Y:S01]  /*2ba0*/  LDC R24, c[0x0][0x268] ;  /* 0x00009a00ff187b82 */ /* 0x000e220000000800 */
[----:B-----5:R-:W-:-:S04]  /*2bb0*/  IADD3 R26, P1, R4, R28, RZ ;  /* 0x0000001c041a7210 */ /* 0x020fc80007f3e0ff */
[----:B------:R-:W-:-:S03]  /*2bc0*/  LEA.HI.X.SX32 R27, R8, R29, 0x1, P1 ;  /* 0x0000001d081b7211 */ /* 0x000fc600008f0eff */
[----:B------:R-:W5:Y:S02]  /*2bd0*/  LDC R23, c[0x0][0x268] ;  /* 0x00009a00ff177b82 */ /* 0x000f640000000800 */
[----:B------:R-:W-:Y:S04]  /*2be0*/  STL.64 [R1+0xd60], R26 ;  /* 0x000d601a01007387 */ /* 0x000fe80000100a00 */
[----:B------:R3:W-:Y:S02]  /*2bf0*/  STL.64 [R1+0xd38], R12 ;  /* 0x000d380c01007387 */ /* 0x0007e40000100a00 */
[----:B------:R-:W5:Y:S01]  /*2c00*/  LDC R21, c[0x0][0x268] ;  /* 0x00009a00ff157b82 */ /* 0x000f620000000800 */
[-C--:B------:R-:W-:Y:S01]  /*2c10*/  IADD3 RZ, P0, R6, R28.reuse, RZ ;  /* 0x0000001c06ff7210 */ /* 0x080fe20007f1e0ff */
[----:B--2---:R-:W-:Y:S01]  /*2c20*/  IMAD R7, R15, 0x112, RZ ;  /* 0x000001120f077824 */ /* 0x004fe200078e02ff */
[----:B------:R-:W-:Y:S01]  /*2c30*/  IADD3 RZ, P3, R0, R28, RZ ;  /* 0x0000001c00ff7210 */ /* 0x000fe20007f7e0ff */
[----:B-1----:R-:W-:-:S02]  /*2c40*/  IMAD R8, R17, 0x87, RZ ;  /* 0x0000008711087824 */ /* 0x002fc400078e02ff */
[----:B----4-:R-:W-:Y:S02]  /*2c50*/  IMAD R11, R19, 0x11, RZ ;  /* 0x00000011130b7824 */ /* 0x010fe400078e02ff */
[----:B------:R-:W1:Y:S08]  /*2c60*/  LDC R18, c[0x0][0x268] ;  /* 0x00009a00ff127b82 */ /* 0x000e700000000800 */
[----:B---3--:R-:W2:Y:S08]  /*2c70*/  LDC R12, c[0x0][0x268] ;  /* 0x00009a00ff0c7b82 */ /* 0x008eb00000000800 */
[----:B------:R-:W2:Y:S01]  /*2c80*/  LDC R13, c[0x0][0x268] ;  /* 0x00009a00ff0d7b82 */ /* 0x000ea20000000800 */
[----:B------:R-:W-:Y:S01]  /*2c90*/  IMAD R6, R10, 0x85, RZ ;  /* 0x000000850a067824 */ /* 0x000fe200078e02ff */
[----:B------:R3:W-:Y:S01]  /*2ca0*/  STL [R1+0x61c], R5 ;  /* 0x00061c0501007387 */ /* 0x0007e20000100800 */
[----:B------:R-:W-:Y:S01]  /*2cb0*/  IMAD R0, R16, 0x86, RZ ;  /* 0x0000008610007824 */ /* 0x000fe200078e02ff */
[----:B------:R-:W-:Y:S01]  /*2cc0*/  IADD3 RZ, P1, R7, R28, RZ ;  /* 0x0000001c07ff7210 */ /* 0x000fe20007f3e0ff */
[----:B0-----:R-:W-:-:S02]  /*2cd0*/  IMAD R7, R14, 0x43, RZ ;  /* 0x000000430e077824 */ /* 0x001fc400078e02ff */
[----:B-----5:R-:W-:Y:S01]  /*2ce0*/  IMAD R10, R23, 0x118, RZ ;  /* 0x00000118170a7824 */ /* 0x020fe200078e02ff */
[----:B------:R-:W0:Y:S01]  /*2cf0*/  LDC R15, c[0x0][0x268] ;  /* 0x00009a00ff0f7b82 */ /* 0x000e220000000800 */
[----:B---3--:R-:W-:Y:S02]  /*2d00*/  IMAD R5, R20, 0x22, RZ ;  /* 0x0000002214057824 */ /* 0x008fe400078e02ff */
[----:B------:R-:W-:Y:S02]  /*2d10*/  IMAD R4, R21, 0x44, RZ ;  /* 0x0000004415047824 */ /* 0x000fe400078e02ff */
[----:B------:R-:W-:-:S03]  /*2d20*/  IMAD R2, R22, 0x88, RZ ;  /* 0x0000008816027824 */ /* 0x000fc600078e02ff */
[----:B------:R-:W3:Y:S01]  /*2d30*/  LDC R26, c[0x0][0x268] ;  /* 0x00009a00ff1a7b82 */ /* 0x000ee20000000800 */
[----:B--2---:R2:W-:Y:S01]  /*2d40*/  STL.64 [R1+0x1648], R12 ;  /* 0x0016480c01007387 */ /* 0x0045e20000100a00 */
[----:B------:R-:W-:-:S06]  /*2d50*/  IMAD R9, R24, 0x11a, RZ ;  /* 0x0000011a18097824 */ /* 0x000fcc00078e02ff */
[----:B------:R-:W4:Y:S08]  /*2d60*/  LDC R27, c[0x0][0x268] ;  /* 0x00009a00ff1b7b82 */ /* 0x000f300000000800 */
[----:B------:R-:W5:Y:S01]  /*2d70*/  LDC R19, c[0x0][0x268] ;  /* 0x00009a00ff137b82 */ /* 0x000f620000000800 */
[----:B--2---:R-:W-:Y:S02]  /*2d80*/  LEA.HI.X.SX32 R13, R6, R29, 0x1, P2 ;  /* 0x0000001d060d7211 */ /* 0x004fe400010f0eff */
[----:B------:R-:W-:-:S03]  /*2d90*/  IADD3 R12, P2, R0, R28, RZ ;  /* 0x0000001c000c7210 */ /* 0x000fc60007f5e0ff */
[----:B------:R2:W-:Y:S01]  /*2da0*/  STL [R1+0x614], R13 ;  /* 0x0006140d01007387 */ /* 0x0005e20000100800 */
[-C--:B------:R-:W-:Y:S01]  /*2db0*/  LEA.HI.X.SX32 R23, R0, R29.reuse, 0x1, P5 ;  /* 0x0000001d00177211 */ /* 0x080fe200028f0eff */
[----:B------:R-:W5:Y:S01]  /*2dc0*/  LDC R14, c[0x0][0x268] ;  /* 0x00009a00ff0e7b82 */ /* 0x000f620000000800 */
[----:B--2---:R-:W-:-:S07]  /*2dd0*/  LEA.HI.X.SX32 R13, R7, R29, 0x1, P2 ;  /* 0x0000001d070d7211 */ /* 0x004fce00010f0eff */
[----:B------:R-:W2:Y:S01]  /*2de0*/  LDC R16, c[0x0][0x268] ;  /* 0x00009a00ff107b82 */ /* 0x000ea20000000800 */
[----:B------:R1:W-:Y:S01]  /*2df0*/  STL.64 [R1+0xd30], R12 ;  /* 0x000d300c01007387 */ /* 0x0003e20000100a00 */
[----:B------:R-:W-:-:S03]  /*2e00*/  LEA.HI.X.SX32 R21, R8, R29, 0x1, P6 ;  /* 0x0000001d08157211 */ /* 0x000fc600030f0eff */
[----:B------:R-:W-:Y:S01]  /*2e10*/  STL [R1+0x60c], R23 ;  /* 0x00060c1701007387 */ /* 0x000fe20000100800 */
[----:B------:R-:W-:Y:S01]  /*2e20*/  IMAD R6, R25, 0x11c, RZ ;  /* 0x0000011c19067824 */ /* 0x000fe200078e02ff */
[-C--:B------:R-:W-:Y:S01]  /*2e30*/  IADD3 R22, P5, R4, R28.reuse, RZ ;  /* 0x0000001c04167210 */ /* 0x080fe20007fbe0ff */
[----:B0-----:R-:W-:Y:S01]  /*2e40*/  IMAD R7, R15, 0x45, RZ ;  /* 0x000000450f077824 */ /* 0x001fe200078e02ff */
[-C--:B-1----:R-:W-:Y:S01]  /*2e50*/  IADD3 R12, P2, R5, R28.reuse, RZ ;  /* 0x0000001c050c7210 */ /* 0x082fe20007f5e0ff */
[----:B------:R-:W0:Y:S03]  /*2e60*/  LDC R8, c[0x0][0x268] ;  /* 0x00009a00ff087b82 */ /* 0x000e260000000800 */
[-C--:B------:R-:W-:Y:S01]  /*2e70*/  LEA.HI.X.SX32 R13, R11, R29.reuse, 0x1, P2 ;  /* 0x0000001d0b0d7211 */ /* 0x080fe200010f0eff */
[----:B------:R-:W-:Y:S04]  /*2e80*/  STL [R1+0x604], R21 ;  /* 0x0006041501007387 */ /* 0x000fe80000100800 */
[----:B------:R1:W-:Y:S01]  /*2e90*/  STL.64 [R1+0xd70], R12 ;  /* 0x000d700c01007387 */ /* 0x0003e20000100a00 */
[----:B------:R-:W-:Y:S01]  /*2ea0*/  IADD3 R20, P6, R2, R28, RZ ;  /* 0x0000001c02147210 */ /* 0x000fe20007fde0ff */
[----:B------:R-:W2:Y:S02]  /*2eb0*/  LDC R11, c[0x0][0x268] ;  /* 0x00009a00ff0b7b82 */ /* 0x000ea40000000800 */
[----:B-1----:R-:W5:Y:S01]  /*2ec0*/  LDL.LU.64 R12, [R1+0x1648] ;  /* 0x00164800010c7983 */ /* 0x002f620000300a00 */
[----:B------:R-:W-:-:S02]  /*2ed0*/  LEA.HI.X.SX32 R21, R4, R29, 0x1, P6 ;  /* 0x0000001d04157211 */ /* 0x000fc400030f0eff */
[----:B------:R-:W-:Y:S02]  /*2ee0*/  LEA.HI.X.SX32 R23, R5, R29, 0x1, P5 ;  /* 0x0000001d05177211 */ /* 0x000fe400028f0eff */
[-C--:B------:R-:W-:Y:S01]  /*2ef0*/  IADD3 RZ, P6, R6, R28.reuse, RZ ;  /* 0x0000001c06ff7210 */ /* 0x080fe20007fde0ff */
[----:B------:R-:W-:Y:S01]  /*2f00*/  IMAD R6, R18, 0x11e, RZ ;  /* 0x0000011e12067824 */ /* 0x000fe200078e02ff */
[-C--:B------:R-:W-:Y:S01]  /*2f10*/  IADD3 RZ, P5, R9, R28.reuse, RZ ;  /* 0x0000001c09ff7210 */ /* 0x080fe20007fbe0ff */
[----:B------:R-:W1:Y:S01]  /*2f20*/  LDC R18, c[0x0][0x268] ;  /* 0x00009a00ff127b82 */ /* 0x000e620000000800 */
[----:B------:R-:W-:-:S07]  /*2f30*/  IADD3 RZ, P2, R10, R28, RZ ;  /* 0x0000001c0aff7210 */ /* 0x000fce0007f5e0ff */
[----:B------:R-:W0:Y:S08]  /*2f40*/  LDC R9, c[0x0][0x268] ;  /* 0x00009a00ff097b82 */ /* 0x000e300000000800 */
[----:B------:R-:W2:Y:S01]  /*2f50*/  LDC R10, c[0x0][0x268] ;  /* 0x00009a00ff0a7b82 */ /* 0x000ea20000000800 */
[----:B------:R-:W-:Y:S01]  /*2f60*/  LEA.HI.X.SX32 R17, R2, R29, 0x1, P4 ;  /* 0x0000001d02117211 */ /* 0x000fe200020f0eff */
[----:B---3--:R-:W-:Y:S01]  /*2f70*/  IMAD R5, R26, 0x120, RZ ;  /* 0x000001201a057824 */ /* 0x008fe200078e02ff */
[----:B------:R3:W-:Y:S04]  /*2f80*/  STL.64 [R1+0xd58], R22 ;  /* 0x000d581601007387 */ /* 0x0007e80000100a00 */
[----:B------:R-:W-:Y:S04]  /*2f90*/  STL.64 [R1+0xd28], R20 ;  /* 0x000d281401007387 */ /* 0x000fe80000100a00 */
[----:B------:R3:W-:Y:S01]  /*2fa0*/  STL [R1+0x5fc], R17 ;  /* 0x0005fc1101007387 */ /* 0x0007e20000100800 */
[----:B----4-:R-:W-:Y:S01]  /*2fb0*/  IMAD R2, R27, 0x122, RZ ;  /* 0x000001221b027824 */ /* 0x010fe200078e02ff */
[----:B---3--:R-:W3:Y:S08]  /*2fc0*/  LDC R23, c[0x0][0x268] ;  /* 0x00009a00ff177b82 */ /* 0x008ef00000000800 */
[----:B------:R-:W4:Y:S08]  /*2fd0*/  LDC R17, c[0x0][0x268] ;  /* 0x00009a00ff117b82 */ /* 0x000f300000000800 */
[----:B------:R-:W3:Y:S08]  /*2fe0*/  LDC R20, c[0x0][0x268] ;  /* 0x00009a00ff147b82 */ /* 0x000ef00000000800 */
[----:B------:R-:W3:Y:S08]  /*2ff0*/  LDC R21, c[0x0][0x268] ;  /* 0x00009a00ff157b82 */ /* 0x000ef00000000800 */
[----:B------:R-:W3:Y:S01]  /*3000*/  LDC R22, c[0x0][0x268] ;  /* 0x00009a00ff167b82 */ /* 0x000ee20000000800 */
[----:B-----5:R-:W-:-:S05]  /*3010*/  IMAD R4, R12, 0x89, RZ ;  /* 0x000000890c047824 */ /* 0x020fca00078e02ff */
[----:B------:R-:W-:Y:S02]  /*3020*/  LEA.HI.X.SX32 R15, R4, R29, 0x1, P1 ;  /* 0x0000001d040f7211 */ /* 0x000fe400008f0eff */
[----:B------:R-:W-:Y:S02]  /*3030*/  IADD3 RZ, P1, R6, R28, RZ ;  /* 0x0000001c06ff7210 */ /* 0x000fe40007f3e0ff */
[----:B------:R-:W5:Y:S01]  /*3040*/  LDC R6, c[0x0][0x268] ;  /* 0x00009a00ff067b82 */ /* 0x000f620000000800 */
[----:B------:R-:W-:-:S05]  /*3050*/  IMAD R0, R13, 0x8a, RZ ;  /* 0x0000008a0d007824 */ /* 0x000fca00078e02ff */
[----:B------:R-:W-:Y:S01]  /*3060*/  IADD3 R12, P4, R0, R28, RZ ;  /* 0x0000001c000c7210 */ /* 0x000fe20007f9e0ff */
[----:B0-----:R-:W-:-:S03]  /*3070*/  IMAD R4, R9, 0x8b, RZ ;  /* 0x0000008b09047824 */ /* 0x001fc600078e02ff */
[-C--:B------:R-:W-:Y:S02]  /*3080*/  LEA.HI.X.SX32 R13, R7, R29.reuse, 0x1, P4 ;  /* 0x0000001d070d7211 */ /* 0x080fe400020f0eff */
[-C--:B------:R-:W-:Y:S01]  /*3090*/  IADD3 RZ, P4, R5, R28.reuse, RZ ;  /* 0x0000001c05ff7210 */ /* 0x080fe20007f9e0ff */
[----:B------:R0:W-:Y:S01]  /*30a0*/  STL [R1+0x5f4], R15 ;  /* 0x0005f40f01007387 */ /* 0x0001e20000100800 */
[-C--:B------:R-:W-:Y:S01]  /*30b0*/  LEA.HI.X.SX32 R5, R0, R29.reuse, 0x1, P0 ;  /* 0x0000001d00057211 */ /* 0x080fe200000f0eff */
[----:B--2---:R-:W-:Y:S01]  /*30c0*/  IMAD R0, R10, 0x46, RZ ;  /* 0x000000460a007824 */ /* 0x004fe200078e02ff */
[----:B------:R-:W-:Y:S01]  /*30d0*/  LEA.HI.X.SX32 R9, R4, R29, 0x1, P3 ;  /* 0x0000001d04097211 */ /* 0x000fe200018f0eff */
[----:B------:R-:W-:Y:S01]  /*30e0*/  STL.64 [R1+0xd20], R12 ;  /* 0x000d200c01007387 */ /* 0x000fe20000100a00 */
[----:B------:R-:W-:Y:S01]  /*30f0*/  IADD3 RZ, P0, R2, R28, RZ ;  /* 0x0000001c02ff7210 */ /* 0x000fe20007f1e0ff */
[----:B------:R-:W2:Y:S02]  /*3100*/  LDC R7, c[0x0][0x268] ;  /* 0x00009a00ff077b82 */ /* 0x000ea40000000800 */
[----:B------:R5:W-:Y:S04]  /*3110*/  STL [R1+0x5ec], R5 ;  /* 0x0005ec0501007387 */ /* 0x000be80000100800 */
[----:B-1----:R1:W-:Y:S02]  /*3120*/  STL.64 [R1+0x1640], R18 ;  /* 0x0016401201007387 */ /* 0x0023e40000100a00 */
[----:B0-----:R-:W0:Y:S01]  /*3130*/  LDC R15, c[0x0][0x268] ;  /* 0x00009a00ff0f7b82 */ /* 0x001e220000000800 */
[----:B-----5:R-:W-:-:S07]  /*3140*/  IMAD R5, R6, 0x23, RZ ;  /* 0x0000002306057824 */ /* 0x020fce00078e02ff */
[----:B------:R-:W5:Y:S01]  /*3150*/  LDC R12, c[0x0][0x268] ;  /* 0x00009a00ff0c7b82 */ /* 0x000f620000000800 */
[----:B-1----:R-:W-:Y:S01]  /*3160*/  IADD3 R18, P3, R0, R28, RZ ;  /* 0x0000001c00127210 */ /* 0x002fe20007f7e0ff */
[----:B------:R-:W-:-:S03]  /*3170*/  IMAD R2, R8, 0x8c, RZ ;  /* 0x0000008c08027824 */ /* 0x000fc600078e02ff */
[----:B------:R-:W-:Y:S01]  /*3180*/  LEA.HI.X.SX32 R19, R5, R29, 0x1, P3 ;  /* 0x0000001d05137211 */ /* 0x000fe200018f0eff */
[----:B------:R-:W-:Y:S02]  /*3190*/  STL [R1+0x5e4], R9 ;  /* 0x0005e40901007387 */ /* 0x000fe40000100800 */
[----:B------:R-:W1:Y:S02]  /*31a0*/  LDC R13, c[0x0][0x268] ;  /* 0x00009a00ff0d7b82 */ /* 0x000e640000000800 */
[----:B------:R4:W-:Y:S06]  /*31b0*/  STL.64 [R1+0xd50], R18 ;  /* 0x000d501201007387 */ /* 0x0009ec0000100a00 */
[----:B------:R-:W3:Y:S01]  /*31c0*/  LDC R10, c[0x0][0x268] ;  /* 0x00009a00ff0a7b82 */ /* 0x000ee20000000800 */
[----:B----4-:R-:W-:-:S04]  /*31d0*/  IADD3 R18, P3, R2, R28, RZ ;  /* 0x0000001c02127210 */ /* 0x010fc80007f7e0ff */
[----:B------:R-:W-:-:S05]  /*31e0*/  LEA.HI.X.SX32 R19, R0, R29, 0x1, P3 ;  /* 0x0000001d00137211 */ /* 0x000fca00018f0eff */
[----:B------:R4:W-:Y:S04]  /*31f0*/  STL.64 [R1+0xd18], R18 ;  /* 0x000d181201007387 */ /* 0x0009e80000100a00 */
[----:B----4-:R-:W4:Y:S01]  /*3200*/  LDL.LU.64 R18, [R1+0x1640] ;  /* 0x0016400001127983 */ /* 0x010f220000300a00 */
[----:B-----5:R-:W-:Y:S02]  /*3210*/  IMAD R4, R12, 0x8e, RZ ;  /* 0x0000008e0c047824 */ /* 0x020fe400078e02ff */
[----:B--2---:R-:W-:Y:S02]  /*3220*/  IMAD R6, R7, 0x8d, RZ ;  /* 0x0000008d07067824 */ /* 0x004fe400078e02ff */
[----:B------:R-:W-:Y:S02]  /*3230*/  IMAD R9, R11, 0x47, RZ ;  /* 0x000000470b097824 */ /* 0x000fe400078e02ff */
[----:B------:R-:W-:Y:S01]  /*3240*/  IMAD R8, R14, 0x126, RZ ;  /* 0x000001260e087824 */ /* 0x000fe200078e02ff */
[----:B------:R-:W-:Y:S01]  /*3250*/  IADD3 R14, P3, R4, R28, RZ ;  /* 0x0000001c040e7210 */ /* 0x000fe20007f7e0ff */
[----:B0-----:R-:W-:Y:S01]  /*3260*/  IMAD R7, R15, 0x128, RZ ;  /* 0x000001280f077824 */ /* 0x001fe200078e02ff */
[----:B------:R-:W-:-:S02]  /*3270*/  LEA.HI.X.SX32 R27, R2, R29, 0x1, P2 ;  /* 0x0000001d021b7211 */ /* 0x000fc400010f0eff */
[-C--:B------:R-:W-:Y:S02]  /*3280*/  LEA.HI.X.SX32 R25, R6, R29.reuse, 0x1, P5 ;  /* 0x0000001d06197211 */ /* 0x080fe400028f0eff */
[-C--:B------:R-:W-:Y:S02]  /*3290*/  LEA.HI.X.SX32 R15, R9, R29.reuse, 0x1, P3 ;  /* 0x0000001d090f7211 */ /* 0x080fe400018f0eff */
[-C--:B------:R-:W-:Y:S01]  /*32a0*/  IADD3 RZ, P3, R7, R28.reuse, RZ ;  /* 0x0000001c07ff7210 */ /* 0x080fe20007f7e0ff */
[----:B------:R-:W-:Y:S01]  /*32b0*/  IMAD R7, R16, 0x8f, RZ ;  /* 0x0000008f10077824 */ /* 0x000fe200078e02ff */
[----:B------:R-:W-:Y:S01]  /*32c0*/  STL [R1+0x5dc], R27 ;  /* 0x0005dc1b01007387 */ /* 0x000fe20000100800 */
[----:B-1----:R-:W-:Y:S01]  /*32d0*/  IMAD R5, R13, 0x124, RZ ;  /* 0x000001240d057824 */ /* 0x002fe200078e02ff */
[----:B------:R-:W-:Y:S01]  /*32e0*/  IADD3 RZ, P5, R8, R28, RZ ;  /* 0x0000001c08ff7210 */ /* 0x000fe20007fbe0ff */
[----:B------:R-:W-:Y:S01]  /*32f0*/  IMAD R8, R17, 0x9, RZ ;  /* 0x0000000911087824 */ /* 0x000fe200078e02ff */
[----:B------:R-:W-:Y:S01]  /*3300*/  STL [R1+0x5d4], R25 ;  /* 0x0005d41901007387 */ /* 0x000fe20000100800 */
[----:B------:R-:W-:-:S02]  /*3310*/  LEA.HI.X.SX32 R13, R4, R29, 0x1, P6 ;  /* 0x0000001d040d7211 */ /* 0x000fc400030f0eff */
[----:B------:R-:W-:Y:S01]  /*3320*/  LEA.HI.X.SX32 R17, R7, R29, 0x1, P1 ;  /* 0x0000001d07117211 */ /* 0x000fe200008f0eff */
[----:B------:R-:W-:Y:S01]  /*3330*/  STL.64 [R1+0xd10], R14 ;  /* 0x000d100e01007387 */ /* 0x000fe20000100a00 */
[----:B------:R-:W-:Y:S01]  /*3340*/  IADD3 RZ, P2, R5, R28, RZ ;  /* 0x0000001c05ff7210 */ /* 0x000fe20007f5e0ff */
[----:B---3--:R-:W-:Y:S02]  /*3350*/  IMAD R5, R20, 0x48, RZ ;  /* 0x0000004814057824 */ /* 0x008fe400078e02ff */
[----:B------:R-:W-:Y:S01]  /*3360*/  STL [R1+0x5cc], R13 ;  /* 0x0005cc0d01007387 */ /* 0x000fe20000100800 */
[----:B------:R-:W-:-:S03]  /*3370*/  IMAD R2, R21, 0x90, RZ ;  /* 0x0000009015027824 */ /* 0x000fc600078e02ff */
[----:B------:R0:W-:Y:S01]  /*3380*/  STL [R1+0x5c4], R17 ;  /* 0x0005c41101007387 */ /* 0x0001e20000100800 */
[----:B------:R-:W-:Y:S02]  /*3390*/  IMAD R4, R23, 0x12c, RZ ;  /* 0x0000012c17047824 */ /* 0x000fe400078e02ff */
[----:B------:R-:W-:Y:S02]  /*33a0*/  IMAD R9, R22, 0x12a, RZ ;  /* 0x0000012a16097824 */ /* 0x000fe400078e02ff */
[C---:B------:R-:W-:Y:S02]  /*33b0*/  IMAD R7, R3.reuse, 0x5, RZ ;  /* 0x0000000503077824 */ /* 0x040fe400078e02ff */
[C---:B------:R-:W-:Y:S02]  /*33c0*/  IMAD R11, R3.reuse, 0x9, RZ ;  /* 0x00000009030b7824 */ /* 0x040fe400078e02ff */
[C---:B------:R-:W-:Y:S02]  /*33d0*/  IMAD R16, R3.reuse, 0xe, RZ ;  /* 0x0000000e03107824 */ /* 0x040fe400078e02ff */
[----:B0-----:R-:W-:-:S02]  /*33e0*/  IMAD R17, R3, 0xf, RZ ;  /* 0x0000000f03117824 */ /* 0x001fc400078e02ff */
[C---:B------:R-:W-:Y:S02]  /*33f0*/  IMAD R20, R3.reuse, 0x12, RZ ;  /* 0x0000001203147824 */ /* 0x040fe400078e02ff */
[C---:B------:R-:W-:Y:S02]  /*3400*/  IMAD R21, R3.reuse, 0x13, RZ ;  /* 0x0000001303157824 */ /* 0x040fe400078e02ff */
[C---:B------:R-:W-:Y:S02]  /*3410*/  IMAD R22, R3.reuse, 0x14, RZ ;  /* 0x0000001403167824 */ /* 0x040fe400078e02ff */
[C---:B------:R-:W-:Y:S02]  /*3420*/  IMAD R23, R3.reuse, 0x15, RZ ;  /* 0x0000001503177824 */ /* 0x040fe400078e02ff */
[C---:B------:R-:W-:Y:S02]  /*3430*/  IMAD R24, R3.reuse, 0x16, RZ ;  /* 0x0000001603187824 */ /* 0x040fe400078e02ff */
[----:B------:R-:W-:-:S02]  /*3440*/  IMAD R25, R3, 0x17, RZ ;  /* 0x0000001703197824 */ /* 0x000fc400078e02ff */
[C---:B------:R-:W-:Y:S02]  /*3450*/  IMAD R26, R3.reuse, 0x18, RZ ;  /* 0x00000018031a7824 */ /* 0x040fe400078e02ff */
[----:B------:R-:W-:Y:S02]  /*3460*/  IMAD R27, R3, 0x19, RZ ;  /* 0x00000019031b7824 */ /* 0x000fe400078e02ff */
[----:B----4-:R-:W-:Y:S02]  /*3470*/  IMAD R0, R18, 0x12, RZ ;  /* 0x0000001212007824 */ /* 0x010fe400078e02ff */
[----:B------:R-:W-:-:S03]  /*3480*/  IMAD R6, R19, 0x24, RZ ;  /* 0x0000002413067824 */ /* 0x000fc600078e02ff */
[-C--:B------:R-:W-:Y:S02]  /*3490*/  IADD3 R14, P6, R0, R28.reuse, RZ ;  /* 0x0000001c000e7210 */ /* 0x080fe40007fde0ff */
[----:B------:R-:W-:Y:S02]  /*34a0*/  IADD3 R12, P1, R6, R28, RZ ;  /* 0x0000001c060c7210 */ /* 0x000fe40007f3e0ff */
[-C--:B------:R-:W-:Y:S02]  /*34b0*/  LEA.HI.X.SX32 R15, R8, R29.reuse, 0x1, P6 ;  /* 0x0000001d080f7211 */ /* 0x080fe400030f0eff */
[----:B------:R-:W-:-:S03]  /*34c0*/  LEA.HI.X.SX32 R13, R0, R29, 0x1, P1 ;  /* 0x0000001d000d7211 */ /* 0x000fc600008f0eff */
[----:B------:R0:W-:Y:S04]  /*34d0*/  STL.64 [R1+0xd78], R14 ;  /* 0x000d780e01007387 */ /* 0x0001e80000100a00 */
[----:B------:R1:W-:Y:S01]  /*34e0*/  STL.64 [R1+0xd68], R12 ;  /* 0x000d680c01007387 */ /* 0x0003e20000100a00 */
[CC--:B0-----:R-:W-:Y:S02]  /*34f0*/  IADD3 R14, P6, R5.reuse, R28.reuse, RZ ;  /* 0x0000001c050e7210 */ /* 0x0c1fe40007fde0ff */
[-C--:B-1----:R-:W-:Y:S02]  /*3500*/  IADD3 R12, P1, R2, R28.reuse, RZ ;  /* 0x0000001c020c7210 */ /* 0x082fe40007f3e0ff */
[-C--:B------:R-:W-:Y:S02]  /*3510*/  LEA.HI.X.SX32 R15, R6, R29.reuse, 0x1, P6 ;  /* 0x0000001d060f7211 */ /* 0x080fe400030f0eff */
[-C--:B------:R-:W-:Y:S01]  /*3520*/  LEA.HI.X.SX32 R13, R5, R29.reuse, 0x1, P1 ;  /* 0x0000001d050d7211 */ /* 0x080fe200008f0eff */
[----:B------:R-:W-:Y:S01]  /*3530*/  IMAD R6, R3, 0x7f, RZ ;  /* 0x0000007f03067824 */ /* 0x000fe200078e02ff */
[----:B------:R-:W-:Y:S01]  /*3540*/  LEA.HI.X.SX32 R5, R2, R29, 0x1, P4 ;  /* 0x0000001d02057211 */ /* 0x000fe200020f0eff */
[----:B------:R-:W-:Y:S01]  /*3550*/  STL.64 [R1+0xd48], R14 ;  /* 0x000d480e01007387 */ /* 0x000fe20000100a00 */
[-C--:B------:R-:W-:Y:S01]  /*3560*/  IADD3 RZ, P1, R4, R28.reuse, RZ ;  /* 0x0000001c04ff7210 */ /* 0x080fe20007f3e0ff */
[----:B------:R-:W-:Y:S01]  /*3570*/  IMAD R0, R10, 0x12e, RZ ;  /* 0x0000012e0a007824 */ /* 0x000fe200078e02ff */
[----:B------:R-:W-:Y:S01]  /*3580*/  IADD3 RZ, P6, R9, R28, RZ ;  /* 0x0000001c09ff7210 */ /* 0x000fe20007fde0ff */
[----:B------:R-:W-:Y:S01]  /*3590*/  STL.64 [R1+0xd08], R12 ;  /* 0x000d080c01007387 */ /* 0x000fe20000100a00 */
[C---:B------:R-:W-:Y:S01]  /*35a0*/  SHF.L.U32 R4, R3.reuse, 0x1, RZ ;  /* 0x0000000103047819 */ /* 0x040fe200000006ff */
[C---:B------:R-:W-:Y:S01]  /*35b0*/  IMAD R8, R3.reuse, 0x6, RZ ;  /* 0x0000000603087824 */ /* 0x040fe200078e02ff */
[----:B------:R-:W0:Y:S01]  /*35c0*/  LDC R2, c[0x0][0x268] ;  /* 0x00009a00ff027b82 */ /* 0x000e220000000800 */
[----:B------:R1:W-:Y:S01]  /*35d0*/  STL [R1+0x5bc], R5 ;  /* 0x0005bc0501007387 */ /* 0x0003e20000100800 */
[----:B------:R-:W-:-:S03]  /*35e0*/  IMAD R9, R3, 0x7, RZ ;  /* 0x0000000703097824 */ /* 0x000fc600078e02ff */
[----:B------:R2:W-:Y:S01]  /*35f0*/  STL [R1+0x188], R6 ;  /* 0x0001880601007387 */ /* 0x0005e20000100800 */
[C---:B------:R-:W-:Y:S01]  /*3600*/  SHF.L.U32 R10, R3.reuse, 0x3, RZ ;  /* 0x00000003030a7819 */ /* 0x040fe200000006ff */
[C---:B-1----:R-:W-:Y:S01]  /*3610*/  IMAD R5, R3.reuse, 0x3, RZ ;  /* 0x0000000303057824 */ /* 0x042fe200078e02ff */
[C---:B--2---:R-:W-:Y:S01]  /*3620*/  SHF.L.U32 R6, R3.reuse, 0x2, RZ ;  /* 0x0000000203067819 */ /* 0x044fe200000006ff */
[----:B------:R-:W-:-:S03]  /*3630*/  IMAD R12, R3, 0xa, RZ ;  /* 0x0000000a030c7824 */ /* 0x000fc600078e02ff */
[----:B------:R1:W-:Y:S01]  /*3640*/  STL.64 [R1+0x1590], R4 ;  /* 0x0015900401007387 */ /* 0x0003e20000100a00 */
[C---:B------:R-:W-:Y:S02]  /*3650*/  IMAD R13, R3.reuse, 0xb, RZ ;  /* 0x0000000b030d7824 */ /* 0x040fe400078e02ff */
[C---:B------:R-:W-:Y:S01]  /*3660*/  IMAD R14, R3.reuse, 0xc, RZ ;  /* 0x0000000c030e7824 */ /* 0x040fe200078e02ff */
[----:B------:R-:W-:Y:S01]  /*3670*/  STL.64 [R1+0x1588], R6 ;  /* 0x0015880601007387 */ /* 0x000fe20000100a00 */
[C---:B------:R-:W-:Y:S02]  /*3680*/  IMAD R15, R3.reuse, 0xd, RZ ;  /* 0x0000000d030f7824 */ /* 0x040fe400078e02ff */
[C---:B------:R-:W-:Y:S01]  /*3690*/  IMAD.SHL.U32 R18, R3.reuse, 0x10, RZ ;  /* 0x0000001003127824 */ /* 0x040fe200078e00ff */
[----:B------:R-:W-:Y:S01]  /*36a0*/  STL.64 [R1+0x1598], R8 ;  /* 0x0015980801007387 */ /* 0x000fe20000100a00 */
[----:B------:R-:W-:-:S03]  /*36b0*/  IMAD R19, R3, 0x11, RZ ;  /* 0x0000001103137824 */ /* 0x000fc600078e02ff */
[----:B------:R2:W-:Y:S01]  /*36c0*/  STL.64 [R1+0x1580], R10 ;  /* 0x0015800a01007387 */ /* 0x0005e20000100a00 */
[----:B------:R-:W-:-:S03]  /*36d0*/  IADD3 RZ, P4, R0, R28, RZ ;  /* 0x0000001c00ff7210 */ /* 0x000fc60007f9e0ff */
[----:B------:R3:W-:Y:S01]  /*36e0*/  STL.64 [R1+0x1578], R12 ;  /* 0x0015780c01007387 */ /* 0x0007e20000100a00 */
[C---:B------:R-:W-:Y:S01]  /*36f0*/  IMAD R28, R3.reuse, 0x1a, RZ ;  /* 0x0000001a031c7824 */ /* 0x040fe200078e02ff */
[----:B------:R-:W4:Y:S02]  /*3700*/  LDC R0, c[0x0][0x268] ;  /* 0x00009a00ff007b82 */ /* 0x000f240000000800 */
[----:B------:R-:W-:Y:S01]  /*3710*/  STL.64 [R1+0x15a0], R14 ;  /* 0x0015a00e01007387 */ /* 0x000fe20000100a00 */
[----:B------:R-:W-:-:S03]  /*3720*/  IMAD R29, R3, 0x1b, RZ ;  /* 0x0000001b031d7824 */ /* 0x000fc600078e02ff */
[----:B------:R-:W-:Y:S01]  /*3730*/  STL.64 [R1+0x15a8], R16 ;  /* 0x0015a81001007387 */ /* 0x000fe20000100a00 */
[C---:B-1----:R-:W-:Y:S01]  /*3740*/  IMAD R5, R3.reuse, 0x1c, RZ ;  /* 0x0000001c03057824 */ /* 0x042fe200078e02ff */
[----:B--2---:R-:W1:Y:S02]  /*3750*/  LDC R10, c[0x0][0x268] ;  /* 0x00009a00ff0a7b82 */ /* 0x004e640000000800 */
[----:B------:R-:W-:Y:S01]  /*3760*/  STL.64 [R1+0x15b0], R18 ;  /* 0x0015b01201007387 */ /* 0x000fe20000100a00 */
[----:B------:R-:W-:-:S03]  /*3770*/  IMAD R4, R3, 0x1d, RZ ;  /* 0x0000001d03047824 */ /* 0x000fc600078e02ff */
[----:B------:R-:W-:Y:S01]  /*3780*/  STL.64 [R1+0x15b8], R20 ;  /* 0x0015b81401007387 */ /* 0x000fe20000100a00 */
[C---:B------:R-:W-:Y:S01]  /*3790*/  IMAD R6, R3.reuse, 0x1e, RZ ;  /* 0x0000001e03067824 */ /* 0x040fe200078e02ff */
[----:B---3--:R-:W2:Y:S02]  /*37a0*/  LDC R12, c[0x0][0x268] ;  /* 0x00009a00ff0c7b82 */ /* 0x008ea40000000800 */
[----:B------:R3:W-:Y:S04]  /*37b0*/  STL.64 [R1+0x15c0], R22 ;  /* 0x0015c01601007387 */ /* 0x0007e80000100a00 */
[----:B------:R-:W-:Y:S01]  /*37c0*/  STL.64 [R1+0x15c8], R24 ;  /* 0x0015c81801007387 */ /* 0x000fe20000100a00 */
[C---:B------:R-:W-:Y:S01]  /*37d0*/  IMAD R7, R3.reuse, 0x61, RZ ;  /* 0x0000006103077824 */ /* 0x040fe200078e02ff */
[----:B------:R-:W5:Y:S02]  /*37e0*/  LDC R13, c[0x0][0x268] ;  /* 0x00009a00ff0d7b82 */ /* 0x000f640000000800 */
[----:B------:R0:W-:Y:S04]  /*37f0*/  STL.64 [R1+0x15d0], R26 ;  /* 0x0015d01a01007387 */ /* 0x0001e80000100a00 */
[----:B------:R-:W-:Y:S01]  /*3800*/  STL.64 [R1+0x15d8], R28 ;  /* 0x0015d81c01007387 */ /* 0x000fe20000100a00 */
[C---:B------:R-:W-:Y:S01]  /*3810*/  IMAD R8, R3.reuse, 0x63, RZ ;  /* 0x0000006303087824 */ /* 0x040fe200078e02ff */
[----:B---3--:R-:W3:Y:S02]  /*3820*/  LDC R23, c[0x0][0x268] ;  /* 0x00009a00ff177b82 */ /* 0x008ee40000000800 */
[----:B------:R0:W-:Y:S04]  /*3830*/  STL [R1], R5 ;  /* 0x0000000501007387 */ /* 0x0001e80000100800 */
[----:B------:R4:W-:Y:S01]  /*3840*/  STL [R1+0x4], R4 ;  /* 0x0000040401007387 */ /* 0x0009e20000100800 */
[C---:B------:R-:W-:Y:S01]  /*3850*/  IMAD R9, R3.reuse, 0x7b, RZ ;  /* 0x0000007b03097824 */ /* 0x040fe200078e02ff */
[----:B0-----:R-:W0:Y:S01]  /*3860*/  LDC R27, c[0x0][0x268] ;  /* 0x00009a00ff1b7b82 */ /* 0x001e220000000800 */
[C---:B------:R-:W-:Y:S01]  /*3870*/  IMAD R5, R3.reuse, 0x1f, RZ ;  /* 0x0000001f03057824 */ /* 0x040fe200078e02ff */
[----:B------:R1:W-:Y:S01]  /*3880*/  STL [R1+0x8], R6 ;  /* 0x0000080601007387 */ /* 0x0003e20000100800 */
[----:B----4-:R-:W-:-:S03]  /*3890*/  SHF.L.U32 R4, R3, 0x5, RZ ;  /* 0x0000000503047819 */ /* 0x010fc600000006ff */
[----:B------:R4:W-:Y:S01]  /*38a0*/  STL [R1+0xc], R5 ;  /* 0x00000c0501007387 */ /* 0x0009e20000100800 */
[----:B------:R-:W-:Y:S01]  /*38b0*/  IMAD R0, R0, 0x91, RZ ;  /* 0x0000009100007824 */ /* 0x000fe200078e02ff */
[----:B------:R-:W3:Y:S02]  /*38c0*/  LDC R29, c[0x0][0x268] ;  /* 0x00009a00ff1d7b82 */ /* 0x000ee40000000800 */
[----:B------:R2:W-:Y:S01]  /*38d0*/  STL [R1+0x10], R4 ;  /* 0x0000100401007387 */ /* 0x0005e20000100800 */
[C---:B-1----:R-:W-:Y:S02]  /*38e0*/  IMAD R6, R3.reuse, 0x21, RZ ;  /* 0x0000002103067824 */ /* 0x042fe400078e02ff */
[----:B----4-:R-:W-:-:S03]  /*38f0*/  IMAD R5, R3, 0x22, RZ ;  /* 0x0000002203057824 */ /* 0x010fc600078e02ff */
[----:B------:R1:W-:Y:S01]  /*3900*/  STL [R1+0x14], R6 ;  /* 0x0000140601007387 */ /* 0x0003e20000100800 */
[----:B------:R-:W4:Y:S01]  /*3910*/  LDC R26, c[0x0][0x268] ;  /* 0x00009a00ff1a7b82 */ /* 0x000f220000000800 */
[C---:B--2---:R-:W-:Y:S02]  /*3920*/  IMAD R4, R3.reuse, 0x23, RZ ;  /* 0x0000002303047824 */ /* 0x044fe400078e02ff */
[----:B------:R2:W-:Y:S04]  /*3930*/  STL [R1+0x18], R5 ;  /* 0x0000180501007387 */ /* 0x0005e80000100800 */
[----:B------:R5:W-:Y:S01]  /*3940*/  STL [R1+0x1c], R4 ;  /* 0x00001c0401007387 */ /* 0x000be20000100800 */
[----:B------:R-:W-:Y:S01]  /*3950*/  IMAD R12, R12, 0x1ea, RZ ;  /* 0x000001ea0c0c7824 */ /* 0x000fe200078e02ff */
[----:B------:R-:W0:Y:S01]  /*3960*/  LDC R28, c[0x0][0x268] ;  /* 0x00009a00ff1c7b82 */ /* 0x000e220000000800 */
[----:B-1----:R-:W-:-:S02]  /*3970*/  IMAD R6, R3, 0x24, RZ ;  /* 0x0000002403067824 */ /* 0x002fc400078e02ff */
[C---:B--2---:R-:W-:Y:S02]  /*3980*/  IMAD R5, R3.reuse, 0x25, RZ ;  /* 0x0000002503057824 */ /* 0x044fe400078e02ff */
[C---:B-----5:R-:W-:Y:S01]  /*3990*/  IMAD R4, R3.reuse, 0x26, RZ ;  /* 0x0000002603047824 */ /* 0x060fe200078e02ff */
[----:B------:R1:W-:Y:S02]  /*39a0*/  STL [R1+0x20], R6 ;  /* 0x0000200601007387 */ /* 0x0003e40000100800 */
[----:B------:R-:W2:Y:S02]  /*39b0*/  LDC R24, c[0x0][0x268] ;  /* 0x00009a00ff187b82 */ /* 0x000ea40000000800 */
[----:B------:R5:W-:Y:S04]  /*39c0*/  STL [R1+0x24], R5 ;  /* 0x0000240501007387 */ /* 0x000be80000100800 */
[----:B------:R3:W-:Y:S02]  /*39d0*/  STL [R1+0x28], R4 ;  /* 0x0000280401007387 */ /* 0x0007e40000100800 */
[----:B------:R-:W0:Y:S01]  /*39e0*/  LDC R22, c[0x0][0x268] ;  /* 0x00009a00ff167b82 */ /* 0x000e220000000800 */
[----:B-1----:R-:W-:-:S02]  /*39f0*/  IMAD R6, R3, 0x27, RZ ;  /* 0x0000002703067824 */ /* 0x002fc400078e02ff */
[----:B-----5:R-:W-:-:S03]  /*3a00*/  IMAD R5, R3, 0x28, RZ ;  /* 0x0000002803057824 */ /* 0x020fc600078e02ff */
[----:B------:R1:W-:Y:S02]  /*3a10*/  STL [R1+0x2c], R6 ;  /* 0x00002c0601007387 */ /* 0x0003e40000100800 */
[----:B------:R-:W5:Y:S01]  /*3a20*/  LDC R25, c[0x0][0x268] ;  /* 0x00009a00ff197b82 */ /* 0x000f620000000800 */
[C---:B---3--:R-:W-:Y:S01]  /*3a30*/  IMAD R4, R3.reuse, 0x29, RZ ;  /* 0x0000002903047824 */ /* 0x048fe200078e02ff */
[----:B------:R3:W-:Y:S04]  /*3a40*/  STL [R1+0x30], R5 ;  /* 0x0000300501007387 */ /* 0x0007e80000100800 */
[----:B------:R4:W-:Y:S01]  /*3a50*/  STL [R1+0x34], R4 ;  /* 0x0000340401007387 */ /* 0x0009e20000100800 */
[C---:B-1----:R-:W-:Y:S01]  /*3a60*/  IMAD R6, R3.reuse, 0x2a, RZ ;  /* 0x0000002a03067824 */ /* 0x042fe200078e02ff */
[----:B------:R-:W1:Y:S01]  /*3a70*/  LDC R20, c[0x0][0x268] ;  /* 0x00009a00ff147b82 */ /* 0x000e620000000800 */
[----:B---3--:R-:W-:-:S03]  /*3a80*/  IMAD R5, R3, 0x2b, RZ ;  /* 0x0000002b03057824 */ /* 0x008fc600078e02ff */
[----:B------:R3:W-:Y:S01]  /*3a90*/  STL [R1+0x38], R6 ;  /* 0x0000380601007387 */ /* 0x0007e20000100800 */
[----:B----4-:R-:W-:-:S03]  /*3aa0*/  IMAD R4, R3, 0x2c, RZ ;  /* 0x0000002c03047824 */ /* 0x010fc600078e02ff */
[----:B------:R4:W-:Y:S01]  /*3ab0*/  STL [R1+0x3c], R5 ;  /* 0x00003c0501007387 */ /* 0x0009e20000100800 */
[----:B------:R-:W5:Y:S03]  /*3ac0*/  LDC R21, c[0x0][0x268] ;  /* 0x00009a00ff157b82 */ /* 0x000f660000000800 */
[----:B------:R2:W-:Y:S01]  /*3ad0*/  STL [R1+0x40], R4 ;  /* 0x0000400401007387 */ /* 0x0005e20000100800 */
[----:B---3--:R-:W-:-:S04]  /*3ae0*/  IMAD R6, R3, 0x2d, RZ ;  /* 0x0000002d03067824 */ /* 0x008fc800078e02ff */
[----:B------:R-:W3:Y:S01]  /*3af0*/  LDC R19, c[0x0][0x268] ;  /* 0x00009a00ff137b82 */ /* 0x000ee20000000800 */
[C---:B----4-:R-:W-:Y:S01]  /*3b00*/  IMAD R5, R3.reuse, 0x2e, RZ ;  /* 0x0000002e03057824 */ /* 0x050fe200078e02ff */
[----:B------:R4:W-:Y:S01]  /*3b10*/  STL [R1+0x44], R6 ;  /* 0x0000440601007387 */ /* 0x0009e20000100800 */
[----:B--2---:R-:W-:-:S03]  /*3b20*/  IMAD R4, R3, 0x2f, RZ ;  /* 0x0000002f03047824 */ /* 0x004fc600078e02ff */
[----:B------:R2:W-:Y:S02]  /*3b30*/  STL [R1+0x48], R5 ;  /* 0x0000480501007387 */ /* 0x0005e40000100800 */
[----:B------:R-:W3:Y:S02]  /*3b40*/  LDC R18, c[0x0][0x268] ;  /* 0x00009a00ff127b82 */ /* 0x000ee40000000800 */
[----:B------:R0:W-:Y:S01]  /*3b50*/  STL [R1+0x4c], R4 ;  /* 0x00004c0401007387 */ /* 0x0001e20000100800 */
[C---:B----4-:R-:W-:Y:S02]  /*3b60*/  IMAD R6, R3.reuse, 0x30, RZ ;  /* 0x0000003003067824 */ /* 0x050fe400078e02ff */
[----:B--2---:R-:W-:-:S03]  /*3b70*/  IMAD R5, R3, 0x31, RZ ;  /* 0x0000003103057824 */ /* 0x004fc600078e02ff */
[----:B------:R2:W-:Y:S01]  /*3b80*/  STL [R1+0x50], R6 ;  /* 0x0000500601007387 */ /* 0x0005e20000100800 */
[----:B------:R-:W4:Y:S01]  /*3b90*/  LDC R17, c[0x0][0x268] ;  /* 0x00009a00ff117b82 */ /* 0x000f220000000800 */
[C---:B0-----:R-:W-:Y:S02]  /*3ba0*/  IMAD R4, R3.reuse, 0x32, RZ ;  /* 0x0000003203047824 */ /* 0x041fe400078e02ff */
[----:B------:R0:W-:Y:S04]  /*3bb0*/  STL [R1+0x54], R5 ;  /* 0x0000540501007387 */ /* 0x0001e80000100800 */
[----:B------:R1:W-:Y:S01]  /*3bc0*/  STL [R1+0x58], R4 ;  /* 0x0000580401007387 */ /* 0x0003e20000100800 */
[----:B------:R-:W4:Y:S01]  /*3bd0*/  LDC R16, c[0x0][0x268] ;  /* 0x00009a00ff107b82 */ /* 0x000f220000000800 */
[----:B--2---:R-:W-:-:S02]  /*3be0*/  IMAD R6, R3, 0x33, RZ ;  /* 0x0000003303067824 */ /* 0x004fc400078e02ff */
[----:B0-----:R-:W-:-:S03]  /*3bf0*/  IMAD R5, R3, 0x34, RZ ;  /* 0x0000003403057824 */ /* 0x001fc600078e02ff */
[----:B------:R0:W-:Y:S02]  /*3c00*/  STL [R1+0x5c], R6 ;  /* 0x00005c0601007387 */ /* 0x0001e40000100800 */
[----:B------:R-:W2:Y:S01]  /*3c10*/  LDC R15, c[0x0][0x268] ;  /* 0x00009a00ff0f7b82 */ /* 0x000ea20000000800 */
[C---:B-1----:R-:W-:Y:S01]  /*3c20*/  IMAD R4, R3.reuse, 0x35, RZ ;  /* 0x0000003503047824 */ /* 0x042fe200078e02ff */
[----:B------:R1:W-:Y:S04]  /*3c30*/  STL [R1+0x60], R5 ;  /* 0x0000600501007387 */ /* 0x0003e80000100800 */
[----:B------:R5:W-:Y:S01]  /*3c40*/  STL [R1+0x64], R4 ;  /* 0x0000640401007387 */ /* 0x000be20000100800 */
[C---:B0-----:R-:W-:Y:S01]  /*3c50*/  IMAD R6, R3.reuse, 0x36, RZ ;  /* 0x0000003603067824 */ /* 0x041fe200078e02ff */
[----:B------:R-:W0:Y:S01]  /*3c60*/  LDC R14, c[0x0][0x268] ;  /* 0x00009a00ff0e7b82 */ /* 0x000e220000000800 */
[----:B-1----:R-:W-:-:S03]  /*3c70*/  IMAD R5, R3, 0x37, RZ ;  /* 0x0000003703057824 */ /* 0x002fc600078e02ff */
[----:B------:R1:W-:Y:S01]  /*3c80*/  STL [R1+0x68], R6 ;  /* 0x0000680601007387 */ /* 0x0003e20000100800 */
[----:B-----5:R-:W-:-:S03]  /*3c90*/  IMAD R4, R3, 0x38, RZ ;  /* 0x0000003803047824 */ /* 0x020fc600078e02ff */
[----:B------:R5:W-:Y:S04]  /*3ca0*/  STL [R1+0x6c], R5 ;  /* 0x00006c0501007387 */ /* 0x000be80000100800 */
[----:B------:R3:W-:Y:S01]  /*3cb0*/  STL [R1+0x70], R4 ;  /* 0x0000700401007387 */ /* 0x0007e20000100800 */
[C---:B-1----:R-:W-:Y:S02]  /*3cc0*/  IMAD R6, R3.reuse, 0x39, RZ ;  /* 0x0000003903067824 */ /* 0x042fe400078e02ff */
[----:B-----5:R-:W-:-:S03]  /*3cd0*/  IMAD R5, R3, 0x3a, RZ ;  /* 0x0000003a03057824 */ /* 0x020fc600078e02ff */
[----:B------:R1:W-:Y:S01]  /*3ce0*/  STL [R1+0x74], R6 ;  /* 0x0000740601007387 */ /* 0x0003e20000100800 */
[----:B---3--:R-:W-:-:S03]  /*3cf0*/  IMAD R4, R3, 0x3b, RZ ;  /* 0x0000003b03047824 */ /* 0x008fc600078e02ff */
[----:B------:R3:W-:Y:S04]  /*3d00*/  STL [R1+0x78], R5 ;  /* 0x0000780501007387 */ /* 0x0007e80000100800 */
[----:B------:R5:W-:Y:S01]  /*3d10*/  STL [R1+0x7c], R4 ;  /* 0x00007c0401007387 */ /* 0x000be20000100800 */
[C---:B-1----:R-:W-:Y:S02]  /*3d20*/  IMAD R6, R3.reuse, 0x3c, RZ ;  /* 0x0000003c03067824 */ /* 0x042fe400078e02ff */
[----:B---3--:R-:W-:-:S03]  /*3d30*/  IMAD R5, R3, 0x3d, RZ ;  /* 0x0000003d03057824 */ /* 0x008fc600078e02ff */
[----:B------:R1:W-:Y:S01]  /*3d40*/  STL [R1+0x80], R6 ;  /* 0x0000800601007387 */ /* 0x0003e20000100800 */
[----:B-----5:R-:W-:-:S03]  /*3d50*/  IMAD R4, R3, 0x3e, RZ ;  /* 0x0000003e03047824 */ /* 0x020fc600078e02ff */
[----:B------:R3:W-:Y:S04]  /*3d60*/  STL [R1+0x84], R5 ;  /* 0x0000840501007387 */ /* 0x0007e80000100800 */
[----:B------:R5:W-:Y:S01]  /*3d70*/  STL [R1+0x88], R4 ;  /* 0x0000880401007387 */ /* 0x000be20000100800 */
[C---:B-1----:R-:W-:Y:S01]  /*3d80*/  IMAD R6, R3.reuse, 0x3f, RZ ;  /* 0x0000003f03067824 */ /* 0x042fe200078e02ff */
[----:B---3--:R-:W-:-:S04]  /*3d90*/  SHF.L.U32 R5, R3, 0x6, RZ ;  /* 0x0000000603057819 */ /* 0x008fc800000006ff */
[----:B------:R1:W-:Y:S01]  /*3da0*/  STL [R1+0x8c], R6 ;  /* 0x00008c0601007387 */ /* 0x0003e20000100800 */
[----:B-----5:R-:W-:-:S03]  /*3db0*/  IMAD R4, R3, 0x41, RZ ;  /* 0x0000004103047824 */ /* 0x020fc600078e02ff */
        /* <DEDUP_REMOVED lines=58> */
[----:B------:R-:W-:Y:S01]  /*4160*/  STL [R1+0x104], R6 ;  /* 0x0001040601007387 */ /* 0x000fe20000100800 */
[----:B-----5:R-:W-:-:S03]  /*4170*/  IMAD R4, R3, 0x5f, RZ ;  /* 0x0000005f03047824 */ /* 0x020fc600078e02ff */
[----:B------:R-:W-:Y:S04]  /*4180*/  STL [R1+0x108], R5 ;  /* 0x0001080501007387 */ /* 0x000fe80000100800 */
[----:B------:R1:W-:Y:S04]  /*4190*/  STL [R1+0x10c], R4 ;  /* 0x00010c0401007387 */ /* 0x0003e80000100800 */
[----:B-1----:R-:W3:Y:S01]  /*41a0*/  LDL.64 R4, [R1+0x1d0] ;  /* 0x0001d00001047983 */ /* 0x002ee20000100a00 */
[----:B------:R-:W-:-:S05]  /*41b0*/  IMAD R6, R3, 0x60, RZ ;  /* 0x0000006003067824 */ /* 0x000fca00078e02ff */
[----:B------:R1:W-:Y:S04]  /*41c0*/  STL [R1+0x110], R6 ;  /* 0x0001100601007387 */ /* 0x0003e80000100800 */
[----:B------:R5:W-:Y:S01]  /*41d0*/  STL [R1+0x114], R7 ;  /* 0x0001140701007387 */ /* 0x000be20000100800 */
[C---:B-1----:R-:W-:Y:S02]  /*41e0*/  IMAD R6, R3.reuse, 0x62, RZ ;  /* 0x0000006203067824 */ /* 0x042fe400078e02ff */
[----:B-----5:R-:W-:-:S03]  /*41f0*/  IMAD R7, R3, 0x64, RZ ;  /* 0x0000006403077824 */ /* 0x020fc600078e02ff */
[----:B------:R1:W-:Y:S04]  /*4200*/  STL [R1+0x118], R6 ;  /* 0x0001180601007387 */ /* 0x0003e80000100800 */
[----:B------:R5:W-:Y:S04]  /*4210*/  STL [R1+0x11c], R8 ;  /* 0x00011c0801007387 */ /* 0x000be80000100800 */
[----:B------:R4:W-:Y:S01]  /*4220*/  STL [R1+0x120], R7 ;  /* 0x0001200701007387 */ /* 0x0009e20000100800 */
[C---:B-1----:R-:W-:Y:S02]  /*4230*/  IMAD R6, R3.reuse, 0x65, RZ ;  /* 0x0000006503067824 */ /* 0x042fe400078e02ff */
[----:B-----5:R-:W-:-:S03]  /*4240*/  IMAD R8, R3, 0x66, RZ ;  /* 0x0000006603087824 */ /* 0x020fc600078e02ff */
[----:B------:R1:W-:Y:S01]  /*4250*/  STL [R1+0x124], R6 ;  /* 0x0001240601007387 */ /* 0x0003e20000100800 */
[----:B----4-:R-:W-:-:S03]  /*4260*/  IMAD R7, R3, 0x67, RZ ;  /* 0x0000006703077824 */ /* 0x010fc600078e02ff */
[----:B------:R4:W-:Y:S04]  /*4270*/  STL [R1+0x128], R8 ;  /* 0x0001280801007387 */ /* 0x0009e80000100800 */
[----:B------:R5:W-:Y:S01]  /*4280*/  STL [R1+0x12c], R7 ;  /* 0x00012c0701007387 */ /* 0x000be20000100800 */
[C---:B-1----:R-:W-:Y:S02]  /*4290*/  IMAD R6, R3.reuse, 0x68, RZ ;  /* 0x0000006803067824 */ /* 0x042fe400078e02ff */
[----:B----4-:R-:W-:-:S03]  /*42a0*/  IMAD R8, R3, 0x69, RZ ;  /* 0x0000006903087824 */ /* 0x010fc600078e02ff */
[----:B------:R1:W-:Y:S01]  /*42b0*/  STL [R1+0x130], R6 ;  /* 0x0001300601007387 */ /* 0x0003e20000100800 */
[----:B-----5:R-:W-:-:S03]  /*42c0*/  IMAD R7, R3, 0x6a, RZ ;  /* 0x0000006a03077824 */ /* 0x020fc600078e02ff */
        /* <DEDUP_REMOVED lines=28> */
[----:B------:R-:W-:Y:S01]  /*4490*/  STL [R1+0x16c], R6 ;  /* 0x00016c0601007387 */ /* 0x000fe20000100800 */
[----:B-----5:R-:W-:-:S03]  /*44a0*/  IMAD R7, R3, 0x79, RZ ;  /* 0x0000007903077824 */ /* 0x020fc600078e02ff */
[----:B------:R-:W-:Y:S04]  /*44b0*/  STL [R1+0x170], R8 ;  /* 0x0001700801007387 */ /* 0x000fe80000100800 */
[----:B------:R1:W-:Y:S02]  /*44c0*/  STL [R1+0x174], R7 ;  /* 0x0001740701007387 */ /* 0x0003e40000100800 */
[----:B-1----:R-:W1:Y:S01]  /*44d0*/  LDC R7, c[0x0][0x268] ;  /* 0x00009a00ff077b82 */ /* 0x002e620000000800 */
[C---:B------:R-:W-:Y:S02]  /*44e0*/  IMAD R6, R3.reuse, 0x7a, RZ ;  /* 0x0000007a03067824 */ /* 0x040fe400078e02ff */
[----:B------:R-:W-:-:S03]  /*44f0*/  IMAD R8, R3, 0x7c, RZ ;  /* 0x0000007c03087824 */ /* 0x000fc600078e02ff */
[----:B------:R4:W-:Y:S04]  /*4500*/  STL [R1+0x178], R6 ;  /* 0x0001780601007387 */ /* 0x0009e80000100800 */
[----:B------:R-:W-:Y:S01]  /*4510*/  STL [R1+0x17c], R9 ;  /* 0x00017c0901007387 */ /* 0x000fe20000100800 */
[----:B----4-:R-:W-:-:S03]  /*4520*/  IMAD R6, R2, 0x92, RZ ;  /* 0x0000009202067824 */ /* 0x010fc600078e02ff */
[----:B------:R4:W-:Y:S01]  /*4530*/  STL [R1+0x180], R8 ;  /* 0x0001800801007387 */ /* 0x0009e20000100800 */
[----:B-1----:R-:W-:Y:S02]  /*4540*/  IMAD R2, R7, 0x49, RZ ;  /* 0x0000004907027824 */ /* 0x002fe400078e02ff */
[----:B------:R-:W-:Y:S02]  /*4550*/  IMAD R13, R13, 0xf2, RZ ;  /* 0x000000f20d0d7824 */ /* 0x000fe400078e02ff */
[----:B------:R-:W-:Y:S02]  /*4560*/  IMAD R26, R26, 0x1f4, RZ ;  /* 0x000001f41a1a7824 */ /* 0x000fe400078e02ff */
[----:B------:R-:W-:Y:S02]  /*4570*/  IMAD R24, R24, 0x1f6, RZ ;  /* 0x000001f618187824 */ /* 0x000fe400078e02ff */
[----:B------:R-:W-:Y:S02]  /*4580*/  IMAD R22, R22, 0x7e, RZ ;  /* 0x0000007e16167824 */ /* 0x000fe400078e02ff */
[----:B------:R-:W-:Y:S01]  /*4590*/  IMAD R20, R20, 0xfc, RZ ;  /* 0x000000fc14147824 */ /* 0x000fe200078e02ff */
[----:B---3--:R-:W-:-:S02]  /*45a0*/  LEA.HI.X.SX32 R11, R0, R5, 0x1, P0 ;  /* 0x00000005000b7211 */ /* 0x008fc400000f0eff */
[----:B----4-:R-:W-:Y:S01]  /*45b0*/  IADD3 R8, P0, R6, R4, RZ ;  /* 0x0000000406087210 */ /* 0x010fe20007f1e0ff */
[----:B------:R-:W-:Y:S02]  /*45c0*/  IMAD R0, R3, 0x7d, RZ ;  /* 0x0000007d03007824 */ /* 0x000fe400078e02ff */
[----:B------:R-:W-:Y:S01]  /*45d0*/  IMAD R21, R21, 0x1f0, RZ ;  /* 0x000001f015157824 */ /* 0x000fe200078e02ff */
[----:B------:R-:W-:Y:S01]  /*45e0*/  LEA.HI.X.SX32 R9, R2, R5, 0x1, P0 ;  /* 0x0000000502097211 */ /* 0x000fe200000f0eff */
[----:B------:R1:W-:Y:S01]  /*45f0*/  STL [R1+0x5b4], R11 ;  /* 0x0005b40b01007387 */ /* 0x0003e20000100800 */
[----:B------:R-:W-:Y:S01]  /*4600*/  MOV R2, 0x3f800000 ;  /* 0x3f80000000027802 */ /* 0x000fe20000000f00 */
[----:B------:R-:W-:Y:S01]  /*4610*/  IMAD R19, R19, 0xf9, RZ ;  /* 0x000000f913137824 */ /* 0x000fe200078e02ff */
[----:B------:R-:W3:Y:S01]  /*4620*/  LDC R6, c[0x0][0x268] ;  /* 0x00009a00ff067b82 */ /* 0x000ee20000000800 */
[----:B------:R4:W-:Y:S01]  /*4630*/  STL [R1+0x184], R0 ;  /* 0x0001840001007387 */ /* 0x0009e20000100800 */
[----:B------:R-:W-:-:S03]  /*4640*/  IMAD R3, R3, 0x7e, RZ ;  /* 0x0000007e03037824 */ /* 0x000fc600078e02ff */
[----:B------:R-:W-:Y:S03]  /*4650*/  STL.64 [R1+0xd00], R8 ;  /* 0x000d000801007387 */ /* 0x000fe60000100a00 */
[----:B-1----:R-:W1:Y:S01]  /*4660*/  LDC R11, c[0x0][0x268] ;  /* 0x00009a00ff0b7b82 */ /* 0x002e620000000800 */
[----:B------:R5:W-:Y:S01]  /*4670*/  STL [R1+0x670], R2 ;  /* 0x0006700201007387 */ /* 0x000be20000100800 */
[----:B----4-:R-:W-:Y:S02]  /*4680*/  IMAD.MOV.U32 R0, RZ, RZ, -0x800000 ;  /* 0xff800000ff007424 */ /* 0x010fe400078e00ff */
[----:B------:R-:W-:Y:S02]  /*4690*/  IMAD R18, R18, 0x1f8, RZ ;  /* 0x000001f812127824 */ /* 0x000fe400078e02ff */
[----:B------:R-:W-:Y:S02]  /*46a0*/  IMAD R17, R17, 0x7d, RZ ;  /* 0x0000007d11117824 */ /* 0x000fe400078e02ff */
[----:B------:R-:W-:Y:S01]  /*46b0*/  IMAD R16, R16, 0x1fa, RZ ;  /* 0x000001fa10107824 */ /* 0x000fe200078e02ff */
[----:B------:R-:W4:Y:S01]  /*46c0*/  S2R R7, SR_TID.X ;  /* 0x0000000000077919 */ /* 0x000f220000002100 */
[----:B-----5:R-:W-:Y:S01]  /*46d0*/  MOV R2, RZ ;  /* 0x000000ff00027202 */ /* 0x020fe20000000f00 */
[----:B------:R-:W5:Y:S04]  /*46e0*/  LDC R9, c[0x0][0x268] ;  /* 0x00009a00ff097b82 */ /* 0x000f680000000800 */
[----:B------:R0:W-:Y:S04]  /*46f0*/  STL.64 [R1+0x15e0], R2 ;  /* 0x0015e00201007387 */ /* 0x0001e80000100a00 */
[----:B------:R-:W-:Y:S01]  /*4700*/  STL [R1+0x574], R0 ;  /* 0x0005740001007387 */ /* 0x000fe20000100800 */
[----:B--2---:R-:W-:Y:S01]  /*4710*/  IMAD R15, R15, 0xfa, RZ ;  /* 0x000000fa0f0f7824 */ /* 0x004fe200078e02ff */
[----:B------:R-:W2:Y:S01]  /*4720*/  LDC R8, c[0x0][0x268] ;  /* 0x00009a00ff087b82 */ /* 0x000ea20000000800 */
[----:B0-----:R-:W-:Y:S01]  /*4730*/  MOV R3, 0xff800000 ;  /* 0xff80000000037802 */ /* 0x001fe20000000f00 */
[----:B------:R-:W-:-:S04]  /*4740*/  IMAD.MOV.U32 R2, RZ, RZ, -0x800000 ;  /* 0xff800000ff027424 */ /* 0x000fc800078e00ff */
[----:B------:R-:W-:Y:S04]  /*4750*/  STL [R1+0x578], R3 ;  /* 0x0005780301007387 */ /* 0x000fe80000100800 */
[----:B------:R0:W-:Y:S04]  /*4760*/  STL [R1+0x57c], R2 ;  /* 0x00057c0201007387 */ /* 0x0001e80000100800 */
[----:B------:R3:W-:Y:S01]  /*4770*/  STL [R1+0x568], R3 ;  /* 0x0005680301007387 */ /* 0x0007e20000100800 */
[----:B0-----:R-:W-:Y:S02]  /*4780*/  MOV R2, 0x3f800000 ;  /* 0x3f80000000027802 */ /* 0x001fe40000000f00 */
[----:B---3--:R-:W-:-:S03]  /*4790*/  MOV R3, 0x3f800000 ;  /* 0x3f80000000037802 */ /* 0x008fc60000000f00 */
[----:B------:R-:W-:Y:S04]  /*47a0*/  STL [R1+0x674], R2 ;  /* 0x0006740201007387 */ /* 0x000fe80000100800 */
[----:B------:R-:W-:Y:S04]  /*47b0*/  STL [R1+0x678], R3 ;  /* 0x0006780301007387 */ /* 0x000fe80000100800 */
[----:B------:R-:W-:Y:S04]  /*47c0*/  STL [R1+0x370], RZ ;  /* 0x000370ff01007387 */ /* 0x000fe80000100800 */
[----:B------:R0:W-:Y:S04]  /*47d0*/  STL [R1+0x67c], R2 ;  /* 0x00067c0201007387 */ /* 0x0001e80000100800 */
[----:B------:R-:W-:Y:S04]  /*47e0*/  STL [R1+0x374], RZ ;  /* 0x000374ff01007387 */ /* 0x000fe80000100800 */
[----:B------:R-:W-:Y:S01]  /*47f0*/  STL [R1+0x378], RZ ;  /* 0x000378ff01007387 */ /* 0x000fe20000100800 */
[----:B0-----:R-:W0:Y:S03]  /*4800*/  LDC R2, c[0x0][0x268] ;  /* 0x00009a00ff027b82 */ /* 0x001e260000000800 */
[----:B------:R-:W-:Y:S04]  /*4810*/  STL [R1+0x37c], RZ ;  /* 0x00037cff01007387 */ /* 0x000fe80000100800 */
        /* <DEDUP_REMOVED lines=53> */
[----:B------:R-:W-:Y:S01]  /*4b70*/  STL [R1+0x454], RZ ;  /* 0x000454ff01007387 */ /* 0x000fe20000100800 */
[----:B-1----:R-:W-:-:S03]  /*4b80*/  IMAD R11, R11, 0x7b, RZ ;  /* 0x0000007b0b0b7824 */ /* 0x002fc600078e02ff */
[----:B------:R-:W-:Y:S04]  /*4b90*/  STL [R1+0x458], RZ ;  /* 0x000458ff01007387 */ /* 0x000fe80000100800 */
[----:B------:R-:W-:Y:S04]  /*4ba0*/  STL [R1+0x45c], RZ ;  /* 0x00045cff01007387 */ /* 0x000fe80000100800 */
[----:B------:R-:W-:Y:S04]  /*4bb0*/  STL [R1+0x460], RZ ;  /* 0x000460ff01007387 */ /* 0x000fe80000100800 */
[----:B------:R-:W-:Y:S04]  /*4bc0*/  STL [R1+0x464], RZ ;  /* 0x000464ff01007387 */ /* 0x000fe80000100800 */
[----:B------:R-:W-:Y:S04]  /*4bd0*/  STL [R1+0x468], RZ ;  /* 0x000468ff01007387 */ /* 0x000fe80000100800 */
[----:B------:R-:W-:Y:S04]  /*4be0*/  STL [R1+0x46c], RZ ;  /* 0x00046cff01007387 */ /* 0x000fe80000100800 */
[----:B------:R1:W-:Y:S04]  /*4bf0*/  STL [R1+0x1620], R12 ;  /* 0x0016200c01007387 */ /* 0x0003e80000100800 */
[----:B------:R3:W-:Y:S04]  /*4c00*/  STL [R1+0x1634], R13 ;  /* 0x0016340d01007387 */ /* 0x0007e80000100800 */
[----:B------:R4:W-:Y:S01]  /*4c10*/  STL.64 [R1+0x1628], R10 ;  /* 0x0016280a01007387 */ /* 0x0009e20000100a00 */
[----:B------:R-:W-:Y:S01]  /*4c20*/  IMAD R3, R29, 0x1ec, RZ ;  /* 0x000001ec1d037824 */ /* 0x000fe200078e02ff */
[----:B-1----:R-:W1:Y:S01]  /*4c30*/  LDC R12, c[0x0][0x268] ;  /* 0x00009a00ff0c7b82 */ /* 0x002e620000000800 */
[----:B0-----:R-:W-:-:S07]  /*4c40*/  IMAD R2, R2, 0x1f2, RZ ;  /* 0x000001f202027824 */ /* 0x001fce00078e02ff */
[----:B---3--:R-:W0:Y:S08]  /*4c50*/  LDC R13, c[0x0][0x268] ;  /* 0x00009a00ff0d7b82 */ /* 0x008e300000000800 */
[----:B----4-:R-:W3:Y:S01]  /*4c60*/  LDC R11, c[0x0][0x268] ;  /* 0x00009a00ff0b7b82 */ /* 0x010ee20000000800 */
[----:B------:R-:W-:-:S07]  /*4c70*/  IMAD R29, R27, 0x1ee, RZ ;  /* 0x000001ee1b1d7824 */ /* 0x000fce00078e02ff */
[----:B------:R-:W4:Y:S01]  /*4c80*/  LDC R10, c[0x0][0x268] ;  /* 0x00009a00ff0a7b82 */ /* 0x000f220000000800 */
[----:B------:R5:W-:Y:S01]  /*4c90*/  STL [R1+0x15fc], R28 ;  /* 0x0015fc1c01007387 */ /* 0x000be20000100800 */
[----:B------:R-:W-:-:S03]  /*4ca0*/  IMAD R27, R23, 0x3e, RZ ;  /* 0x0000003e171b7824 */ /* 0x000fc600078e02ff */
[----:B------:R-:W-:Y:S01]  /*4cb0*/  STL [R1+0x1618], R29 ;  /* 0x0016181d01007387 */ /* 0x000fe20000100800 */
[----:B------:R-:W-:-:S03]  /*4cc0*/  IMAD R23, R25, 0xf8, RZ ;  /* 0x000000f819177824 */ /* 0x000fc600078e02ff */
[----:B------:R-:W-:Y:S01]  /*4cd0*/  STL [R1+0x1600], R2 ;  /* 0x0016000201007387 */ /* 0x000fe20000100800 */
[----:B0-----:R-:W-:Y:S01]  /*4ce0*/  IMAD R13, R13, 0x94, RZ ;  /* 0x000000940d0d7824 */ /* 0x001fe200078e02ff */
[----:B-----5:R-:W0:Y:S02]  /*4cf0*/  LDC R28, c[0x0][0x268] ;  /* 0x00009a00ff1c7b82 */ /* 0x020e240000000800 */
[----:B------:R-:W-:Y:S04]  /*4d00*/  STL [R1+0x161c], R3 ;  /* 0x00161c0301007387 */ /* 0x000fe80000100800 */
[----:B------:R5:W-:Y:S01]  /*4d10*/  STL [R1+0x15f8], R26 ;  /* 0x0015f81a01007387 */ /* 0x000be20000100800 */
[----:B---3--:R-:W-:-:S03]  /*4d20*/  IMAD R11, R11, 0x92, RZ ;  /* 0x000000920b0b7824 */ /* 0x008fc600078e02ff */
[----:B------:R-:W-:Y:S04]  /*4d30*/  STL [R1+0x1630], R27 ;  /* 0x0016301b01007387 */ /* 0x000fe80000100800 */
[----:B------:R-:W-:Y:S01]  /*4d40*/  STL.64 [R1+0x1610], R24 ;  /* 0x0016101801007387 */ /* 0x000fe20000100a00 */
[----:B----4-:R-:W-:Y:S01]  /*4d50*/  IMAD R10, R10, 0x93, RZ ;  /* 0x000000930a0a7824 */ /* 0x010fe200078e02ff */
[----:B-----5:R-:W3:Y:S02]  /*4d60*/  LDC R26, c[0x0][0x268] ;  /* 0x00009a00ff1a7b82 */ /* 0x020ee40000000800 */
[----:B------:R-:W-:Y:S04]  /*4d70*/  STL [R1+0x15ec], R22 ;  /* 0x0015ec1601007387 */ /* 0x000fe80000100800 */
[----:B------:R4:W-:Y:S04]  /*4d80*/  STL [R1+0x1638], R23 ;  /* 0x0016381701007387 */ /* 0x0009e80000100800 */
[----:B------:R-:W-:Y:S04]  /*4d90*/  STL [R1+0x15e8], R20 ;  /* 0x0015e81401007387 */ /* 0x000fe80000100800 */
[----:B------:R-:W-:Y:S04]  /*4da0*/  STL [R1+0x163c], R21 ;  /* 0x00163c1501007387 */ /* 0x000fe80000100800 */
[----:B------:R5:W-:Y:S01]  /*4db0*/  STL.64 [R1+0x15f0], R18 ;  /* 0x0015f01201007387 */ /* 0x000be20000100a00 */
[----:B-1----:R-:W-:Y:S01]  /*4dc0*/  IMAD R12, R12, 0x4a, RZ ;  /* 0x0000004a0c0c7824 */ /* 0x002fe200078e02ff */
[----:B----4-:R-:W-:-:S02]  /*4dd0*/  LEA.HI.X.SX32 R23, R10, R5, 0x1, P5 ;  /* 0x000000050a177211 */ /* 0x010fc400028f0eff */
[----:B-----5:R-:W-:Y:S02]  /*4de0*/  LEA.HI.X.SX32 R19, R11, R5, 0x1, P2 ;  /* 0x000000050b137211 */ /* 0x020fe400010f0eff */
[----:B------:R-:W1:Y:S01]  /*4df0*/  LDC R11, c[0x0][0x268] ;  /* 0x00009a00ff0b7b82 */ /* 0x000e620000000800 */
[-C--:B------:R-:W-:Y:S01]  /*4e00*/  IADD3 R18, P5, R13, R4.reuse, RZ ;  /* 0x000000040d127210 */ /* 0x080fe20007fbe0ff */
[----:B------:R-:W-:Y:S01]  /*4e10*/  STL.64 [R1+0x1608], R16 ;  /* 0x0016081001007387 */ /* 0x000fe20000100a00 */
[----:B------:R-:W-:-:S03]  /*4e20*/  IADD3 R2, P2, R12, R4, RZ ;  /* 0x000000040c027210 */ /* 0x000fc60007f5e0ff */
[----:B------:R4:W-:Y:S02]  /*4e30*/  STL [R1+0x5ac], R19 ;  /* 0x0005ac1301007387 */ /* 0x0009e40000100800 */
[-C--:B----4-:R-:W-:Y:S02]  /*4e40*/  LEA.HI.X.SX32 R19, R12, R5.reuse, 0x1, P5 ;  /* 0x000000050c137211 */ /* 0x090fe400028f0eff */
[----:B------:R-:W4:Y:S01]  /*4e50*/  LDC R12, c[0x0][0x268] ;  /* 0x00009a00ff0c7b82 */ /* 0x000f220000000800 */
[----:B-1----:R-:W-:Y:S01]  /*4e60*/  IMAD R10, R11, 0x25, RZ ;  /* 0x000000250b0a7824 */ /* 0x002fe200078e02ff */
[----:B------:R-:W-:Y:S01]  /*4e70*/  LEA.HI.X.SX32 R21, R13, R5, 0x1, P3 ;  /* 0x000000050d157211 */ /* 0x000fe200018f0eff */
[----:B0-----:R-:W-:-:S05]  /*4e80*/  IMAD R28, R28, 0x6, RZ ;  /* 0x000000061c1c7824 */ /* 0x001fca00078e02ff */
[----:B------:R-:W0:Y:S01]  /*4e90*/  LDC R13, c[0x0][0x268] ;  /* 0x00009a00ff0d7b82 */ /* 0x000e220000000800 */
[----:B------:R-:W-:-:S07]  /*4ea0*/  LEA.HI.X.SX32 R3, R10, R5, 0x1, P2 ;  /* 0x000000050a037211 */ /* 0x000fce00010f0eff */
[----:B------:R-:W1:Y:S01]  /*4eb0*/  LDC R10, c[0x0][0x268] ;  /* 0x00009a00ff0a7b82 */ /* 0x000e620000000800 */
[----:B----4-:R-:W-:Y:S01]  /*4ec0*/  IMAD R29, R12, 0x4c, RZ ;  /* 0x0000004c0c1d7824 */ /* 0x010fe200078e02ff */
[----:B------:R-:W-:Y:S06]  /*4ed0*/  STL [R1+0x5a4], R23 ;  /* 0x0005a41701007387 */ /* 0x000fec0000100800 */
[----:B------:R-:W4:Y:S01]  /*4ee0*/  LDC R12, c[0x0][0x268] ;  /* 0x00009a00ff0c7b82 */ /* 0x000f220000000800 */
[----:B------:R5:W-:Y:S07]  /*4ef0*/  STL.64 [R1+0xc40], R2 ;  /* 0x000c400201007387 */ /* 0x000bee0000100a00 */
[----:B------:R-:W2:Y:S01]  /*4f00*/  LDC R11, c[0x0][0x268] ;  /* 0x00009a00ff0b7b82 */ /* 0x000ea20000000800 */
[----:B-----5:R-:W-:Y:S01]  /*4f10*/  IADD3 R2, P2, R28, R4, RZ ;  /* 0x000000041c027210 */ /* 0x020fe20007f5e0ff */
[----:B-1----:R-:W-:-:S06]  /*4f20*/  IMAD R28, R10, 0x26, RZ ;  /* 0x000000260a1c7824 */ /* 0x002fcc00078e02ff */
[----:B------:R-:W1:Y:S01]  /*4f30*/  LDC R10, c[0x0][0x268] ;  /* 0x00009a00ff0a7b82 */ /* 0x000e620000000800 */
[----:B0-----:R-:W-:Y:S02]  /*4f40*/  IMAD R27, R13, 0x95, RZ ;  /* 0x000000950d1b7824 */ /* 0x001fe400078e02ff */
[----:B----4-:R-:W-:-:S05]  /*4f50*/  IMAD R13, R12, 0x98, RZ ;  /* 0x000000980c0d7824 */ /* 0x010fca00078e02ff */
[----:B------:R-:W0:Y:S01]  /*4f60*/  LDC R12, c[0x0][0x268] ;  /* 0x00009a00ff0c7b82 */ /* 0x000e220000000800 */
[----:B------:R4:W-:Y:S01]  /*4f70*/  STL.64 [R1+0xb68], R18 ;  /* 0x000b681201007387 */ /* 0x0009e20000100a00 */
[----:B--2---:R-:W-:Y:S01]  /*4f80*/  IMAD R11, R11, 0x96, RZ ;  /* 0x000000960b0b7824 */ /* 0x004fe200078e02ff */
[----:B------:R-:W-:-:S04]  /*4f90*/  LEA.HI.X.SX32 R25, R27, R5, 0x1, P6 ;  /* 0x000000051b197211 */ /* 0x000fc800030f0eff */
[C---:B----4-:R-:W-:Y:S01]  /*4fa0*/  IADD3 R18, P5, R11.reuse, R4, RZ ;  /* 0x000000040b127210 */ /* 0x050fe20007fbe0ff */
[----:B-1----:R-:W-:Y:S01]  /*4fb0*/  IMAD R10, R10, 0x4b, RZ ;  /* 0x0000004b0a0a7824 */ /* 0x002fe200078e02ff */
[-C--:B------:R-:W-:Y:S01]  /*4fc0*/  LEA.HI.X.SX32 R27, R11, R5.reuse, 0x1, P1 ;  /* 0x000000050b1b7211 */ /* 0x080fe200008f0eff */
[----:B------:R-:W-:Y:S03]  /*4fd0*/  STL [R1+0x59c], R21 ;  /* 0x00059c1501007387 */ /* 0x000fe60000100800 */
[----:B------:R-:W-:Y:S01]  /*4fe0*/  LEA.HI.X.SX32 R19, R10, R5, 0x1, P5 ;  /* 0x000000050a137211 */ /* 0x000fe200028f0eff */
[----:B------:R1:W-:Y:S01]  /*4ff0*/  STL [R1+0x594], R25 ;  /* 0x0005941901007387 */ /* 0x0003e20000100800 */
[----:B0-----:R-:W-:-:S03]  /*5000*/  IMAD R12, R12, 0x130, RZ ;  /* 0x000001300c0c7824 */ /* 0x001fc600078e02ff */
[----:B------:R-:W-:Y:S04]  /*5010*/  STL.64 [R1+0xb60], R18 ;  /* 0x000b601201007387 */ /* 0x000fe80000100a00 */
[----:B------:R0:W-:Y:S01]  /*5020*/  STL [R1+0x58c], R27 ;  /* 0x00058c1b01007387 */ /* 0x0001e20000100800 */
[----:B------:R-:W-:Y:S01]  /*5030*/  IADD3 R10, P1, R12, R4, RZ ;  /* 0x000000040c0a7210 */ /* 0x000fe20007f3e0ff */
[----:B-1----:R-:W1:Y:S08]  /*5040*/  LDC R25, c[0x0][0x268] ;  /* 0x00009a00ff197b82 */ /* 0x002e700000000800 */
[----:B0-----:R-:W0:Y:S08]  /*5050*/  LDC R27, c[0x0][0x268] ;  /* 0x00009a00ff1b7b82 */ /* 0x001e300000000800 */
[----:B------:R-:W2:Y:S01]  /*5060*/  LDC R12, c[0x0][0x268] ;  /* 0x00009a00ff0c7b82 */ /* 0x000ea20000000800 */
[----:B0-----:R-:W-:-:S02]  /*5070*/  IMAD R24, R27, 0x97, RZ ;  /* 0x000000971b187824 */ /* 0x001fc400078e02ff */
[----:B---3--:R-:W-:Y:S02]  /*5080*/  IMAD R27, R26, 0x132, RZ ;  /* 0x000001321a1b7824 */ /* 0x008fe400078e02ff */
[----:B--2---:R-:W-:-:S03]  /*5090*/  IMAD R26, R12, 0x13, RZ ;  /* 0x000000130c1a7824 */ /* 0x004fc600078e02ff */
[----:B------:R-:W0:Y:S01]  /*50a0*/  LDC R12, c[0x0][0x268] ;  /* 0x00009a00ff0c7b82 */ /* 0x000e220000000800 */
[-C--:B------:R-:W-:Y:S02]  /*50b0*/  IADD3 R22, P3, R28, R4.reuse, RZ ;  /* 0x000000041c167210 */ /* 0x080fe40007f7e0ff */
[-C--:B------:R-:W-:Y:S02]  /*50c0*/  IADD3 R20, P6, R29, R4.reuse, RZ ;  /* 0x000000041d147210 */ /* 0x080fe40007fde0ff */
[-C--:B------:R-:W-:Y:S02]  /*50d0*/  LEA.HI.X.SX32 R17, R24, R5.reuse, 0x1, P4 ;  /* 0x0000000518117211 */ /* 0x080fe400020f0eff */
[-C--:B------:R-:W-:Y:S02]  /*50e0*/  LEA.HI.X.SX32 R23, R26, R5.reuse, 0x1, P3 ;  /* 0x000000051a177211 */ /* 0x080fe400018f0eff */
[CC--:B------:R-:W-:Y:S02]  /*50f0*/  IADD3 R18, P5, R13.reuse, R4.reuse, RZ ;  /* 0x000000040d127210 */ /* 0x0c0fe40007fbe0ff */
[-C--:B------:R-:W-:Y:S01]  /*5100*/  LEA.HI.X.SX32 R21, R28, R5.reuse, 0x1, P6 ;  /* 0x000000051c157211 */ /* 0x080fe200030f0eff */
[----:B------:R-:W-:Y:S01]  /*5110*/  STL [R1+0x584], R17 ;  /* 0x0005841101007387 */ /* 0x000fe20000100800 */
[----:B------:R-:W2:Y:S03]  /*5120*/  LDC R28, c[0x0][0x268] ;  /* 0x00009a00ff1c7b82 */ /* 0x000ea60000000800 */
[----:B------:R-:W-:Y:S04]  /*5130*/  STL.64 [R1+0xca8], R22 ;  /* 0x000ca81601007387 */ /* 0x000fe80000100a00 */
[----:B------:R3:W-:Y:S01]  /*5140*/  STL.64 [R1+0xc38], R20 ;  /* 0x000c381401007387 */ /* 0x0007e20000100a00 */
[----:B0-----:R-:W-:Y:S01]  /*5150*/  IMAD R12, R12, 0x134, RZ ;  /* 0x000001340c0c7824 */ /* 0x001fe200078e02ff */
[----:B------:R-:W-:Y:S01]  /*5160*/  LEA.HI.X.SX32 R11, R13, R5, 0x1, P1 ;  /* 0x000000050d0b7211 */ /* 0x000fe200008f0eff */
[----:B-1----:R-:W-:Y:S01]  /*5170*/  IMAD R25, R25, 0x9a, RZ ;  /* 0x0000009a19197824 */ /* 0x002fe200078e02ff */
[----:B------:R-:W0:Y:S02]  /*5180*/  LDC R24, c[0x0][0x268] ;  /* 0x00009a00ff187b82 */ /* 0x000e240000000800 */
[----:B---3--:R-:W-:-:S06]  /*5190*/  IADD3 R20, P6, R12, R4, RZ ;  /* 0x000000040c147210 */ /* 0x008fcc0007fde0ff */
[----:B------:R-:W1:Y:S01]  /*51a0*/  LDC R12, c[0x0][0x268] ;  /* 0x00009a00ff0c7b82 */ /* 0x000e620000000800 */
[----:B------:R-:W-:-:S05]  /*51b0*/  LEA.HI.X.SX32 R19, R29, R5, 0x1, P5 ;  /* 0x000000051d137211 */ /* 0x000fca00028f0eff */
[----:B------:R-:W-:Y:S04]  /*51c0*/  STL.64 [R1+0xb58], R18 ;  /* 0x000b581201007387 */ /* 0x000fe80000100a00 */
[----:B------:R3:W-:Y:S01]  /*51d0*/  STL.64 [R1+0x9b8], R10 ;  /* 0x0009b80a01007387 */ /* 0x0007e20000100a00 */
[-C--:B------:R-:W-:Y:S02]  /*51e0*/  IADD3 R16, P4, R27, R4.reuse, RZ ;  /* 0x000000041b107210 */ /* 0x080fe40007f9e0ff */
[C---:B------:R-:W-:Y:S01]  /*51f0*/  IADD3 R22, P3, R25.reuse, R4, RZ ;  /* 0x0000000419167210 */ /* 0x040fe20007f7e0ff */
[----:B------:R-:W4:Y:S01]  /*5200*/  LDC R27, c[0x0][0x268] ;  /* 0x00009a00ff1b7b82 */ /* 0x000f220000000800 */
[----:B------:R-:W-:-:S07]  /*5210*/  LEA.HI.X.SX32 R21, R25, R5, 0x1, P6 ;  /* 0x0000000519157211 */ /* 0x000fce00030f0eff */
[----:B---3--:R-:W3:Y:S01]  /*5220*/  LDC R10, c[0x0][0x268] ;  /* 0x00009a00ff0a7b82 */ /* 0x008ee20000000800 */
[----:B-1----:R-:W-:-:S07]  /*5230*/  IMAD R26, R12, 0x4e, RZ ;  /* 0x0000004e0c1a7824 */ /* 0x002fce00078e02ff */
[----:B------:R-:W1:Y:S08]  /*5240*/  LDC R12, c[0x0][0x268] ;  /* 0x00009a00ff0c7b82 */ /* 0x000e700000000800 */
[----:B------:R-:W5:Y:S01]  /*5250*/  LDC R25, c[0x0][0x268] ;  /* 0x00009a00ff197b82 */ /* 0x000f620000000800 */
[----:B--2---:R-:W-:-:S05]  /*5260*/  IMAD R29, R28, 0x136, RZ ;  /* 0x000001361c1d7824 */ /* 0x004fca00078e02ff */
[----:B------:R-:W-:Y:S01]  /*5270*/  IADD3 R18, P5, R29, R4, RZ ;  /* 0x000000041d127210 */ /* 0x000fe20007fbe0ff */
[----:B---3--:R-:W-:Y:S01]  /*5280*/  IMAD R10, R10, 0x4d, RZ ;  /* 0x0000004d0a0a7824 */ /* 0x008fe200078e02ff */
[----:B------:R-:W2:Y:S01]  /*5290*/  LDC R28, c[0x0][0x268] ;  /* 0x00009a00ff1c7b82 */ /* 0x000ea20000000800 */
[----:B-1----:R-:W-:-:S03]  /*52a0*/  IMAD R29, R12, 0x99, RZ ;  /* 0x000000990c1d7824 */ /* 0x002fc600078e02ff */
[----:B------:R-:W-:Y:S01]  /*52b0*/  LEA.HI.X.SX32 R23, R10, R5, 0x1, P3 ;  /* 0x000000050a177211 */ /* 0x000fe200018f0eff */
[----:B----4-:R-:W-:-:S03]  /*52c0*/  IMAD R27, R27, 0x13a, RZ ;  /* 0x0000013a1b1b7824 */ /* 0x010fc600078e02ff */
[----:B------:R-:W1:Y:S01]  /*52d0*/  LDC R11, c[0x0][0x268] ;  /* 0x00009a00ff0b7b82 */ /* 0x000e620000000800 */
[-C--:B------:R-:W-:Y:S01]  /*52e0*/  LEA.HI.X.SX32 R17, R29, R5.reuse, 0x1, P4 ;  /* 0x000000051d117211 */ /* 0x080fe200020f0eff */
[----:B0-----:R-:W-:Y:S01]  /*52f0*/  IMAD R24, R24, 0x9b, RZ ;  /* 0x0000009b18187824 */ /* 0x001fe200078e02ff */
[----:B------:R-:W-:Y:S01]  /*5300*/  IADD3 R12, P1, R26, R4, RZ ;  /* 0x000000041a0c7210 */ /* 0x000fe20007f3e0ff */
[----:B-----5:R-:W-:Y:S02]  /*5310*/  IMAD R25, R25, 0x27, RZ ;  /* 0x0000002719197824 */ /* 0x020fe400078e02ff */
[----:B------:R-:W-:Y:S01]  /*5320*/  STL.64 [R1+0x9b0], R16 ;  /* 0x0009b01001007387 */ /* 0x000fe20000100a00 */
[-C--:B------:R-:W-:Y:S01]  /*5330*/  LEA.HI.X.SX32 R19, R24, R5.reuse, 0x1, P5 ;  /* 0x0000000518137211 */ /* 0x080fe200028f0eff */
[----:B------:R-:W0:Y:S02]  /*5340*/  LDC R29, c[0x0][0x268] ;  /* 0x00009a00ff1d7b82 */ /* 0x000e240000000800 */
[----:B------:R3:W-:Y:S01]  /*5350*/  STL.64 [R1+0xb50], R22 ;  /* 0x000b501601007387 */ /* 0x0007e20000100a00 */
[----:B------:R-:W-:-:S03]  /*5360*/  LEA.HI.X.SX32 R13, R25, R5, 0x1, P1 ;  /* 0x00000005190d7211 */ /* 0x000fc600008f0eff */
[----:B------:R-:W-:Y:S01]  /*5370*/  STL.64 [R1+0x9a8], R20 ;  /* 0x0009a81401007387 */ /* 0x000fe20000100a00 */
[----:B---3--:R-:W-:Y:S02]  /*5380*/  IADD3 R22, P6, R27, R4, RZ ;  /* 0x000000041b167210 */ /* 0x008fe40007fde0ff */
[----:B------:R-:W3:Y:S01]  /*5390*/  LDC R27, c[0x0][0x268] ;  /* 0x00009a00ff1b7b82 */ /* 0x000ee20000000800 */
[----:B------:R-:W-:Y:S04]  /*53a0*/  STL.64 [R1+0x9a0], R18 ;  /* 0x0009a01201007387 */ /* 0x000fe80000100a00 */
[----:B------:R4:W-:Y:S03]  /*53b0*/  STL.64 [R1+0xc30], R12 ;  /* 0x000c300c01007387 */ /* 0x0009e60000100a00 */
[----:B----4-:R-:W4:Y:S01]  /*53c0*/  LDC R12, c[0x0][0x268] ;  /* 0x00009a00ff0c7b82 */ /* 0x010f220000000800 */
[----:B---3--:R-:W-:-:S07]  /*53d0*/  IMAD R27, R27, 0x13c, RZ ;  /* 0x0000013c1b1b7824 */ /* 0x008fce00078e02ff */
[----:B------:R-:W3:Y:S01]  /*53e0*/  LDC R13, c[0x0][0x268] ;  /* 0x00009a00ff0d7b82 */ /* 0x000ee20000000800 */
[----:B------:R-:W-:Y:S01]  /*53f0*/  IADD3 R20, P1, R27, R4, RZ ;  /* 0x000000041b147210 */ /* 0x000fe20007f3e0ff */
[----:B--2---:R-:W-:Y:S02]  /*5400*/  IMAD R28, R28, 0x9c, RZ ;  /* 0x0000009c1c1c7824 */ /* 0x004fe400078e02ff */
[----:B----4-:R-:W-:-:S04]  /*5410*/  IMAD R27, R12, 0xa, RZ ;  /* 0x0000000a0c1b7824 */ /* 0x010fc800078e02ff */
[----:B------:R-:W2:Y:S01]  /*5420*/  LDC R12, c[0x0][0x268] ;  /* 0x00009a00ff0c7b82 */ /* 0x000ea20000000800 */
[----:B-1----:R-:W-:Y:S01]  /*5430*/  IMAD R11, R11, 0x138, RZ ;  /* 0x000001380b0b7824 */ /* 0x002fe200078e02ff */
[----:B------:R-:W-:-:S04]  /*5440*/  IADD3 R16, P4, R28, R4, RZ ;  /* 0x000000041c107210 */ /* 0x000fc80007f9e0ff */
[----:B------:R-:W-:Y:S02]  /*5450*/  IADD3 R10, P3, R11, R4, RZ ;  /* 0x000000040b0a7210 */ /* 0x000fe40007f7e0ff */
[-C--:B------:R-:W-:Y:S01]  /*5460*/  LEA.HI.X.SX32 R17, R26, R5.reuse, 0x1, P4 ;  /* 0x000000051a117211 */ /* 0x080fe200020f0eff */
[----:B---3--:R-:W-:Y:S01]  /*5470*/  IMAD R26, R13, 0x13e, RZ ;  /* 0x0000013e0d1a7824 */ /* 0x008fe200078e02ff */
[----:B------:R-:W-:Y:S01]  /*5480*/  LEA.HI.X.SX32 R11, R28, R5, 0x1, P3 ;  /* 0x000000051c0b7211 */ /* 0x000fe200018f0eff */
[----:B------:R-:W1:Y:S02]  /*5490*/  LDC R13, c[0x0][0x268] ;  /* 0x00009a00ff0d7b82 */ /* 0x000e640000000800 */
[----:B------:R-:W-:Y:S04]  /*54a0*/  STL.64 [R1+0xb48], R16 ;  /* 0x000b481001007387 */ /* 0x000fe80000100a00 */
[----:B------:R2:W-:Y:S02]  /*54b0*/  STL.64 [R1+0x998], R10 ;  /* 0x0009980a01007387 */ /* 0x0005e40000100a00 */
[----:B--2---:R-:W-:-:S02]  /*54c0*/  IMAD R10, R12, 0x9d, RZ ;  /* 0x0000009d0c0a7824 */ /* 0x004fc400078e02ff */
[----:B------:R-:W2:Y:S01]  /*54d0*/  LDC R12, c[0x0][0x268] ;  /* 0x00009a00ff0c7b82 */ /* 0x000ea20000000800 */
[----:B-1----:R-:W-:-:S07]  /*54e0*/  IMAD R11, R13, 0x14, RZ ;  /* 0x000000140d0b7824 */ /* 0x002fce00078e02ff */
[----:B------:R-:W1:Y:S01]  /*54f0*/  LDC R13, c[0x0][0x268] ;  /* 0x00009a00ff0d7b82 */ /* 0x000e620000000800 */
[----:B0-----:R-:W-:Y:S02]  /*5500*/  IMAD R29, R29, 0x9e, RZ ;  /* 0x0000009e1d1d7824 */ /* 0x001fe400078e02ff */
[----:B--2---:R-:W-:-:S05]  /*5510*/  IMAD R28, R12, 0x28, RZ ;  /* 0x000000280c1c7824 */ /* 0x004fca00078e02ff */
[----:B------:R-:W0:Y:S01]  /*5520*/  LDC R12, c[0x0][0x268] ;  /* 0x00009a00ff0c7b82 */ /* 0x000e220000000800 */
[----:B------:R-:W-:Y:S01]  /*5530*/  IADD3 R18, P5, R29, R4, RZ ;  /* 0x000000041d127210 */ /* 0x000fe20007fbe0ff */
[----:B-1----:R-:W-:-:S05]  /*5540*/  IMAD R13, R13, 0x4f, RZ ;  /* 0x0000004f0d0d7824 */ /* 0x002fca00078e02ff */
[-C--:B------:R-:W-:Y:S01]  /*5550*/  LEA.HI.X.SX32 R19, R13, R5.reuse, 0x1, P5 ;  /* 0x000000050d137211 */ /* 0x080fe200028f0eff */
[----:B0-----:R-:W-:Y:S02]  /*5560*/  IMAD R13, R12, 0x50, RZ ;  /* 0x000000500c0d7824 */ /* 0x001fe400078e02ff */
[----:B------:R-:W0:Y:S01]  /*5570*/  LDC R12, c[0x0][0x268] ;  /* 0x00009a00ff0c7b82 */ /* 0x000e220000000800 */
[-C--:B------:R-:W-:Y:S02]  /*5580*/  LEA.HI.X.SX32 R23, R10, R5.reuse, 0x1, P6 ;  /* 0x000000050a177211 */ /* 0x080fe400030f0eff */
[----:B------:R-:W-:-:S05]  /*5590*/  LEA.HI.X.SX32 R21, R29, R5, 0x1, P1 ;  /* 0x000000051d157211 */ /* 0x000fca00008f0eff */
[----:B------:R-:W1:Y:S01]  /*55a0*/  LDC R10, c[0x0][0x268] ;  /* 0x00009a00ff0a7b82 */ /* 0x000e620000000800 */
[----:B------:R2:W-:Y:S07]  /*55b0*/  STL.64 [R1+0x990], R22 ;  /* 0x0009901601007387 */ /* 0x0005ee0000100a00 */
[----:B------:R-:W3:Y:S01]  /*55c0*/  LDC R29, c[0x0][0x268] ;  /* 0x00009a00ff1d7b82 */ /* 0x000ee20000000800 */
[----:B------:R4:W-:Y:S01]  /*55d0*/  STL.64 [R1+0xb40], R18 ;  /* 0x000b401201007387 */ /* 0x0009e20000100a00 */
[----:B------:R-:W-:-:S02]  /*55e0*/  IADD3 R16, P4, R26, R4, RZ ;  /* 0x000000041a107210 */ /* 0x000fc40007f9e0ff */
[CC--:B--2---:R-:W-:Y:S02]  /*55f0*/  IADD3 R22, P6, R11.reuse, R4.reuse, RZ ;  /* 0x000000040b167210 */ /* 0x0c4fe40007fde0ff */
[----:B----4-:R-:W-:Y:S01]  /*5600*/  IADD3 R18, P5, R28, R4, RZ ;  /* 0x000000041c127210 */ /* 0x010fe20007fbe0ff */
[----:B0-----:R-:W-:Y:S02]  /*5610*/  IMAD R26, R12, 0x9f, RZ ;  /* 0x0000009f0c1a7824 */ /* 0x001fe400078e02ff */
[----:B------:R-:W0:Y:S01]  /*5620*/  LDC R12, c[0x0][0x268] ;  /* 0x00009a00ff0c7b82 */ /* 0x000e220000000800 */
[----:B------:R-:W-:-:S07]  /*5630*/  LEA.HI.X.SX32 R19, R11, R5, 0x1, P5 ;  /* 0x000000050b137211 */ /* 0x000fce00028f0eff */
[----:B------:R-:W2:Y:S01]  /*5640*/  LDC R11, c[0x0][0x268] ;  /* 0x00009a00ff0b7b82 */ /* 0x000ea20000000800 */
[-C--:B------:R-:W-:Y:S01]  /*5650*/  LEA.HI.X.SX32 R17, R26, R5.reuse, 0x1, P4 ;  /* 0x000000051a117211 */ /* 0x080fe200020f0eff */
[----:B-1----:R-:W-:Y:S01]  /*5660*/  IMAD R10, R10, 0xa0, RZ ;  /* 0x000000a00a0a7824 */ /* 0x002fe200078e02ff */
[----:B------:R-:W-:Y:S01]  /*5670*/  IADD3 R24, P3, R27, R4, RZ ;  /* 0x000000041b187210 */ /* 0x000fe20007f7e0ff */
[----:B---3--:R-:W-:Y:S01]  /*5680*/  IMAD R3, R29, 0x5, RZ ;  /* 0x000000051d037824 */ /* 0x008fe200078e02ff */
[----:B------:R1:W-:Y:S01]  /*5690*/  STL.64 [R1+0x988], R20 ;  /* 0x0009881401007387 */ /* 0x0003e20000100a00 */
[-C--:B------:R-:W-:Y:S02]  /*56a0*/  LEA.HI.X.SX32 R23, R27, R5.reuse, 0x1, P6 ;  /* 0x000000051b177211 */ /* 0x080fe400030f0eff */
[----:B------:R-:W3:Y:S01]  /*56b0*/  LDC R29, c[0x0][0x268] ;  /* 0x00009a00ff1d7b82 */ /* 0x000ee20000000800 */
[----:B------:R4:W-:Y:S01]  /*56c0*/  STL.64 [R1+0x980], R16 ;  /* 0x0009801001007387 */ /* 0x0009e20000100a00 */
[----:B------:R-:W-:-:S02]  /*56d0*/  LEA.HI.X.SX32 R25, R3, R5, 0x1, P3 ;  /* 0x0000000503197211 */ /* 0x000fc400018f0eff */
[CC--:B-1----:R-:W-:Y:S02]  /*56e0*/  IADD3 R20, P1, R13.reuse, R4.reuse, RZ ;  /* 0x000000040d147210 */ /* 0x0c2fe40007f3e0ff */
[----:B----4-:R-:W-:Y:S02]  /*56f0*/  IADD3 R16, P4, R10, R4, RZ ;  /* 0x000000040a107210 */ /* 0x010fe40007f9e0ff */
[-C--:B------:R-:W-:Y:S01]  /*5700*/  LEA.HI.X.SX32 R21, R28, R5.reuse, 0x1, P1 ;  /* 0x000000051c157211 */ /* 0x080fe200008f0eff */
[----:B------:R1:W-:Y:S01]  /*5710*/  STL.64 [R1+0xcf0], R24 ;  /* 0x000cf01801007387 */ /* 0x0003e20000100a00 */
[----:B------:R-:W-:Y:S01]  /*5720*/  LEA.HI.X.SX32 R17, R13, R5, 0x1, P4 ;  /* 0x000000050d117211 */ /* 0x000fe200020f0eff */
[----:B--2---:R-:W-:Y:S01]  /*5730*/  IMAD R11, R11, 0x146, RZ ;  /* 0x000001460b0b7824 */ /* 0x004fe200078e02ff */
[----:B------:R-:W2:Y:S01]  /*5740*/  LDC R13, c[0x0][0x268] ;  /* 0x00009a00ff0d7b82 */ /* 0x000ea20000000800 */
[----:B------:R-:W-:Y:S01]  /*5750*/  STL.64 [R1+0xcd8], R22 ;  /* 0x000cd81601007387 */ /* 0x000fe20000100a00 */
[----:B0-----:R-:W-:-:S03]  /*5760*/  IMAD R26, R12, 0x140, RZ ;  /* 0x000001400c1a7824 */ /* 0x001fc600078e02ff */
[----:B------:R-:W-:Y:S03]  /*5770*/  STL.64 [R1+0xca0], R18 ;  /* 0x000ca01201007387 */ /* 0x000fe60000100a00 */
[----:B------:R-:W0:Y:S01]  /*5780*/  LDC R12, c[0x0][0x268] ;  /* 0x00009a00ff0c7b82 */ /* 0x000e220000000800 */
[----:B------:R-:W-:Y:S01]  /*5790*/  STL.64 [R1+0xc28], R20 ;  /* 0x000c281401007387 */ /* 0x000fe20000100a00 */
[----:B-1----:R-:W-:-:S03]  /*57a0*/  IADD3 R24, P3, R26, R4, RZ ;  /* 0x000000041a187210 */ /* 0x002fc60007f7e0ff */
[----:B------:R1:W-:Y:S01]  /*57b0*/  STL.64 [R1+0xb38], R16 ;  /* 0x000b381001007387 */ /* 0x0003e20000100a00 */
[----:B------:R-:W-:Y:S02]  /*57c0*/  LEA.HI.X.SX32 R25, R10, R5, 0x1, P3 ;  /* 0x000000050a197211 */ /* 0x000fe400018f0eff */
[----:B------:R-:W4:Y:S01]  /*57d0*/  LDC R10, c[0x0][0x268] ;  /* 0x00009a00ff0a7b82 */ /* 0x000f220000000800 */
[----:B-1----:R-:W-:-:S07]  /*57e0*/  IADD3 R16, P4, R11, R4, RZ ;  /* 0x000000040b107210 */ /* 0x002fce0007f9e0ff */
[----:B------:R-:W1:Y:S01]  /*57f0*/  LDC R11, c[0x0][0x268] ;  /* 0x00009a00ff0b7b82 */ /* 0x000e620000000800 */
[----:B---3--:R-:W-:Y:S02]  /*5800*/  IMAD R26, R29, 0x142, RZ ;  /* 0x000001421d1a7824 */ /* 0x008fe400078e02ff */
[----:B0-----:R-:W-:-:S05]  /*5810*/  IMAD R29, R12, 0xa2, RZ ;  /* 0x000000a20c1d7824 */ /* 0x001fca00078e02ff */
[----:B------:R-:W0:Y:S01]  /*5820*/  LDC R12, c[0x0][0x268] ;  /* 0x00009a00ff0c7b82 */ /* 0x000e220000000800 */
[----:B------:R-:W-:Y:S01]  /*5830*/  IADD3 R18, P5, R29, R4, RZ ;  /* 0x000000041d127210 */ /* 0x000fe20007fbe0ff */
[----:B----4-:R-:W-:Y:S02]  /*5840*/  IMAD R10, R10, 0x51, RZ ;  /* 0x000000510a0a7824 */ /* 0x010fe400078e02ff */
[----:B-1----:R-:W-:-:S04]  /*5850*/  IMAD R28, R11, 0xa1, RZ ;  /* 0x000000a10b1c7824 */ /* 0x002fc800078e02ff */
[----:B------:R-:W1:Y:S01]  /*5860*/  LDC R11, c[0x0][0x268] ;  /* 0x00009a00ff0b7b82 */ /* 0x000e620000000800 */
[----:B------:R-:W-:-:S07]  /*5870*/  LEA.HI.X.SX32 R19, R10, R5, 0x1, P5 ;  /* 0x000000050a137211 */ /* 0x000fce00028f0eff */
[----:B------:R-:W3:Y:S01]  /*5880*/  LDC R10, c[0x0][0x268] ;  /* 0x00009a00ff0a7b82 */ /* 0x000ee20000000800 */
[----:B------:R-:W-:-:S04]  /*5890*/  IADD3 R22, P6, R26, R4, RZ ;  /* 0x000000041a167210 */ /* 0x000fc80007fde0ff */
[----:B------:R-:W-:Y:S01]  /*58a0*/  LEA.HI.X.SX32 R23, R28, R5, 0x1, P6 ;  /* 0x000000051c177211 */ /* 0x000fe200030f0eff */
[----:B------:R-:W-:Y:S01]  /*58b0*/  STL.64 [R1+0x978], R24 ;  /* 0x0009781801007387 */ /* 0x000fe20000100a00 */
[----:B0-----:R-:W-:Y:S01]  /*58c0*/  IMAD R12, R12, 0x144, RZ ;  /* 0x000001440c0c7824 */ /* 0x001fe200078e02ff */
[----:B------:R-:W0:Y:S02]  /*58d0*/  LDC R28, c[0x0][0x268] ;  /* 0x00009a00ff1c7b82 */ /* 0x000e240000000800 */
[----:B------:R-:W-:Y:S01]  /*58e0*/  STL.64 [R1+0x970], R22 ;  /* 0x0009701601007387 */ /* 0x000fe20000100a00 */
[----:B-1----:R-:W-:-:S03]  /*58f0*/  IMAD R11, R11, 0x148, RZ ;  /* 0x000001480b0b7824 */ /* 0x002fc600078e02ff */
[----:B------:R1:W-:Y:S01]  /*5900*/  STL.64 [R1+0xb30], R18 ;  /* 0x000b301201007387 */ /* 0x0003e20000100a00 */
[-C--:B------:R-:W-:Y:S02]  /*5910*/  IADD3 R20, P1, R12, R4.reuse, RZ ;  /* 0x000000040c147210 */ /* 0x080fe40007f3e0ff */
[----:B------:R-:W4:Y:S01]  /*5920*/  LDC R12, c[0x0][0x268] ;  /* 0x00009a00ff0c7b82 */ /* 0x000f220000000800 */
[----:B-1----:R-:W-:-:S07]  /*5930*/  IADD3 R18, P5, R11, R4, RZ ;  /* 0x000000040b127210 */ /* 0x002fce0007fbe0ff */
[----:B------:R-:W1:Y:S01]  /*5940*/  LDC R11, c[0x0][0x268] ;  /* 0x00009a00ff0b7b82 */ /* 0x000e620000000800 */
[----:B---3--:R-:W-:-:S07]  /*5950*/  IMAD R26, R10, 0x14a, RZ ;  /* 0x0000014a0a1a7824 */ /* 0x008fce00078e02ff */
[----:B------:R-:W3:Y:S01]  /*5960*/  LDC R10, c[0x0][0x268] ;  /* 0x00009a00ff0a7b82 */ /* 0x000ee20000000800 */
[----:B------:R-:W-:Y:S01]  /*5970*/  LEA.HI.X.SX32 R21, R29, R5, 0x1, P1 ;  /* 0x000000051d157211 */ /* 0x000fe200008f0eff */
[----:B--2---:R-:W-:Y:S02]  /*5980*/  IMAD R13, R13, 0xa4, RZ ;  /* 0x000000a40d0d7824 */ /* 0x004fe400078e02ff */
[----:B----4-:R-:W-:-:S03]  /*5990*/  IMAD R12, R12, 0x52, RZ ;  /* 0x000000520c0c7824 */ /* 0x010fc600078e02ff */
[-C--:B------:R-:W-:Y:S01]  /*59a0*/  IADD3 R22, P6, R13, R4.reuse, RZ ;  /* 0x000000040d167210 */ /* 0x080fe20007fde0ff */
[----:B-1----:R-:W-:Y:S01]  /*59b0*/  IMAD R29, R11, 0xa3, RZ ;  /* 0x000000a30b1d7824 */ /* 0x002fe200078e02ff */
[C---:B------:R-:W-:Y:S01]  /*59c0*/  IADD3 R24, P3, R12.reuse, R4, RZ ;  /* 0x000000040c187210 */ /* 0x040fe20007f7e0ff */
[----:B------:R-:W-:Y:S01]  /*59d0*/  STL.64 [R1+0x968], R20 ;  /* 0x0009681401007387 */ /* 0x000fe20000100a00 */
[-C--:B------:R-:W-:Y:S01]  /*59e0*/  LEA.HI.X.SX32 R23, R12, R5.reuse, 0x1, P6 ;  /* 0x000000050c177211 */ /* 0x080fe200030f0eff */
[----:B------:R-:W1:Y:S01]  /*59f0*/  LDC R11, c[0x0][0x268] ;  /* 0x00009a00ff0b7b82 */ /* 0x000e620000000800 */
[----:B------:R-:W-:Y:S01]  /*5a00*/  LEA.HI.X.SX32 R17, R29, R5, 0x1, P4 ;  /* 0x000000051d117211 */ /* 0x000fe200020f0eff */
[----:B---3--:R-:W-:-:S06]  /*5a10*/  IMAD R29, R10, 0x29, RZ ;  /* 0x000000290a1d7824 */ /* 0x008fcc00078e02ff */
[----:B------:R-:W2:Y:S08]  /*5a20*/  LDC R10, c[0x0][0x268] ;  /* 0x00009a00ff0a7b82 */ /* 0x000eb00000000800 */
[----:B------:R-:W3:Y:S01]  /*5a30*/  LDC R12, c[0x0][0x268] ;  /* 0x00009a00ff0c7b82 */ /* 0x000ee20000000800 */
[-C--:B------:R-:W-:Y:S01]  /*5a40*/  LEA.HI.X.SX32 R25, R29, R5.reuse, 0x1, P3 ;  /* 0x000000051d197211 */ /* 0x080fe200018f0eff */
[----:B------:R-:W-:Y:S01]  /*5a50*/  STL.64 [R1+0x960], R16 ;  /* 0x0009601001007387 */ /* 0x000fe20000100a00 */
[----:B------:R-:W-:-:S03]  /*5a60*/  LEA.HI.X.SX32 R19, R13, R5, 0x1, P5 ;  /* 0x000000050d137211 */ /* 0x000fc600028f0eff */
[----:B------:R-:W-:Y:S02]  /*5a70*/  STL.64 [R1+0xc20], R24 ;  /* 0x000c201801007387 */ /* 0x000fe40000100a00 */
[----:B------:R-:W4:Y:S02]  /*5a80*/  LDC R13, c[0x0][0x268] ;  /* 0x00009a00ff0d7b82 */ /* 0x000f240000000800 */
[----:B------:R5:W-:Y:S01]  /*5a90*/  STL.64 [R1+0xb28], R22 ;  /* 0x000b281601007387 */ /* 0x000be20000100a00 */
[----:B--2---:R-:W-:-:S05]  /*5aa0*/  IMAD R10, R10, 0x14e, RZ ;  /* 0x0000014e0a0a7824 */ /* 0x004fca00078e02ff */
[----:B------:R-:W2:Y:S01]  /*5ab0*/  LDC R29, c[0x0][0x268] ;  /* 0x00009a00ff1d7b82 */ /* 0x000ea20000000800 */
[----:B-----5:R-:W-:Y:S01]  /*5ac0*/  IADD3 R22, P6, R10, R4, RZ ;  /* 0x000000040a167210 */ /* 0x020fe20007fde0ff */
[----:B---3--:R-:W-:-:S06]  /*5ad0*/  IMAD R10, R12, 0x54, RZ ;  /* 0x000000540c0a7824 */ /* 0x008fcc00078e02ff */
[----:B------:R-:W3:Y:S01]  /*5ae0*/  LDC R12, c[0x0][0x268] ;  /* 0x00009a00ff0c7b82 */ /* 0x000ee20000000800 */
[-C--:B------:R-:W-:Y:S01]  /*5af0*/  IADD3 R20, P1, R26, R4.reuse, RZ ;  /* 0x000000041a147210 */ /* 0x080fe20007f3e0ff */
[----:B----4-:R-:W-:Y:S02]  /*5b00*/  IMAD R26, R13, 0xa5, RZ ;  /* 0x000000a50d1a7824 */ /* 0x010fe400078e02ff */
[----:B0-----:R-:W-:Y:S02]  /*5b10*/  IMAD R28, R28, 0xa6, RZ ;  /* 0x000000a61c1c7824 */ /* 0x001fe400078e02ff */
[----:B---3--:R-:W-:Y:S02]  /*5b20*/  IMAD R13, R12, 0xa8, RZ ;  /* 0x000000a80c0d7824 */ /* 0x008fe400078e02ff */
[----:B------:R-:W0:Y:S01]  /*5b30*/  LDC R12, c[0x0][0x268] ;  /* 0x00009a00ff0c7b82 */ /* 0x000e220000000800 */
[----:B-1----:R-:W-:Y:S01]  /*5b40*/  IMAD R11, R11, 0x14c, RZ ;  /* 0x0000014c0b0b7824 */ /* 0x002fe200078e02ff */
[----:B------:R-:W-:Y:S01]  /*5b50*/  IADD3 R16, P4, R28, R4, RZ ;  /* 0x000000041c107210 */ /* 0x000fe20007f9e0ff */
[----:B--2---:R-:W-:Y:S01]  /*5b60*/  IMAD R29, R29, 0x53, RZ ;  /* 0x000000531d1d7824 */ /* 0x004fe200078e02ff */
[----:B------:R-:W-:-:S02]  /*5b70*/  LEA.HI.X.SX32 R21, R26, R5, 0x1, P1 ;  /* 0x000000051a157211 */ /* 0x000fc400008f0eff */
[-C--:B------:R-:W-:Y:S02]  /*5b80*/  IADD3 R24, P3, R11, R4.reuse, RZ ;  /* 0x000000040b187210 */ /* 0x080fe40007f7e0ff */
[-C--:B------:R-:W-:Y:S01]  /*5b90*/  LEA.HI.X.SX32 R17, R29, R5.reuse, 0x1, P4 ;  /* 0x000000051d117211 */ /* 0x080fe200020f0eff */
[----:B------:R-:W-:Y:S01]  /*5ba0*/  STL.64 [R1+0x958], R18 ;  /* 0x0009581201007387 */ /* 0x000fe20000100a00 */
[----:B------:R-:W-:Y:S01]  /*5bb0*/  LEA.HI.X.SX32 R25, R28, R5, 0x1, P3 ;  /* 0x000000051c197211 */ /* 0x000fe200018f0eff */
[----:B------:R-:W1:Y:S02]  /*5bc0*/  LDC R26, c[0x0][0x268] ;  /* 0x00009a00ff1a7b82 */ /* 0x000e640000000800 */
[----:B------:R-:W-:Y:S04]  /*5bd0*/  STL.64 [R1+0x950], R20 ;  /* 0x0009501401007387 */ /* 0x000fe80000100a00 */
[----:B------:R-:W-:Y:S02]  /*5be0*/  STL.64 [R1+0xb20], R16 ;  /* 0x000b201001007387 */ /* 0x000fe40000100a00 */
[----:B------:R-:W2:Y:S01]  /*5bf0*/  LDC R28, c[0x0][0x268] ;  /* 0x00009a00ff1c7b82 */ /* 0x000ea20000000800 */
[----:B0-----:R-:W-:Y:S01]  /*5c00*/  IMAD R12, R12, 0x150, RZ ;  /* 0x000001500c0c7824 */ /* 0x001fe200078e02ff */
[----:B------:R0:W-:Y:S06]  /*5c10*/  STL.64 [R1+0x948], R24 ;  /* 0x0009481801007387 */ /* 0x0001ec0000100a00 */
[----:B------:R-:W3:Y:S08]  /*5c20*/  LDC R11, c[0x0][0x268] ;  /* 0x00009a00ff0b7b82 */ /* 0x000ef00000000800 */
[----:B------:R-:W4:Y:S01]  /*5c30*/  LDC R29, c[0x0][0x268] ;  /* 0x00009a00ff1d7b82 */ /* 0x000f220000000800 */
[----:B0-----:R-:W-:-:S07]  /*5c40*/  IADD3 R24, P3, R12, R4, RZ ;  /* 0x000000040c187210 */ /* 0x001fce0007f7e0ff */
[----:B------:R-:W0:Y:S01]  /*5c50*/  LDC R12, c[0x0][0x268] ;  /* 0x00009a00ff0c7b82 */ /* 0x000e220000000800 */
[----:B-1----:R-:W-:Y:S02]  /*5c60*/  IMAD R27, R26, 0xa7, RZ ;  /* 0x000000a71a1b7824 */ /* 0x002fe400078e02ff */
[----:B--2---:R-:W-:Y:S02]  /*5c70*/  IMAD R26, R28, 0x152, RZ ;  /* 0x000001521c1a7824 */ /* 0x004fe400078e02ff */
[----:B---3--:R-:W-:Y:S02]  /*5c80*/  IMAD R11, R11, 0x2a, RZ ;  /* 0x0000002a0b0b7824 */ /* 0x008fe400078e02ff */
[----:B0-----:R-:W-:Y:S02]  /*5c90*/  IMAD R28, R12, 0x15, RZ ;  /* 0x000000150c1c7824 */ /* 0x001fe400078e02ff */
[----:B------:R-:W0:Y:S01]  /*5ca0*/  LDC R12, c[0x0][0x268] ;  /* 0x00009a00ff0c7b82 */ /* 0x000e220000000800 */
[----:B------:R-:W-:-:S02]  /*5cb0*/  IADD3 R18, P5, R11, R4, RZ ;  /* 0x000000040b127210 */ /* 0x000fc40007fbe0ff */
[----:B------:R-:W-:Y:S02]  /*5cc0*/  IADD3 R20, P1, R10, R4, RZ ;  /* 0x000000040a147210 */ /* 0x000fe40007f3e0ff */
[-C--:B------:R-:W-:Y:S02]  /*5cd0*/  LEA.HI.X.SX32 R23, R27, R5.reuse, 0x1, P6 ;  /* 0x000000051b177211 */ /* 0x080fe400030f0eff */
[-C--:B------:R-:W-:Y:S02]  /*5ce0*/  LEA.HI.X.SX32 R19, R28, R5.reuse, 0x1, P5 ;  /* 0x000000051c137211 */ /* 0x080fe400028f0eff */
[----:B------:R-:W-:Y:S01]  /*5cf0*/  LEA.HI.X.SX32 R21, R11, R5, 0x1, P1 ;  /* 0x000000050b157211 */ /* 0x000fe200008f0eff */
[----:B------:R-:W-:Y:S01]  /*5d00*/  STL.64 [R1+0x940], R22 ;  /* 0x0009401601007387 */ /* 0x000fe20000100a00 */
[----:B------:R-:W1:Y:S03]  /*5d10*/  LDC R11, c[0x0][0x268] ;  /* 0x00009a00ff0b7b82 */ /* 0x000e660000000800 */
[----:B------:R-:W-:Y:S04]  /*5d20*/  STL.64 [R1+0xc98], R18 ;  /* 0x000c981201007387 */ /* 0x000fe80000100a00 */
[----:B------:R2:W-:Y:S01]  /*5d30*/  STL.64 [R1+0xc18], R20 ;  /* 0x000c181401007387 */ /* 0x0005e20000100a00 */
[----:B0-----:R-:W-:-:S05]  /*5d40*/  IMAD R12, R12, 0x154, RZ ;  /* 0x000001540c0c7824 */ /* 0x001fca00078e02ff */
[-C--:B--2---:R-:W-:Y:S02]  /*5d50*/  IADD3 R20, P1, R12, R4.reuse, RZ ;  /* 0x000000040c147210 */ /* 0x084fe40007f3e0ff */
[----:B------:R-:W0:Y:S01]  /*5d60*/  LDC R12, c[0x0][0x268] ;  /* 0x00009a00ff0c7b82 */ /* 0x000e220000000800 */
[----:B------:R-:W-:Y:S01]  /*5d70*/  IADD3 R16, P4, R13, R4, RZ ;  /* 0x000000040d107210 */ /* 0x000fe20007f9e0ff */
[----:B-1----:R-:W-:-:S03]  /*5d80*/  IMAD R28, R11, 0x156, RZ ;  /* 0x000001560b1c7824 */ /* 0x002fc600078e02ff */
[-C--:B------:R-:W-:Y:S02]  /*5d90*/  LEA.HI.X.SX32 R17, R10, R5.reuse, 0x1, P4 ;  /* 0x000000050a117211 */ /* 0x080fe400020f0eff */
[----:B------:R-:W-:Y:S01]  /*5da0*/  IADD3 R22, P6, R26, R4, RZ ;  /* 0x000000041a167210 */ /* 0x000fe20007fde0ff */
[----:B----4-:R-:W-:Y:S01]  /*5db0*/  IMAD R29, R29, 0xaa, RZ ;  /* 0x000000aa1d1d7824 */ /* 0x010fe200078e02ff */
[----:B------:R-:W1:Y:S01]  /*5dc0*/  LDC R26, c[0x0][0x268] ;  /* 0x00009a00ff1a7b82 */ /* 0x000e620000000800 */
[----:B------:R2:W-:Y:S01]  /*5dd0*/  STL.64 [R1+0xb18], R16 ;  /* 0x000b181001007387 */ /* 0x0005e20000100a00 */
[----:B------:R-:W-:-:S06]  /*5de0*/  LEA.HI.X.SX32 R25, R13, R5, 0x1, P3 ;  /* 0x000000050d197211 */ /* 0x000fcc00018f0eff */
[----:B------:R-:W3:Y:S01]  /*5df0*/  LDC R10, c[0x0][0x268] ;  /* 0x00009a00ff0a7b82 */ /* 0x000ee20000000800 */
[----:B--2---:R-:W-:Y:S01]  /*5e00*/  IADD3 R16, P4, R28, R4, RZ ;  /* 0x000000041c107210 */ /* 0x004fe20007f9e0ff */
[----:B0-----:R-:W-:-:S06]  /*5e10*/  IMAD R11, R12, 0x56, RZ ;  /* 0x000000560c0b7824 */ /* 0x001fcc00078e02ff */
[----:B------:R-:W0:Y:S08]  /*5e20*/  LDC R28, c[0x0][0x268] ;  /* 0x00009a00ff1c7b82 */ /* 0x000e300000000800 */
[----:B------:R-:W2:Y:S01]  /*5e30*/  LDC R12, c[0x0][0x268] ;  /* 0x00009a00ff0c7b82 */ /* 0x000ea20000000800 */
[C---:B------:R-:W-:Y:S01]  /*5e40*/  IADD3 R18, P5, R29.reuse, R4, RZ ;  /* 0x000000041d127210 */ /* 0x040fe20007fbe0ff */
[----:B------:R4:W-:Y:S01]  /*5e50*/  STL.64 [R1+0x938], R24 ;  /* 0x0009381801007387 */ /* 0x0009e20000100a00 */
[----:B------:R-:W-:-:S05]  /*5e60*/  LEA.HI.X.SX32 R21, R29, R5, 0x1, P1 ;  /* 0x000000051d157211 */ /* 0x000fca00008f0eff */
[----:B------:R-:W5:Y:S01]  /*5e70*/  LDC R29, c[0x0][0x268] ;  /* 0x00009a00ff1d7b82 */ /* 0x000f620000000800 */
[----:B0-----:R-:W-:Y:S02]  /*5e80*/  IMAD R28, R28, 0x55, RZ ;  /* 0x000000551c1c7824 */ /* 0x001fe400078e02ff */
[----:B--2---:R-:W-:-:S03]  /*5e90*/  IMAD R27, R12, 0xa9, RZ ;  /* 0x000000a90c1b7824 */ /* 0x004fc600078e02ff */
[-C--:B------:R-:W-:Y:S02]  /*5ea0*/  LEA.HI.X.SX32 R19, R28, R5.reuse, 0x1, P5 ;  /* 0x000000051c137211 */ /* 0x080fe400028f0eff */
[-C--:B------:R-:W-:Y:S01]  /*5eb0*/  IADD3 R12, P3, R11, R4.reuse, RZ ;  /* 0x000000040b0c7210 */ /* 0x080fe20007f7e0ff */
[----:B---3--:R-:W-:Y:S01]  /*5ec0*/  IMAD R10, R10, 0xac, RZ ;  /* 0x000000ac0a0a7824 */ /* 0x008fe200078e02ff */
[----:B------:R-:W-:Y:S01]  /*5ed0*/  LEA.HI.X.SX32 R23, R27, R5, 0x1, P6 ;  /* 0x000000051b177211 */ /* 0x000fe200030f0eff */
[----:B-1----:R-:W-:Y:S01]  /*5ee0*/  IMAD R27, R26, 0x158, RZ ;  /* 0x000001581a1b7824 */ /* 0x002fe200078e02ff */
[----:B------:R-:W0:Y:S03]  /*5ef0*/  LDC R28, c[0x0][0x268] ;  /* 0x00009a00ff1c7b82 */ /* 0x000e260000000800 */
[----:B------:R-:W-:Y:S04]  /*5f00*/  STL.64 [R1+0x930], R22 ;  /* 0x0009301601007387 */ /* 0x000fe80000100a00 */
[----:B------:R1:W-:Y:S01]  /*5f10*/  STL.64 [R1+0xb10], R18 ;  /* 0x000b101201007387 */ /* 0x0003e20000100a00 */
[----:B-----5:R-:W-:Y:S01]  /*5f20*/  IMAD R29, R29, 0x2b, RZ ;  /* 0x0000002b1d1d7824 */ /* 0x020fe200078e02ff */
[-C--:B----4-:R-:W-:Y:S01]  /*5f30*/  IADD3 R24, P6, R10, R4.reuse, RZ ;  /* 0x000000040a187210 */ /* 0x090fe20007fde0ff */
[----:B------:R-:W2:Y:S01]  /*5f40*/  LDC R26, c[0x0][0x268] ;  /* 0x00009a00ff1a7b82 */ /* 0x000ea20000000800 */
[----:B-1----:R-:W-:-:S07]  /*5f50*/  IADD3 R18, P5, R27, R4, RZ ;  /* 0x000000041b127210 */ /* 0x002fce0007fbe0ff */
[----:B------:R-:W1:Y:S01]  /*5f60*/  LDC R27, c[0x0][0x268] ;  /* 0x00009a00ff1b7b82 */ /* 0x000e620000000800 */
[----:B------:R-:W-:Y:S01]  /*5f70*/  LEA.HI.X.SX32 R13, R29, R5, 0x1, P3 ;  /* 0x000000051d0d7211 */ /* 0x000fe200018f0eff */
[----:B------:R-:W-:Y:S01]  /*5f80*/  STL.64 [R1+0x928], R20 ;  /* 0x0009281401007387 */ /* 0x000fe20000100a00 */
[----:B-1----:R-:W-:-:S05]  /*5f90*/  IMAD R27, R27, 0xab, RZ ;  /* 0x000000ab1b1b7824 */ /* 0x002fca00078e02ff */
[----:B------:R-:W-:-:S05]  /*5fa0*/  LEA.HI.X.SX32 R17, R27, R5, 0x1, P4 ;  /* 0x000000051b117211 */ /* 0x000fca00020f0eff */
[----:B------:R-:W-:Y:S04]  /*5fb0*/  STL.64 [R1+0x920], R16 ;  /* 0x0009201001007387 */ /* 0x000fe80000100a00 */
[----:B------:R1:W-:Y:S02]  /*5fc0*/  STL.64 [R1+0xc10], R12 ;  /* 0x000c100c01007387 */ /* 0x0003e40000100a00 */
[----:B-1----:R-:W1:Y:S01]  /*5fd0*/  LDC R12, c[0x0][0x268] ;  /* 0x00009a00ff0c7b82 */ /* 0x002e620000000800 */
[-C--:B------:R-:W-:Y:S01]  /*5fe0*/  LEA.HI.X.SX32 R25, R11, R5.reuse, 0x1, P6 ;  /* 0x000000050b197211 */ /* 0x080fe200030f0eff */
[----:B0-----:R-:W-:Y:S01]  /*5ff0*/  IMAD R28, R28, 0x15a, RZ ;  /* 0x0000015a1c1c7824 */ /* 0x001fe200078e02ff */
[----:B------:R-:W-:-:S05]  /*6000*/  LEA.HI.X.SX32 R19, R10, R5, 0x1, P5 ;  /* 0x000000050a137211 */ /* 0x000fca00028f0eff */
[----:B------:R-:W0:Y:S01]  /*6010*/  LDC R13, c[0x0][0x268] ;  /* 0x00009a00ff0d7b82 */ /* 0x000e220000000800 */
[----:B-1----:R-:W-:-:S07]  /*6020*/  IMAD R11, R12, 0x16, RZ ;  /* 0x000000160c0b7824 */ /* 0x002fce00078e02ff */
[----:B------:R-:W1:Y:S01]  /*6030*/  LDC R12, c[0x0][0x268] ;  /* 0x00009a00ff0c7b82 */ /* 0x000e620000000800 */
[----:B------:R-:W-:-:S07]  /*6040*/  IADD3 R22, P1, R28, R4, RZ ;  /* 0x000000041c167210 */ /* 0x000fce0007f3e0ff */
[----:B------:R-:W3:Y:S01]  /*6050*/  LDC R28, c[0x0][0x268] ;  /* 0x00009a00ff1c7b82 */ /* 0x000ee20000000800 */
[----:B-1----:R-:W-:-:S07]  /*6060*/  IMAD R10, R12, 0xad, RZ ;  /* 0x000000ad0c0a7824 */ /* 0x002fce00078e02ff */
[----:B------:R-:W1:Y:S01]  /*6070*/  LDC R12, c[0x0][0x268] ;  /* 0x00009a00ff0c7b82 */ /* 0x000e620000000800 */
[----:B---3--:R-:W-:-:S05]  /*6080*/  IMAD R28, R28, 0x15c, RZ ;  /* 0x0000015c1c1c7824 */ /* 0x008fca00078e02ff */
[----:B------:R-:W-:Y:S01]  /*6090*/  IADD3 R16, P3, R28, R4, RZ ;  /* 0x000000041c107210 */ /* 0x000fe20007f7e0ff */
[----:B0-----:R-:W-:Y:S02]  /*60a0*/  IMAD R28, R13, 0x15e, RZ ;  /* 0x0000015e0d1c7824 */ /* 0x001fe400078e02ff */
[----:B------:R-:W0:Y:S01]  /*60b0*/  LDC R13, c[0x0][0x268] ;  /* 0x00009a00ff0d7b82 */ /* 0x000e220000000800 */
[----:B-1----:R-:W-:-:S07]  /*60c0*/  IMAD R29, R12, 0x57, RZ ;  /* 0x000000570c1d7824 */ /* 0x002fce00078e02ff */
[----:B------:R-:W1:Y:S01]  /*60d0*/  LDC R12, c[0x0][0x268] ;  /* 0x00009a00ff0c7b82 */ /* 0x000e620000000800 */
[----:B--2---:R-:W-:-:S05]  /*60e0*/  IMAD R26, R26, 0xae, RZ ;  /* 0x000000ae1a1a7824 */ /* 0x004fca00078e02ff */
[-C--:B------:R-:W-:Y:S01]  /*60f0*/  IADD3 R20, P4, R26, R4.reuse, RZ ;  /* 0x000000041a147210 */ /* 0x080fe20007f9e0ff */
[----:B------:R2:W-:Y:S03]  /*6100*/  STL.64 [R1+0xb08], R24 ;  /* 0x000b081801007387 */ /* 0x0005e60000100a00 */
[-C--:B------:R-:W-:Y:S02]  /*6110*/  LEA.HI.X.SX32 R21, R29, R5.reuse, 0x1, P4 ;  /* 0x000000051d157211 */ /* 0x080fe400020f0eff */
[-C--:B------:R-:W-:Y:S02]  /*6120*/  LEA.HI.X.SX32 R23, R10, R5.reuse, 0x1, P1 ;  /* 0x000000050a177211 */ /* 0x080fe400008f0eff */
[----:B------:R-:W3:Y:S01]  /*6130*/  LDC R10, c[0x0][0x268] ;  /* 0x00009a00ff0a7b82 */ /* 0x000ee20000000800 */
[----:B------:R-:W-:Y:S02]  /*6140*/  LEA.HI.X.SX32 R17, R26, R5, 0x1, P3 ;  /* 0x000000051a117211 */ /* 0x000fe400018f0eff */
[----:B--2---:R-:W-:Y:S01]  /*6150*/  IADD3 R24, P6, R28, R4, RZ ;  /* 0x000000041c187210 */ /* 0x004fe20007fde0ff */
[----:B0-----:R-:W-:-:S04]  /*6160*/  IMAD R28, R13, 0x2c, RZ ;  /* 0x0000002c0d1c7824 */ /* 0x001fc800078e02ff */
[----:B------:R-:W0:Y:S01]  /*6170*/  LDC R13, c[0x0][0x268] ;  /* 0x00009a00ff0d7b82 */ /* 0x000e220000000800 */
[----:B-1----:R-:W-:-:S07]  /*6180*/  IMAD R29, R12, 0xaf, RZ ;  /* 0x000000af0c1d7824 */ /* 0x002fce00078e02ff */
[----:B------:R-:W1:Y:S01]  /*6190*/  LDC R12, c[0x0][0x268] ;  /* 0x00009a00ff0c7b82 */ /* 0x000e620000000800 */
[----:B------:R2:W-:Y:S04]  /*61a0*/  STL.64 [R1+0x918], R18 ;  /* 0x0009181201007387 */ /* 0x0005e80000100a00 */
[----:B------:R4:W-:Y:S03]  /*61b0*/  STL.64 [R1+0x910], R22 ;  /* 0x0009101601007387 */ /* 0x0009e60000100a00 */
[----:B------:R-:W5:Y:S01]  /*61c0*/  LDC R26, c[0x0][0x268] ;  /* 0x00009a00ff1a7b82 */ /* 0x000f620000000800 */
[-C--:B--2---:R-:W-:Y:S02]  /*61d0*/  IADD3 R18, P5, R11, R4.reuse, RZ ;  /* 0x000000040b127210 */ /* 0x084fe40007fbe0ff */
[----:B----4-:R-:W-:-:S04]  /*61e0*/  IADD3 R22, P1, R28, R4, RZ ;  /* 0x000000041c167210 */ /* 0x010fc80007f3e0ff */
[-C--:B------:R-:W-:Y:S02]  /*61f0*/  LEA.HI.X.SX32 R23, R11, R5.reuse, 0x1, P1 ;  /* 0x000000050b177211 */ /* 0x080fe400008f0eff */
[----:B------:R-:W2:Y:S01]  /*6200*/  LDC R11, c[0x0][0x268] ;  /* 0x00009a00ff0b7b82 */ /* 0x000ea20000000800 */
[----:B------:R-:W-:Y:S01]  /*6210*/  LEA.HI.X.SX32 R25, R29, R5, 0x1, P6 ;  /* 0x000000051d197211 */ /* 0x000fe200030f0eff */
[----:B-1----:R-:W-:Y:S01]  /*6220*/  IMAD R27, R12, 0x160, RZ ;  /* 0x000001600c1b7824 */ /* 0x002fe200078e02ff */
[----:B------:R1:W-:Y:S01]  /*6230*/  STL.64 [R1+0xb00], R20 ;  /* 0x000b001401007387 */ /* 0x0003e20000100a00 */
[----:B0-----:R-:W-:-:S03]  /*6240*/  IMAD R13, R13, 0x58, RZ ;  /* 0x000000580d0d7824 */ /* 0x001fc600078e02ff */
[----:B------:R-:W-:Y:S01]  /*6250*/  STL.64 [R1+0x908], R16 ;  /* 0x0009081001007387 */ /* 0x000fe20000100a00 */
[----:B---3--:R-:W-:Y:S01]  /*6260*/  IMAD R10, R10, 0xb0, RZ ;  /* 0x000000b00a0a7824 */ /* 0x008fe200078e02ff */
[----:B------:R-:W0:Y:S02]  /*6270*/  LDC R29, c[0x0][0x268] ;  /* 0x00009a00ff1d7b82 */ /* 0x000e240000000800 */
[----:B------:R3:W-:Y:S01]  /*6280*/  STL.64 [R1+0x900], R24 ;  /* 0x0009001801007387 */ /* 0x0007e20000100a00 */
[----:B-1----:R-:W-:-:S05]  /*6290*/  IADD3 R20, P4, R13, R4, RZ ;  /* 0x000000040d147210 */ /* 0x002fca0007f9e0ff */
[----:B------:R-:W1:Y:S01]  /*62a0*/  LDC R12, c[0x0][0x268] ;  /* 0x00009a00ff0c7b82 */ /* 0x000e620000000800 */
[-C--:B---3--:R-:W-:Y:S01]  /*62b0*/  IADD3 R24, P6, R27, R4.reuse, RZ ;  /* 0x000000041b187210 */ /* 0x088fe20007fde0ff */
[----:B-----5:R-:W-:Y:S01]  /*62c0*/  IMAD R27, R26, 0xb, RZ ;  /* 0x0000000b1a1b7824 */ /* 0x020fe200078e02ff */
[-C--:B------:R-:W-:Y:S02]  /*62d0*/  IADD3 R16, P3, R10, R4.reuse, RZ ;  /* 0x000000040a107210 */ /* 0x080fe40007f7e0ff */
[-C--:B------:R-:W-:Y:S02]  /*62e0*/  LEA.HI.X.SX32 R21, R28, R5.reuse, 0x1, P4 ;  /* 0x000000051c157211 */ /* 0x080fe400020f0eff */
[-C--:B------:R-:W-:Y:S01]  /*62f0*/  LEA.HI.X.SX32 R19, R27, R5.reuse, 0x1, P5 ;  /* 0x000000051b137211 */ /* 0x080fe200028f0eff */
[----:B--2---:R-:W-:Y:S01]  /*6300*/  IMAD R11, R11, 0x166, RZ ;  /* 0x000001660b0b7824 */ /* 0x004fe200078e02ff */
[-C--:B------:R-:W-:Y:S02]  /*6310*/  LEA.HI.X.SX32 R17, R13, R5.reuse, 0x1, P3 ;  /* 0x000000050d117211 */ /* 0x080fe400018f0eff */
[----:B------:R-:W-:Y:S01]  /*6320*/  LEA.HI.X.SX32 R25, R10, R5, 0x1, P6 ;  /* 0x000000050a197211 */ /* 0x000fe200030f0eff */
[----:B------:R-:W-:Y:S01]  /*6330*/  STL.64 [R1+0xcd0], R18 ;  /* 0x000cd01201007387 */ /* 0x000fe20000100a00 */
[----:B------:R-:W2:Y:S03]  /*6340*/  LDC R10, c[0x0][0x268] ;  /* 0x00009a00ff0a7b82 */ /* 0x000ea60000000800 */
[----:B------:R-:W-:Y:S04]  /*6350*/  STL.64 [R1+0xc90], R22 ;  /* 0x000c901601007387 */ /* 0x000fe80000100a00 */
[----:B------:R-:W-:Y:S01]  /*6360*/  STL.64 [R1+0xc08], R20 ;  /* 0x000c081401007387 */ /* 0x000fe20000100a00 */
[----:B0-----:R-:W-:Y:S01]  /*6370*/  IMAD R26, R29, 0x162, RZ ;  /* 0x000001621d1a7824 */ /* 0x001fe200078e02ff */
[----:B------:R-:W0:Y:S02]  /*6380*/  LDC R13, c[0x0][0x268] ;  /* 0x00009a00ff0d7b82 */ /* 0x000e240000000800 */
[----:B------:R3:W-:Y:S02]  /*6390*/  STL.64 [R1+0xaf8], R16 ;  /* 0x000af81001007387 */ /* 0x0007e40000100a00 */
[----:B---3--:R-:W-:-:S04]  /*63a0*/  IADD3 R16, P3, R11, R4, RZ ;  /* 0x000000040b107210 */ /* 0x008fc80007f7e0ff */
[----:B------:R-:W3:Y:S01]  /*63b0*/  LDC R11, c[0x0][0x268] ;  /* 0x00009a00ff0b7b82 */ /* 0x000ee20000000800 */
[----:B-1----:R-:W-:Y:S02]  /*63c0*/  IMAD R29, R12, 0xb2, RZ ;  /* 0x000000b20c1d7824 */ /* 0x002fe400078e02ff */
[----:B--2---:R-:W-:-:S03]  /*63d0*/  IMAD R10, R10, 0x59, RZ ;  /* 0x000000590a0a7824 */ /* 0x004fc600078e02ff */
[----:B------:R-:W-:Y:S02]  /*63e0*/  IADD3 R22, P1, R29, R4, RZ ;  /* 0x000000041d167210 */ /* 0x000fe40007f3e0ff */
[----:B------:R-:W1:Y:S02]  /*63f0*/  LDC R12, c[0x0][0x268] ;  /* 0x00009a00ff0c7b82 */ /* 0x000e640000000800 */
[----:B------:R-:W-:-:S06]  /*6400*/  LEA.HI.X.SX32 R23, R10, R5, 0x1, P1 ;  /* 0x000000050a177211 */ /* 0x000fcc00008f0eff */
[----:B------:R-:W2:Y:S01]  /*6410*/  LDC R10, c[0x0][0x268] ;  /* 0x00009a00ff0a7b82 */ /* 0x000ea20000000800 */
[----:B---3--:R-:W-:-:S07]  /*6420*/  IMAD R28, R11, 0xb1, RZ ;  /* 0x000000b10b1c7824 */ /* 0x008fce00078e02ff */
[----:B------:R-:W3:Y:S01]  /*6430*/  LDC R11, c[0x0][0x268] ;  /* 0x00009a00ff0b7b82 */ /* 0x000ee20000000800 */
[----:B------:R-:W-:-:S04]  /*6440*/  IADD3 R18, P5, R26, R4, RZ ;  /* 0x000000041a127210 */ /* 0x000fc80007fbe0ff */
[----:B------:R-:W-:Y:S01]  /*6450*/  LEA.HI.X.SX32 R19, R28, R5, 0x1, P5 ;  /* 0x000000051c137211 */ /* 0x000fe200028f0eff */
[----:B------:R-:W-:Y:S01]  /*6460*/  STL.64 [R1+0x8f8], R24 ;  /* 0x0008f81801007387 */ /* 0x000fe20000100a00 */
[----:B-1----:R-:W-:Y:S01]  /*6470*/  IMAD R12, R12, 0x164, RZ ;  /* 0x000001640c0c7824 */ /* 0x002fe200078e02ff */
[----:B------:R-:W1:Y:S02]  /*6480*/  LDC R28, c[0x0][0x268] ;  /* 0x00009a00ff1c7b82 */ /* 0x000e640000000800 */
[----:B------:R-:W-:Y:S04]  /*6490*/  STL.64 [R1+0x8f0], R18 ;  /* 0x0008f01201007387 */ /* 0x000fe80000100a00 */
[----:B------:R4:W-:Y:S01]  /*64a0*/  STL.64 [R1+0xaf0], R22 ;  /* 0x000af01601007387 */ /* 0x0009e20000100a00 */
[----:B---3--:R-:W-:-:S05]  /*64b0*/  IMAD R11, R11, 0x168, RZ ;  /* 0x000001680b0b7824 */ /* 0x008fca00078e02ff */
[-C--:B----4-:R-:W-:Y:S02]  /*64c0*/  IADD3 R22, P1, R11, R4.reuse, RZ ;  /* 0x000000040b167210 */ /* 0x090fe40007f3e0ff */
[----:B------:R-:W3:Y:S01]  /*64d0*/  LDC R11, c[0x0][0x268] ;  /* 0x00009a00ff0b7b82 */ /* 0x000ee20000000800 */
[----:B--2---:R-:W-:Y:S01]  /*64e0*/  IMAD R26, R10, 0x16a, RZ ;  /* 0x0000016a0a1a7824 */ /* 0x004fe200078e02ff */
[----:B------:R-:W-:-:S06]  /*64f0*/  IADD3 R20, P4, R12, R4, RZ ;  /* 0x000000040c147210 */ /* 0x000fcc0007f9e0ff */
[----:B------:R-:W2:Y:S08]  /*6500*/  LDC R10, c[0x0][0x268] ;  /* 0x00009a00ff0a7b82 */ /* 0x000eb00000000800 */
[----:B------:R-:W4:Y:S01]  /*6510*/  LDC R12, c[0x0][0x268] ;  /* 0x00009a00ff0c7b82 */ /* 0x000f220000000800 */
[----:B------:R-:W-:Y:S01]  /*6520*/  LEA.HI.X.SX32 R21, R29, R5, 0x1, P4 ;  /* 0x000000051d157211 */ /* 0x000fe200020f0eff */
[----:B0-----:R-:W-:-:S02]  /*6530*/  IMAD R13, R13, 0xb4, RZ ;  /* 0x000000b40d0d7824 */ /* 0x001fc400078e02ff */
[----:B---3--:R-:W-:-:S03]  /*6540*/  IMAD R29, R11, 0xb3, RZ ;  /* 0x000000b30b1d7824 */ /* 0x008fc600078e02ff */
[-C--:B------:R-:W-:Y:S01]  /*6550*/  IADD3 R18, P5, R13, R4.reuse, RZ ;  /* 0x000000040d127210 */ /* 0x080fe20007fbe0ff */
[----:B----4-:R-:W-:Y:S01]  /*6560*/  IMAD R12, R12, 0x5a, RZ ;  /* 0x0000005a0c0c7824 */ /* 0x010fe200078e02ff */
[-C--:B------:R-:W-:Y:S01]  /*6570*/  LEA.HI.X.SX32 R17, R29, R5.reuse, 0x1, P3 ;  /* 0x000000051d117211 */ /* 0x080fe200018f0eff */
[----:B--2---:R-:W-:Y:S01]  /*6580*/  IMAD R29, R10, 0x2d, RZ ;  /* 0x0000002d0a1d7824 */ /* 0x004fe200078e02ff */
[----:B------:R-:W-:Y:S01]  /*6590*/  STL.64 [R1+0x8e8], R20 ;  /* 0x0008e81401007387 */ /* 0x000fe20000100a00 */
[----:B------:R-:W0:Y:S01]  /*65a0*/  LDC R10, c[0x0][0x268] ;  /* 0x00009a00ff0a7b82 */ /* 0x000e220000000800 */
[C---:B------:R-:W-:Y:S02]  /*65b0*/  IADD3 R24, P6, R12.reuse, R4, RZ ;  /* 0x000000040c187210 */ /* 0x040fe40007fde0ff */
[----:B------:R-:W-:-:S05]  /*65c0*/  LEA.HI.X.SX32 R19, R12, R5, 0x1, P5 ;  /* 0x000000050c137211 */ /* 0x000fca00028f0eff */
[----:B------:R-:W2:Y:S01]  /*65d0*/  LDC R12, c[0x0][0x268] ;  /* 0x00009a00ff0c7b82 */ /* 0x000ea20000000800 */
[-C--:B------:R-:W-:Y:S01]  /*65e0*/  LEA.HI.X.SX32 R25, R29, R5.reuse, 0x1, P6 ;  /* 0x000000051d197211 */ /* 0x080fe200030f0eff */
[----:B------:R-:W-:Y:S01]  /*65f0*/  STL.64 [R1+0x8e0], R16 ;  /* 0x0008e01001007387 */ /* 0x000fe20000100a00 */
[----:B------:R-:W-:-:S03]  /*6600*/  LEA.HI.X.SX32 R23, R13, R5, 0x1, P1 ;  /* 0x000000050d177211 */ /* 0x000fc600008f0eff */
[----:B------:R-:W-:Y:S02]  /*6610*/  STL.64 [R1+0xc00], R24 ;  /* 0x000c001801007387 */ /* 0x000fe40000100a00 */
[----:B------:R-:W3:Y:S02]  /*6620*/  LDC R13, c[0x0][0x268] ;  /* 0x00009a00ff0d7b82 */ /* 0x000ee40000000800 */
[----:B------:R4:W-:Y:S01]  /*6630*/  STL.64 [R1+0xae8], R18 ;  /* 0x000ae81201007387 */ /* 0x0009e20000100a00 */
[----:B0-----:R-:W-:-:S05]  /*6640*/  IMAD R10, R10, 0x16e, RZ ;  /* 0x0000016e0a0a7824 */ /* 0x001fca00078e02ff */
[----:B------:R-:W0:Y:S01]  /*6650*/  LDC R11, c[0x0][0x268] ;  /* 0x00009a00ff0b7b82 */ /* 0x000e220000000800 */
[----:B----4-:R-:W-:Y:S01]  /*6660*/  IADD3 R18, P5, R10, R4, RZ ;  /* 0x000000040a127210 */ /* 0x010fe20007fbe0ff */
[----:B--2---:R-:W-:-:S06]  /*6670*/  IMAD R10, R12, 0x5c, RZ ;  /* 0x0000005c0c0a7824 */ /* 0x004fcc00078e02ff */
[----:B------:R-:W2:Y:S08]  /*6680*/  LDC R29, c[0x0][0x268] ;  /* 0x00009a00ff1d7b82 */ /* 0x000eb00000000800 */
[----:B------:R-:W4:Y:S01]  /*6690*/  LDC R12, c[0x0][0x268] ;  /* 0x00009a00ff0c7b82 */ /* 0x000f220000000800 */
[----:B------:R-:W-:Y:S01]  /*66a0*/  IADD3 R20, P4, R26, R4, RZ ;  /* 0x000000041a147210 */ /* 0x000fe20007f9e0ff */
[----:B---3--:R-:W-:-:S02]  /*66b0*/  IMAD R26, R13, 0xb5, RZ ;  /* 0x000000b50d1a7824 */ /* 0x008fc400078e02ff */
[----:B-1----:R-:W-:Y:S02]  /*66c0*/  IMAD R28, R28, 0xb6, RZ ;  /* 0x000000b61c1c7824 */ /* 0x002fe400078e02ff */
[----:B0-----:R-:W-:Y:S02]  /*66d0*/  IMAD R11, R11, 0x16c, RZ ;  /* 0x0000016c0b0b7824 */ /* 0x001fe400078e02ff */
[----:B----4-:R-:W-:Y:S02]  /*66e0*/  IMAD R13, R12, 0xb8, RZ ;  /* 0x000000b80c0d7824 */ /* 0x010fe400078e02ff */
[----:B------:R-:W0:Y:S01]  /*66f0*/  LDC R12, c[0x0][0x268] ;  /* 0x00009a00ff0c7b82 */ /* 0x000e220000000800 */
[----:B--2---:R-:W-:Y:S01]  /*6700*/  IMAD R29, R29, 0x5b, RZ ;  /* 0x0000005b1d1d7824 */ /* 0x004fe200078e02ff */
[-C--:B------:R-:W-:Y:S02]  /*6710*/  IADD3 R16, P3, R28, R4.reuse, RZ ;  /* 0x000000041c107210 */ /* 0x080fe40007f7e0ff */
[----:B------:R-:W-:-:S02]  /*6720*/  IADD3 R24, P6, R11, R4, RZ ;  /* 0x000000040b187210 */ /* 0x000fc40007fde0ff */
[-C--:B------:R-:W-:Y:S02]  /*6730*/  LEA.HI.X.SX32 R21, R26, R5.reuse, 0x1, P4 ;  /* 0x000000051a157211 */ /* 0x080fe400020f0eff */
        /* <DEDUP_REMOVED lines=30> */
[----:B-1----:R-:W-:Y:S01]  /*6920*/  IMAD R28, R11, 0x176, RZ ;  /* 0x000001760b1c7824 */ /* 0x002fe200078e02ff */
[----:B------:R-:W-:-:S06]  /*6930*/  IADD3 R18, P5, R26, R4, RZ ;  /* 0x000000041a127210 */ /* 0x000fcc0007fbe0ff */
[----:B------:R-:W1:Y:S01]  /*6940*/  LDC R26, c[0x0][0x268] ;  /* 0x00009a00ff1a7b82 */ /* 0x000e620000000800 */
[----:B------:R-:W-:Y:S01]  /*6950*/  IADD3 R16, P3, R13, R4, RZ ;  /* 0x000000040d107210 */ /* 0x000fe20007f7e0ff */
[----:B0-----:R-:W-:-:S06]  /*6960*/  IMAD R11, R12, 0x5e, RZ ;  /* 0x0000005e0c0b7824 */ /* 0x001fcc00078e02ff */
[----:B------:R-:W0:Y:S01]  /*6970*/  LDC R12, c[0x0][0x268] ;  /* 0x00009a00ff0c7b82 */ /* 0x000e220000000800 */
[----:B------:R-:W-:-:S05]  /*6980*/  LEA.HI.X.SX32 R17, R10, R5, 0x1, P3 ;  /* 0x000000050a117211 */ /* 0x000fca00018f0eff */
[----:B------:R2:W-:Y:S01]  /*6990*/  STL.64 [R1+0xad8], R16 ;  /* 0x000ad81001007387 */ /* 0x0005e20000100a00 */
[----:B----4-:R-:W-:Y:S01]  /*69a0*/  IMAD R29, R29, 0xba, RZ ;  /* 0x000000ba1d1d7824 */ /* 0x010fe200078e02ff */
[----:B------:R-:W-:Y:S01]  /*69b0*/  LEA.HI.X.SX32 R25, R13, R5, 0x1, P6 ;  /* 0x000000050d197211 */ /* 0x000fe200030f0eff */
[----:B------:R-:W3:Y:S01]  /*69c0*/  LDC R10, c[0x0][0x268] ;  /* 0x00009a00ff0a7b82 */ /* 0x000ee20000000800 */
[----:B--2---:R-:W-:-:S07]  /*69d0*/  IADD3 R16, P3, R28, R4, RZ ;  /* 0x000000041c107210 */ /* 0x004fce0007f7e0ff */
[----:B------:R-:W2:Y:S01]  /*69e0*/  LDC R28, c[0x0][0x268] ;  /* 0x00009a00ff1c7b82 */ /* 0x000ea20000000800 */
[----:B0-----:R-:W-:-:S05]  /*69f0*/  IMAD R27, R12, 0xb9, RZ ;  /* 0x000000b90c1b7824 */ /* 0x001fca00078e02ff */
[-C--:B------:R-:W-:Y:S01]  /*6a00*/  LEA.HI.X.SX32 R19, R27, R5.reuse, 0x1, P5 ;  /* 0x000000051b137211 */ /* 0x080fe200028f0eff */
[----:B-1----:R-:W-:Y:S02]  /*6a10*/  IMAD R27, R26, 0x178, RZ ;  /* 0x000001781a1b7824 */ /* 0x002fe400078e02ff */
[----:B------:R-:W0:Y:S01]  /*6a20*/  LDC R26, c[0x0][0x268] ;  /* 0x00009a00ff1a7b82 */ /* 0x000e220000000800 */
[C---:B------:R-:W-:Y:S01]  /*6a30*/  IADD3 R22, P1, R29.reuse, R4, RZ ;  /* 0x000000041d167210 */ /* 0x040fe20007f3e0ff */
[----:B------:R1:W-:Y:S01]  /*6a40*/  STL.64 [R1+0x8b8], R24 ;  /* 0x0008b81801007387 */ /* 0x0003e20000100a00 */
[----:B------:R-:W-:-:S05]  /*6a50*/  LEA.HI.X.SX32 R21, R29, R5, 0x1, P4 ;  /* 0x000000051d157211 */ /* 0x000fca00020f0eff */
[----:B------:R-:W4:Y:S01]  /*6a60*/  LDC R29, c[0x0][0x268] ;  /* 0x00009a00ff1d7b82 */ /* 0x000f220000000800 */
[----:B--2---:R-:W-:-:S05]  /*6a70*/  IMAD R28, R28, 0x5d, RZ ;  /* 0x0000005d1c1c7824 */ /* 0x004fca00078e02ff */
[----:B------:R-:W-:Y:S02]  /*6a80*/  LEA.HI.X.SX32 R23, R28, R5, 0x1, P1 ;  /* 0x000000051c177211 */ /* 0x000fe400008f0eff */
[-C--:B-1----:R-:W-:Y:S02]  /*6a90*/  IADD3 R24, P1, R27, R4.reuse, RZ ;  /* 0x000000041b187210 */ /* 0x082fe40007f3e0ff */
[----:B------:R-:W-:Y:S01]  /*6aa0*/  IADD3 R12, P6, R11, R4, RZ ;  /* 0x000000040b0c7210 */ /* 0x000fe20007fde0ff */
[----:B------:R-:W-:Y:S01]  /*6ab0*/  STL.64 [R1+0x8b0], R18 ;  /* 0x0008b01201007387 */ /* 0x000fe20000100a00 */
[----:B---3--:R-:W-:Y:S01]  /*6ac0*/  IMAD R10, R10, 0xbc, RZ ;  /* 0x000000bc0a0a7824 */ /* 0x008fe200078e02ff */
[----:B------:R-:W1:Y:S01]  /*6ad0*/  LDC R28, c[0x0][0x268] ;  /* 0x00009a00ff1c7b82 */ /* 0x000e620000000800 */
[----:B0-----:R-:W-:-:S07]  /*6ae0*/  IMAD R27, R26, 0xbe, RZ ;  /* 0x000000be1a1b7824 */ /* 0x001fce00078e02ff */
[----:B------:R-:W0:Y:S01]  /*6af0*/  LDC R26, c[0x0][0x268] ;  /* 0x00009a00ff1a7b82 */ /* 0x000e220000000800 */
[----:B----4-:R-:W-:Y:S01]  /*6b00*/  IMAD R29, R29, 0x2f, RZ ;  /* 0x0000002f1d1d7824 */ /* 0x010fe200078e02ff */
[----:B------:R-:W-:Y:S04]  /*6b10*/  STL.64 [R1+0xad0], R22 ;  /* 0x000ad01601007387 */ /* 0x000fe80000100a00 */
[----:B------:R-:W-:Y:S01]  /*6b20*/  LEA.HI.X.SX32 R13, R29, R5, 0x1, P6 ;  /* 0x000000051d0d7211 */ /* 0x000fe200030f0eff */
[----:B------:R-:W-:Y:S01]  /*6b30*/  STL.64 [R1+0x8a8], R20 ;  /* 0x0008a81401007387 */ /* 0x000fe20000100a00 */
[----:B0-----:R-:W-:-:S05]  /*6b40*/  IMAD R26, R26, 0xbb, RZ ;  /* 0x000000bb1a1a7824 */ /* 0x001fca00078e02ff */
[----:B------:R-:W-:-:S05]  /*6b50*/  LEA.HI.X.SX32 R17, R26, R5, 0x1, P3 ;  /* 0x000000051a117211 */ /* 0x000fca00018f0eff */
[----:B------:R-:W-:Y:S04]  /*6b60*/  STL.64 [R1+0x8a0], R16 ;  /* 0x0008a01001007387 */ /* 0x000fe80000100a00 */
[----:B------:R0:W-:Y:S02]  /*6b70*/  STL.64 [R1+0xbf0], R12 ;  /* 0x000bf00c01007387 */ /* 0x0001e40000100a00 */
[----:B0-----:R-:W0:Y:S01]  /*6b80*/  LDC R12, c[0x0][0x268] ;  /* 0x00009a00ff0c7b82 */ /* 0x001e220000000800 */
[----:B------:R-:W-:-:S04]  /*6b90*/  IADD3 R18, P5, R10, R4, RZ ;  /* 0x000000040a127210 */ /* 0x000fc80007fbe0ff */
[-C--:B------:R-:W-:Y:S02]  /*6ba0*/  LEA.HI.X.SX32 R19, R11, R5.reuse, 0x1, P5 ;  /* 0x000000050b137211 */ /* 0x080fe400028f0eff */
[----:B------:R-:W-:Y:S01]  /*6bb0*/  LEA.HI.X.SX32 R25, R10, R5, 0x1, P1 ;  /* 0x000000050a197211 */ /* 0x000fe200008f0eff */
[----:B-1----:R-:W-:Y:S01]  /*6bc0*/  IMAD R28, R28, 0x17a, RZ ;  /* 0x0000017a1c1c7824 */ /* 0x002fe200078e02ff */
[----:B------:R-:W1:Y:S01]  /*6bd0*/  LDC R13, c[0x0][0x268] ;  /* 0x00009a00ff0d7b82 */ /* 0x000e620000000800 */
[----:B0-----:R-:W-:-:S07]  /*6be0*/  IMAD R11, R12, 0xc, RZ ;  /* 0x0000000c0c0b7824 */ /* 0x001fce00078e02ff */
[----:B------:R-:W0:Y:S01]  /*6bf0*/  LDC R12, c[0x0][0x268] ;  /* 0x00009a00ff0c7b82 */ /* 0x000e220000000800 */
[----:B------:R-:W-:-:S07]  /*6c00*/  IADD3 R22, P4, R28, R4, RZ ;  /* 0x000000041c167210 */ /* 0x000fce0007f9e0ff */
[----:B------:R-:W2:Y:S01]  /*6c10*/  LDC R28, c[0x0][0x268] ;  /* 0x00009a00ff1c7b82 */ /* 0x000ea20000000800 */
[----:B0-----:R-:W-:-:S07]  /*6c20*/  IMAD R10, R12, 0xbd, RZ ;  /* 0x000000bd0c0a7824 */ /* 0x001fce00078e02ff */
[----:B------:R-:W0:Y:S01]  /*6c30*/  LDC R12, c[0x0][0x268] ;  /* 0x00009a00ff0c7b82 */ /* 0x000e220000000800 */
[----:B------:R-:W-:Y:S02]  /*6c40*/  IADD3 R20, P3, R27, R4, RZ ;  /* 0x000000041b147210 */ /* 0x000fe40007f7e0ff */
[----:B------:R-:W-:-:S05]  /*6c50*/  LEA.HI.X.SX32 R23, R10, R5, 0x1, P4 ;  /* 0x000000050a177211 */ /* 0x000fca00020f0eff */
[----:B------:R-:W3:Y:S01]  /*6c60*/  LDC R10, c[0x0][0x268] ;  /* 0x00009a00ff0a7b82 */ /* 0x000ee20000000800 */
[----:B0-----:R-:W-:-:S05]  /*6c70*/  IMAD R12, R12, 0x5f, RZ ;  /* 0x0000005f0c0c7824 */ /* 0x001fca00078e02ff */
[----:B------:R-:W-:Y:S02]  /*6c80*/  LEA.HI.X.SX32 R21, R12, R5, 0x1, P3 ;  /* 0x000000050c157211 */ /* 0x000fe400018f0eff */
[----:B------:R-:W0:Y:S01]  /*6c90*/  LDC R12, c[0x0][0x268] ;  /* 0x00009a00ff0c7b82 */ /* 0x000e220000000800 */
[----:B--2---:R-:W-:-:S05]  /*6ca0*/  IMAD R28, R28, 0x17c, RZ ;  /* 0x0000017c1c1c7824 */ /* 0x004fca00078e02ff */
[-C--:B------:R-:W-:Y:S01]  /*6cb0*/  IADD3 R16, P6, R28, R4.reuse, RZ ;  /* 0x000000041c107210 */ /* 0x080fe20007fde0ff */
[----:B-1----:R-:W-:Y:S01]  /*6cc0*/  IMAD R28, R13, 0x17e, RZ ;  /* 0x0000017e0d1c7824 */ /* 0x002fe200078e02ff */
[----:B------:R1:W-:Y:S01]  /*6cd0*/  STL.64 [R1+0xac8], R18 ;  /* 0x000ac81201007387 */ /* 0x0003e20000100a00 */
[----:B------:R-:W2:Y:S03]  /*6ce0*/  LDC R13, c[0x0][0x268] ;  /* 0x00009a00ff0d7b82 */ /* 0x000ea60000000800 */
[----:B-1----:R-:W-:Y:S01]  /*6cf0*/  IADD3 R18, P5, R28, R4, RZ ;  /* 0x000000041c127210 */ /* 0x002fe20007fbe0ff */
[----:B---3--:R-:W-:-:S04]  /*6d00*/  IMAD R28, R10, 0x60, RZ ;  /* 0x000000600a1c7824 */ /* 0x008fc800078e02ff */
[----:B------:R-:W1:Y:S01]  /*6d10*/  LDC R10, c[0x0][0x268] ;  /* 0x00009a00ff0a7b82 */ /* 0x000e620000000800 */
[----:B0-----:R-:W-:-:S07]  /*6d20*/  IMAD R29, R12, 0xc0, RZ ;  /* 0x000000c00c1d7824 */ /* 0x001fce00078e02ff */
[----:B------:R-:W0:Y:S01]  /*6d30*/  LDC R12, c[0x0][0x268] ;  /* 0x00009a00ff0c7b82 */ /* 0x000e220000000800 */
[----:B------:R-:W-:Y:S01]  /*6d40*/  LEA.HI.X.SX32 R17, R27, R5, 0x1, P6 ;  /* 0x000000051b117211 */ /* 0x000fe200030f0eff */
[----:B-1----:R-:W-:Y:S02]  /*6d50*/  IMAD R27, R10, 0xbf, RZ ;  /* 0x000000bf0a1b7824 */ /* 0x002fe400078e02ff */
[----:B0-----:R-:W-:-:S04]  /*6d60*/  IMAD R10, R12, 0x3, RZ ;  /* 0x000000030c0a7824 */ /* 0x001fc800078e02ff */
[----:B------:R-:W0:Y:S01]  /*6d70*/  LDC R12, c[0x0][0x268] ;  /* 0x00009a00ff0c7b82 */ /* 0x000e220000000800 */
[-C--:B------:R-:W-:Y:S01]  /*6d80*/  LEA.HI.X.SX32 R19, R27, R5.reuse, 0x1, P5 ;  /* 0x000000051b137211 */ /* 0x080fe200028f0eff */
[----:B------:R-:W-:Y:S01]  /*6d90*/  STL.64 [R1+0x898], R24 ;  /* 0x0008981801007387 */ /* 0x000fe20000100a00 */
[----:B------:R-:W-:-:S03]  /*6da0*/  LEA.HI.X.SX32 R3, R10, R5, 0x1, P2 ;  /* 0x000000050a037211 */ /* 0x000fc600010f0eff */
[----:B------:R-:W-:Y:S02]  /*6db0*/  STL.64 [R1+0x890], R22 ;  /* 0x0008901601007387 */ /* 0x000fe40000100a00 */
[----:B------:R-:W1:Y:S02]  /*6dc0*/  LDC R27, c[0x0][0x268] ;  /* 0x00009a00ff1b7b82 */ /* 0x000e640000000800 */
[----:B------:R-:W-:Y:S04]  /*6dd0*/  STL.64 [R1+0xac0], R20 ;  /* 0x000ac01401007387 */ /* 0x000fe80000100a00 */
[----:B------:R-:W-:Y:S02]  /*6de0*/  STL.64 [R1+0x888], R16 ;  /* 0x0008881001007387 */ /* 0x000fe40000100a00 */
[----:B------:R-:W3:Y:S02]  /*6df0*/  LDC R10, c[0x0][0x268] ;  /* 0x00009a00ff0a7b82 */ /* 0x000ee40000000800 */
[----:B------:R-:W-:Y:S04]  /*6e00*/  STL.64 [R1+0x880], R18 ;  /* 0x0008801201007387 */ /* 0x000fe80000100a00 */
[----:B------:R0:W-:Y:S02]  /*6e10*/  STL.64 [R1+0xcf8], R2 ;  /* 0x000cf80201007387 */ /* 0x0001e40000100a00 */
[----:B0-----:R-:W-:-:S02]  /*6e20*/  IMAD R2, R12, 0x180, RZ ;  /* 0x000001800c027824 */ /* 0x001fc400078e02ff */
[----:B------:R-:W0:Y:S01]  /*6e30*/  LDC R12, c[0x0][0x268] ;  /* 0x00009a00ff0c7b82 */ /* 0x000e220000000800 */
[----:B-1----:R-:W-:Y:S02]  /*6e40*/  IMAD R25, R27, 0x6, RZ ;  /* 0x000000061b197824 */ /* 0x002fe400078e02ff */
[----:B---3--:R-:W-:Y:S02]  /*6e50*/  IMAD R27, R10, 0x182, RZ ;  /* 0x000001820a1b7824 */ /* 0x008fe400078e02ff */
[----:B--2---:R-:W-:-:S03]  /*6e60*/  IMAD R26, R13, 0x18, RZ ;  /* 0x000000180d1a7824 */ /* 0x004fc600078e02ff */
[----:B------:R-:W1:Y:S01]  /*6e70*/  LDC R13, c[0x0][0x268] ;  /* 0x00009a00ff0d7b82 */ /* 0x000e620000000800 */
[----:B0-----:R-:W-:-:S07]  /*6e80*/  IMAD R10, R12, 0xc2, RZ ;  /* 0x000000c20c0a7824 */ /* 0x001fce00078e02ff */
[----:B------:R-:W0:Y:S01]  /*6e90*/  LDC R12, c[0x0][0x268] ;  /* 0x00009a00ff0c7b82 */ /* 0x000e220000000800 */
[-C--:B------:R-:W-:Y:S02]  /*6ea0*/  IADD3 R22, P4, R26, R4.reuse, RZ ;  /* 0x000000041a167210 */ /* 0x080fe40007f9e0ff */
[CC--:B------:R-:W-:Y:S02]  /*6eb0*/  IADD3 R24, P1, R11.reuse, R4.reuse, RZ ;  /* 0x000000040b187210 */ /* 0x0c0fe40007f3e0ff */
[----:B------:R-:W-:Y:S01]  /*6ec0*/  LEA.HI.X.SX32 R23, R11, R5, 0x1, P4 ;  /* 0x000000050b177211 */ /* 0x000fe200020f0eff */
[----:B-1----:R-:W-:Y:S02]  /*6ed0*/  IMAD R13, R13, 0x30, RZ ;  /* 0x000000300d0d7824 */ /* 0x002fe400078e02ff */
[----:B0-----:R-:W-:Y:S02]  /*6ee0*/  IMAD R11, R12, 0x184, RZ ;  /* 0x000001840c0b7824 */ /* 0x001fe400078e02ff */
[----:B------:R-:W0:Y:S01]  /*6ef0*/  LDC R12, c[0x0][0x268] ;  /* 0x00009a00ff0c7b82 */ /* 0x000e220000000800 */
[----:B------:R-:W-:-:S02]  /*6f00*/  IADD3 R20, P3, R13, R4, RZ ;  /* 0x000000040d147210 */ /* 0x000fc40007f7e0ff */
[-C--:B------:R-:W-:Y:S02]  /*6f10*/  IADD3 R16, P6, R28, R4.reuse, RZ ;  /* 0x000000041c107210 */ /* 0x080fe40007fde0ff */
[-C--:B------:R-:W-:Y:S02]  /*6f20*/  LEA.HI.X.SX32 R25, R25, R5.reuse, 0x1, P1 ;  /* 0x0000000519197211 */ /* 0x080fe400008f0eff */
[-C--:B------:R-:W-:Y:S02]  /*6f30*/  LEA.HI.X.SX32 R21, R26, R5.reuse, 0x1, P3 ;  /* 0x000000051a157211 */ /* 0x080fe400018f0eff */
[----:B------:R-:W-:Y:S01]  /*6f40*/  LEA.HI.X.SX32 R17, R13, R5, 0x1, P6 ;  /* 0x000000050d117211 */ /* 0x000fe200030f0eff */
[----:B------:R-:W-:Y:S01]  /*6f50*/  STL.64 [R1+0xce8], R24 ;  /* 0x000ce81801007387 */ /* 0x000fe20000100a00 */
[----:B------:R-:W-:Y:S01]  /*6f60*/  IADD3 R18, P5, R29, R4, RZ ;  /* 0x000000041d127210 */ /* 0x000fe20007fbe0ff */
[----:B------:R-:W1:Y:S02]  /*6f70*/  LDC R13, c[0x0][0x268] ;  /* 0x00009a00ff0d7b82 */ /* 0x000e640000000800 */
[----:B------:R-:W-:Y:S04]  /*6f80*/  STL.64 [R1+0xcc8], R22 ;  /* 0x000cc81601007387 */ /* 0x000fe80000100a00 */
[----:B------:R-:W-:Y:S01]  /*6f90*/  STL.64 [R1+0xc80], R20 ;  /* 0x000c801401007387 */ /* 0x000fe20000100a00 */
[----:B0-----:R-:W-:-:S03]  /*6fa0*/  IMAD R12, R12, 0x186, RZ ;  /* 0x000001860c0c7824 */ /* 0x001fc600078e02ff */
[----:B------:R0:W-:Y:S02]  /*6fb0*/  STL.64 [R1+0xbe8], R16 ;  /* 0x000be81001007387 */ /* 0x0001e40000100a00 */
[----:B0-----:R-:W-:Y:S02]  /*6fc0*/  IADD3 R16, P6, R12, R4, RZ ;  /* 0x000000040c107210 */ /* 0x001fe40007fde0ff */
[----:B------:R-:W0:Y:S01]  /*6fd0*/  LDC R12, c[0x0][0x268] ;  /* 0x00009a00ff0c7b82 */ /* 0x000e220000000800 */
[----:B------:R-:W-:Y:S01]  /*6fe0*/  LEA.HI.X.SX32 R19, R28, R5, 0x1, P5 ;  /* 0x000000051c137211 */ /* 0x000fe200028f0eff */
[----:B0-----:R-:W-:-:S06]  /*6ff0*/  IMAD R28, R12, 0xc1, RZ ;  /* 0x000000c10c1c7824 */ /* 0x001fcc00078e02ff */
[----:B------:R-:W0:Y:S01]  /*7000*/  LDC R12, c[0x0][0x268] ;  /* 0x00009a00ff0c7b82 */ /* 0x000e220000000800 */
[-C--:B------:R-:W-:Y:S02]  /*7010*/  IADD3 R2, P2, R2, R4.reuse, RZ ;  /* 0x0000000402027210 */ /* 0x080fe40007f5e0ff */
[----:B------:R-:W-:Y:S02]  /*7020*/  IADD3 R24, P1, R27, R4, RZ ;  /* 0x000000041b187210 */ /* 0x000fe40007f3e0ff */
[----:B------:R-:W-:-:S03]  /*7030*/  LEA.HI.X.SX32 R3, R29, R5, 0x1, P2 ;  /* 0x000000051d037211 */ /* 0x000fc600010f0eff */
[----:B------:R-:W2:Y:S01]  /*7040*/  LDC R29, c[0x0][0x268] ;  /* 0x00009a00ff1d7b82 */ /* 0x000ea20000000800 */
[----:B0-----:R-:W-:-:S07]  /*7050*/  IMAD R26, R12, 0x188, RZ ;  /* 0x000001880c1a7824 */ /* 0x001fce00078e02ff */
[----:B------:R-:W0:Y:S01]  /*7060*/  LDC R12, c[0x0][0x268] ;  /* 0x00009a00ff0c7b82 */ /* 0x000e220000000800 */
[----:B------:R-:W-:Y:S01]  /*7070*/  LEA.HI.X.SX32 R25, R28, R5, 0x1, P1 ;  /* 0x000000051c197211 */ /* 0x000fe200008f0eff */
[----:B------:R-:W-:Y:S04]  /*7080*/  STL.64 [R1+0xab8], R18 ;  /* 0x000ab81201007387 */ /* 0x000fe80000100a00 */
[----:B------:R-:W-:Y:S02]  /*7090*/  STL.64 [R1+0x878], R2 ;  /* 0x0008780201007387 */ /* 0x000fe40000100a00 */
[----:B------:R-:W3:Y:S02]  /*70a0*/  LDC R28, c[0x0][0x268] ;  /* 0x00009a00ff1c7b82 */ /* 0x000ee40000000800 */
[----:B------:R4:W-:Y:S02]  /*70b0*/  STL.64 [R1+0x870], R24 ;  /* 0x0008701801007387 */ /* 0x0009e40000100a00 */
[----:B----4-:R-:W-:Y:S01]  /*70c0*/  IADD3 R24, P1, R26, R4, RZ ;  /* 0x000000041a187210 */ /* 0x010fe20007f3e0ff */
[----:B0-----:R-:W-:-:S03]  /*70d0*/  IMAD R26, R12, 0xc6, RZ ;  /* 0x000000c60c1a7824 */ /* 0x001fc600078e02ff */
[----:B------:R-:W0:Y:S01]  /*70e0*/  LDC R12, c[0x0][0x268] ;  /* 0x00009a00ff0c7b82 */ /* 0x000e220000000800 */
[----:B--2---:R-:W-:Y:S01]  /*70f0*/  IMAD R29, R29, 0x61, RZ ;  /* 0x000000611d1d7824 */ /* 0x004fe200078e02ff */
[----:B------:R-:W-:-:S04]  /*7100*/  IADD3 R22, P4, R10, R4, RZ ;  /* 0x000000040a167210 */ /* 0x000fc80007f9e0ff */
[----:B------:R-:W-:Y:S01]  /*7110*/  LEA.HI.X.SX32 R23, R29, R5, 0x1, P4 ;  /* 0x000000051d177211 */ /* 0x000fe200020f0eff */
[----:B---3--:R-:W-:-:S04]  /*7120*/  IMAD R28, R28, 0x18a, RZ ;  /* 0x0000018a1c1c7824 */ /* 0x008fc800078e02ff */
[----:B------:R2:W-:Y:S02]  /*7130*/  STL.64 [R1+0xab0], R22 ;  /* 0x000ab01601007387 */ /* 0x0005e40000100a00 */
[-C--:B--2---:R-:W-:Y:S01]  /*7140*/  IADD3 R22, P4, R28, R4.reuse, RZ ;  /* 0x000000041c167210 */ /* 0x084fe20007f9e0ff */
[----:B0-----:R-:W-:Y:S02]  /*7150*/  IMAD R28, R12, 0xc3, RZ ;  /* 0x000000c30c1c7824 */ /* 0x001fe400078e02ff */
[----:B------:R-:W0:Y:S01]  /*7160*/  LDC R12, c[0x0][0x268] ;  /* 0x00009a00ff0c7b82 */ /* 0x000e220000000800 */
[----:B------:R-:W-:-:S04]  /*7170*/  IADD3 R20, P3, R11, R4, RZ ;  /* 0x000000040b147210 */ /* 0x000fc80007f7e0ff */
[----:B------:R-:W-:-:S03]  /*7180*/  LEA.HI.X.SX32 R21, R10, R5, 0x1, P3 ;  /* 0x000000050a157211 */ /* 0x000fc600018f0eff */
[----:B------:R-:W2:Y:S01]  /*7190*/  LDC R11, c[0x0][0x268] ;  /* 0x00009a00ff0b7b82 */ /* 0x000ea20000000800 */
[----:B------:R-:W-:-:S07]  /*71a0*/  LEA.HI.X.SX32 R17, R28, R5, 0x1, P6 ;  /* 0x000000051c117211 */ /* 0x000fce00030f0eff */
[----:B------:R-:W3:Y:S01]  /*71b0*/  LDC R10, c[0x0][0x268] ;  /* 0x00009a00ff0a7b82 */ /* 0x000ee20000000800 */
[----:B0-----:R-:W-:-:S07]  /*71c0*/  IMAD R28, R12, 0x31, RZ ;  /* 0x000000310c1c7824 */ /* 0x001fce00078e02ff */
[----:B------:R-:W0:Y:S01]  /*71d0*/  LDC R12, c[0x0][0x268] ;  /* 0x00009a00ff0c7b82 */ /* 0x000e220000000800 */
[----:B--2---:R-:W-:-:S05]  /*71e0*/  IMAD R11, R11, 0x62, RZ ;  /* 0x000000620b0b7824 */ /* 0x004fca00078e02ff */
[----:B------:R-:W-:Y:S01]  /*71f0*/  IADD3 R18, P5, R11, R4, RZ ;  /* 0x000000040b127210 */ /* 0x000fe20007fbe0ff */
[----:B---3--:R-:W-:Y:S02]  /*7200*/  IMAD R29, R10, 0x18c, RZ ;  /* 0x0000018c0a1d7824 */ /* 0x008fe400078e02ff */
[----:B------:R-:W2:Y:S01]  /*7210*/  LDC R10, c[0x0][0x268] ;  /* 0x00009a00ff0a7b82 */ /* 0x000ea20000000800 */
[----:B------:R-:W-:Y:S01]  /*7220*/  LEA.HI.X.SX32 R19, R28, R5, 0x1, P5 ;  /* 0x000000051c137211 */ /* 0x000fe200028f0eff */
[----:B0-----:R-:W-:-:S06]  /*7230*/  IMAD R28, R12, 0x32, RZ ;  /* 0x000000320c1c7824 */ /* 0x001fcc00078e02ff */
[----:B------:R-:W0:Y:S01]  /*7240*/  LDC R12, c[0x0][0x268] ;  /* 0x00009a00ff0c7b82 */ /* 0x000e220000000800 */
[----:B-1----:R-:W-:Y:S01]  /*7250*/  IMAD R13, R13, 0xc4, RZ ;  /* 0x000000c40d0d7824 */ /* 0x002fe200078e02ff */
[----:B------:R-:W-:Y:S04]  /*7260*/  STL.64 [R1+0x868], R20 ;  /* 0x0008681401007387 */ /* 0x000fe80000100a00 */
[----:B------:R-:W-:Y:S01]  /*7270*/  IADD3 R2, P2, R13, R4, RZ ;  /* 0x000000040d027210 */ /* 0x000fe20007f5e0ff */
[----:B------:R-:W-:Y:S01]  /*7280*/  STL.64 [R1+0x860], R16 ;  /* 0x0008601001007387 */ /* 0x000fe20000100a00 */
[----:B--2---:R-:W-:-:S03]  /*7290*/  IMAD R10, R10, 0x18e, RZ ;  /* 0x0000018e0a0a7824 */ /* 0x004fc600078e02ff */
[----:B------:R1:W-:Y:S01]  /*72a0*/  STL.64 [R1+0xbe0], R18 ;  /* 0x000be01201007387 */ /* 0x0003e20000100a00 */
[-C--:B------:R-:W-:Y:S02]  /*72b0*/  LEA.HI.X.SX32 R3, R11, R5.reuse, 0x1, P2 ;  /* 0x000000050b037211 */ /* 0x080fe400010f0eff */
[----:B------:R-:W2:Y:S01]  /*72c0*/  LDC R11, c[0x0][0x268] ;  /* 0x00009a00ff0b7b82 */ /* 0x000ea20000000800 */
[----:B------:R-:W-:-:S07]  /*72d0*/  LEA.HI.X.SX32 R25, R13, R5, 0x1, P1 ;  /* 0x000000050d197211 */ /* 0x000fce00008f0eff */
[----:B------:R-:W3:Y:S01]  /*72e0*/  LDC R13, c[0x0][0x268] ;  /* 0x00009a00ff0d7b82 */ /* 0x000ee20000000800 */
[----:B-1----:R-:W-:Y:S01]  /*72f0*/  IADD3 R18, P5, R10, R4, RZ ;  /* 0x000000040a127210 */ /* 0x002fe20007fbe0ff */
[----:B0-----:R-:W-:-:S06]  /*7300*/  IMAD R10, R12, 0x64, RZ ;  /* 0x000000640c0a7824 */ /* 0x001fcc00078e02ff */
[----:B------:R-:W0:Y:S01]  /*7310*/  LDC R12, c[0x0][0x268] ;  /* 0x00009a00ff0c7b82 */ /* 0x000e220000000800 */
[-C--:B------:R-:W-:Y:S01]  /*7320*/  IADD3 R16, P6, R29, R4.reuse, RZ ;  /* 0x000000041d107210 */ /* 0x080fe20007fde0ff */
[----:B--2---:R-:W-:Y:S01]  /*7330*/  IMAD R29, R11, 0xc8, RZ ;  /* 0x000000c80b1d7824 */ /* 0x004fe200078e02ff */
[----:B------:R-:W-:Y:S01]  /*7340*/  IADD3 R20, P3, R26, R4, RZ ;  /* 0x000000041a147210 */ /* 0x000fe20007f7e0ff */
[----:B---3--:R-:W-:Y:S02]  /*7350*/  IMAD R13, R13, 0x63, RZ ;  /* 0x000000630d0d7824 */ /* 0x008fe400078e02ff */
[----:B0-----:R-:W-:Y:S02]  /*7360*/  IMAD R11, R12, 0xc5, RZ ;  /* 0x000000c50c0b7824 */ /* 0x001fe400078e02ff */
[----:B------:R-:W0:Y:S01]  /*7370*/  LDC R12, c[0x0][0x268] ;  /* 0x00009a00ff0c7b82 */ /* 0x000e220000000800 */
[----:B------:R-:W-:-:S07]  /*7380*/  LEA.HI.X.SX32 R21, R13, R5, 0x1, P3 ;  /* 0x000000050d157211 */ /* 0x000fce00018f0eff */
[----:B------:R-:W1:Y:S01]  /*7390*/  LDC R13, c[0x0][0x268] ;  /* 0x00009a00ff0d7b82 */ /* 0x000e620000000800 */
[-C--:B------:R-:W-:Y:S01]  /*73a0*/  LEA.HI.X.SX32 R23, R11, R5.reuse, 0x1, P4 ;  /* 0x000000050b177211 */ /* 0x080fe200020f0eff */
[----:B------:R-:W-:Y:S04]  /*73b0*/  STL.64 [R1+0xaa8], R2 ;  /* 0x000aa80201007387 */ /* 0x000fe80000100a00 */
[----:B------:R-:W-:Y:S01]  /*73c0*/  STL.64 [R1+0x858], R24 ;  /* 0x0008581801007387 */ /* 0x000fe20000100a00 */
[----:B------:R-:W-:Y:S01]  /*73d0*/  LEA.HI.X.SX32 R17, R26, R5, 0x1, P6 ;  /* 0x000000051a117211 */ /* 0x000fe200030f0eff */
[----:B------:R-:W2:Y:S02]  /*73e0*/  LDC R11, c[0x0][0x268] ;  /* 0x00009a00ff0b7b82 */ /* 0x000ea40000000800 */
[----:B------:R-:W-:Y:S01]  /*73f0*/  STL.64 [R1+0x850], R22 ;  /* 0x0008501601007387 */ /* 0x000fe20000100a00 */
[----:B0-----:R-:W-:-:S03]  /*7400*/  IMAD R12, R12, 0x190, RZ ;  /* 0x000001900c0c7824 */ /* 0x001fc600078e02ff */
[----:B------:R0:W-:Y:S02]  /*7410*/  STL.64 [R1+0xaa0], R20 ;  /* 0x000aa01401007387 */ /* 0x0001e40000100a00 */
[----:B0-----:R-:W-:Y:S02]  /*7420*/  IADD3 R20, P3, R12, R4, RZ ;  /* 0x000000040c147210 */ /* 0x001fe40007f7e0ff */
[----:B------:R-:W0:Y:S01]  /*7430*/  LDC R12, c[0x0][0x268] ;  /* 0x00009a00ff0c7b82 */ /* 0x000e220000000800 */
[----:B-1----:R-:W-:-:S07]  /*7440*/  IMAD R27, R13, 0x192, RZ ;  /* 0x000001920d1b7824 */ /* 0x002fce00078e02ff */
[----:B------:R-:W1:Y:S01]  /*7450*/  LDC R13, c[0x0][0x268] ;  /* 0x00009a00ff0d7b82 */ /* 0x000e620000000800 */
[----:B0-----:R-:W-:Y:S01]  /*7460*/  IMAD R26, R12, 0xc7, RZ ;  /* 0x000000c70c1a7824 */ /* 0x001fe200078e02ff */
[-C--:B------:R-:W-:Y:S02]  /*7470*/  IADD3 R2, P2, R28, R4.reuse, RZ ;  /* 0x000000041c027210 */ /* 0x080fe40007f5e0ff */
[----:B------:R-:W-:Y:S01]  /*7480*/  IADD3 R24, P1, R10, R4, RZ ;  /* 0x000000040a187210 */ /* 0x000fe20007f3e0ff */
[----:B------:R-:W-:Y:S01]  /*7490*/  STL.64 [R1+0x848], R16 ;  /* 0x0008481001007387 */ /* 0x000fe20000100a00 */
[----:B------:R-:W-:Y:S02]  /*74a0*/  LEA.HI.X.SX32 R19, R26, R5, 0x1, P5 ;  /* 0x000000051a137211 */ /* 0x000fe400028f0eff */
[----:B------:R-:W0:Y:S01]  /*74b0*/  LDC R12, c[0x0][0x268] ;  /* 0x00009a00ff0c7b82 */ /* 0x000e220000000800 */
[----:B-1----:R-:W-:-:S07]  /*74c0*/  IMAD R26, R13, 0x19, RZ ;  /* 0x000000190d1a7824 */ /* 0x002fce00078e02ff */
[----:B------:R-:W1:Y:S01]  /*74d0*/  LDC R13, c[0x0][0x268] ;  /* 0x00009a00ff0d7b82 */ /* 0x000e620000000800 */
[-C--:B------:R-:W-:Y:S02]  /*74e0*/  LEA.HI.X.SX32 R3, R26, R5.reuse, 0x1, P2 ;  /* 0x000000051a037211 */ /* 0x080fe400010f0eff */
[----:B------:R-:W-:Y:S01]  /*74f0*/  LEA.HI.X.SX32 R25, R28, R5, 0x1, P1 ;  /* 0x000000051c197211 */ /* 0x000fe200008f0eff */
[----:B------:R-:W-:Y:S04]  /*7500*/  STL.64 [R1+0x840], R18 ;  /* 0x0008401201007387 */ /* 0x000fe80000100a00 */
[----:B------:R-:W-:Y:S01]  /*7510*/  STL.64 [R1+0xc78], R2 ;  /* 0x000c780201007387 */ /* 0x000fe20000100a00 */
[----:B------:R-:W-:Y:S01]  /*7520*/  IADD3 R22, P4, R29, R4, RZ ;  /* 0x000000041d167210 */ /* 0x000fe20007f9e0ff */
[----:B------:R-:W3:Y:S02]  /*7530*/  LDC R28, c[0x0][0x268] ;  /* 0x00009a00ff1c7b82 */ /* 0x000ee40000000800 */
[----:B------:R4:W-:Y:S01]  /*7540*/  STL.64 [R1+0xbd8], R24 ;  /* 0x000bd81801007387 */ /* 0x0009e20000100a00 */
[----:B-1----:R-:W-:-:S05]  /*7550*/  IMAD R13, R13, 0x196, RZ ;  /* 0x000001960d0d7824 */ /* 0x002fca00078e02ff */
[----:B----4-:R-:W-:Y:S02]  /*7560*/  IADD3 R24, P1, R13, R4, RZ ;  /* 0x000000040d187210 */ /* 0x010fe40007f3e0ff */
[----:B------:R-:W1:Y:S01]  /*7570*/  LDC R13, c[0x0][0x268] ;  /* 0x00009a00ff0d7b82 */ /* 0x000e620000000800 */
[----:B------:R-:W-:Y:S01]  /*7580*/  LEA.HI.X.SX32 R23, R10, R5, 0x1, P4 ;  /* 0x000000050a177211 */ /* 0x000fe200020f0eff */
[----:B-1----:R-:W-:-:S06]  /*7590*/  IMAD R10, R13, 0xc9, RZ ;  /* 0x000000c90d0a7824 */ /* 0x002fcc00078e02ff */
[----:B------:R-:W1:Y:S01]  /*75a0*/  LDC R13, c[0x0][0x268] ;  /* 0x00009a00ff0d7b82 */ /* 0x000e620000000800 */
[----:B------:R-:W-:Y:S02]  /*75b0*/  LEA.HI.X.SX32 R21, R29, R5, 0x1, P3 ;  /* 0x000000051d157211 */ /* 0x000fe400018f0eff */
[----:B------:R-:W-:-:S05]  /*75c0*/  IADD3 R16, P6, R27, R4, RZ ;  /* 0x000000041b107210 */ /* 0x000fca0007fde0ff */
[----:B------:R-:W4:Y:S01]  /*75d0*/  LDC R29, c[0x0][0x268] ;  /* 0x00009a00ff1d7b82 */ /* 0x000f220000000800 */
[----:B-1----:R-:W-:-:S07]  /*75e0*/  IMAD R26, R13, 0x198, RZ ;  /* 0x000001980d1a7824 */ /* 0x002fce00078e02ff */
[----:B------:R-:W1:Y:S01]  /*75f0*/  LDC R13, c[0x0][0x268] ;  /* 0x00009a00ff0d7b82 */ /* 0x000e620000000800 */
[----:B------:R-:W-:-:S07]  /*7600*/  LEA.HI.X.SX32 R17, R10, R5, 0x1, P6 ;  /* 0x000000050a117211 */ /* 0x000fce00030f0eff */
[----:B------:R-:W5:Y:S01]  /*7610*/  LDC R10, c[0x0][0x268] ;  /* 0x00009a00ff0a7b82 */ /* 0x000f620000000800 */
[----:B0-----:R-:W-:Y:S02]  /*7620*/  IMAD R12, R12, 0x194, RZ ;  /* 0x000001940c0c7824 */ /* 0x001fe400078e02ff */
[----:B--2---:R-:W-:-:S03]  /*7630*/  IMAD R11, R11, 0xca, RZ ;  /* 0x000000ca0b0b7824 */ /* 0x004fc600078e02ff */
[----:B------:R-:W-:Y:S02]  /*7640*/  IADD3 R2, P2, R12, R4, RZ ;  /* 0x000000040c027210 */ /* 0x000fe40007f5e0ff */
[----:B------:R-:W0:Y:S01]  /*7650*/  LDC R12, c[0x0][0x268] ;  /* 0x00009a00ff0c7b82 */ /* 0x000e220000000800 */
[----:B-1----:R-:W-:-:S07]  /*7660*/  IMAD R27, R13, 0xce, RZ ;  /* 0x000000ce0d1b7824 */ /* 0x002fce00078e02ff */
[----:B------:R-:W1:Y:S01]  /*7670*/  LDC R13, c[0x0][0x268] ;  /* 0x00009a00ff0d7b82 */ /* 0x000e620000000800 */
[----:B----4-:R-:W-:Y:S01]  /*7680*/  IMAD R29, R29, 0x65, RZ ;  /* 0x000000651d1d7824 */ /* 0x010fe200078e02ff */
[-C--:B------:R-:W-:Y:S01]  /*7690*/  IADD3 R18, P5, R11, R4.reuse, RZ ;  /* 0x000000040b127210 */ /* 0x080fe20007fbe0ff */
[----:B------:R-:W-:Y:S03]  /*76a0*/  STL.64 [R1+0xa98], R22 ;  /* 0x000a981601007387 */ /* 0x000fe60000100a00 */
[----:B------:R-:W-:Y:S01]  /*76b0*/  LEA.HI.X.SX32 R19, R29, R5, 0x1, P5 ;  /* 0x000000051d137211 */ /* 0x000fe200028f0eff */
[----:B-----5:R-:W-:Y:S01]  /*76c0*/  IMAD R10, R10, 0x19a, RZ ;  /* 0x0000019a0a0a7824 */ /* 0x020fe200078e02ff */
[----:B------:R-:W-:Y:S01]  /*76d0*/  STL.64 [R1+0x838], R20 ;  /* 0x0008381401007387 */ /* 0x000fe20000100a00 */
[----:B---3--:R-:W-:Y:S01]  /*76e0*/  IMAD R28, R28, 0xcc, RZ ;  /* 0x000000cc1c1c7824 */ /* 0x008fe200078e02ff */
[----:B------:R-:W2:Y:S02]  /*76f0*/  LDC R29, c[0x0][0x268] ;  /* 0x00009a00ff1d7b82 */ /* 0x000ea40000000800 */
[----:B------:R-:W-:Y:S04]  /*7700*/  STL.64 [R1+0x830], R16 ;  /* 0x0008301001007387 */ /* 0x000fe80000100a00 */
[----:B------:R3:W-:Y:S01]  /*7710*/  STL.64 [R1+0xa90], R18 ;  /* 0x000a901201007387 */ /* 0x0007e20000100a00 */
[----:B0-----:R-:W-:Y:S01]  /*7720*/  IMAD R12, R12, 0x66, RZ ;  /* 0x000000660c0c7824 */ /* 0x001fe200078e02ff */
[----:B---3--:R-:W-:Y:S01]  /*7730*/  IADD3 R18, P5, R10, R4, RZ ;  /* 0x000000040a127210 */ /* 0x008fe20007fbe0ff */
[----:B-1----:R-:W-:-:S02]  /*7740*/  IMAD R10, R13, 0xcb, RZ ;  /* 0x000000cb0d0a7824 */ /* 0x002fc400078e02ff */
[----:B------:R-:W0:Y:S01]  /*7750*/  LDC R13, c[0x0][0x268] ;  /* 0x00009a00ff0d7b82 */ /* 0x000e220000000800 */
[-C--:B------:R-:W-:Y:S02]  /*7760*/  IADD3 R20, P3, R28, R4.reuse, RZ ;  /* 0x000000041c147210 */ /* 0x080fe40007f7e0ff */
[C---:B------:R-:W-:Y:S02]  /*7770*/  IADD3 R22, P4, R12.reuse, R4, RZ ;  /* 0x000000040c167210 */ /* 0x040fe40007f9e0ff */
[----:B------:R-:W-:-:S03]  /*7780*/  LEA.HI.X.SX32 R21, R12, R5, 0x1, P3 ;  /* 0x000000050c157211 */ /* 0x000fc600018f0eff */
[----:B------:R-:W1:Y:S01]  /*7790*/  LDC R12, c[0x0][0x268] ;  /* 0x00009a00ff0c7b82 */ /* 0x000e620000000800 */
[----:B------:R-:W-:Y:S02]  /*77a0*/  IADD3 R16, P6, R26, R4, RZ ;  /* 0x000000041a107210 */ /* 0x000fe40007fde0ff */
[-C--:B------:R-:W-:Y:S02]  /*77b0*/  LEA.HI.X.SX32 R3, R11, R5.reuse, 0x1, P2 ;  /* 0x000000050b037211 */ /* 0x080fe400010f0eff */
[----:B------:R-:W-:Y:S01]  /*77c0*/  LEA.HI.X.SX32 R25, R10, R5, 0x1, P1 ;  /* 0x000000050a197211 */ /* 0x000fe200008f0eff */
[----:B--2---:R-:W-:Y:S02]  /*77d0*/  IMAD R29, R29, 0x19e, RZ ;  /* 0x0000019e1d1d7824 */ /* 0x004fe400078e02ff */
[----:B------:R2:W-:Y:S01]  /*77e0*/  STL.64 [R1+0x828], R2 ;  /* 0x0008280201007387 */ /* 0x0005e20000100a00 */
[----:B0-----:R-:W-:-:S03]  /*77f0*/  IMAD R26, R13, 0x33, RZ ;  /* 0x000000330d1a7824 */ /* 0x001fc600078e02ff */
[----:B------:R-:W-:Y:S01]  /*7800*/  STL.64 [R1+0x820], R24 ;  /* 0x0008201801007387 */ /* 0x000fe20000100a00 */
[-C--:B------:R-:W-:Y:S01]  /*7810*/  LEA.HI.X.SX32 R17, R28, R5.reuse, 0x1, P6 ;  /* 0x000000051c117211 */ /* 0x080fe200030f0eff */
[----:B------:R-:W0:Y:S01]  /*7820*/  LDC R11, c[0x0][0x268] ;  /* 0x00009a00ff0b7b82 */ /* 0x000e220000000800 */
[----:B------:R-:W-:Y:S01]  /*7830*/  LEA.HI.X.SX32 R23, R26, R5, 0x1, P4 ;  /* 0x000000051a177211 */ /* 0x000fe200020f0eff */
[----:B-1----:R-:W-:-:S04]  /*7840*/  IMAD R28, R12, 0x68, RZ ;  /* 0x000000680c1c7824 */ /* 0x002fc800078e02ff */
[----:B------:R1:W-:Y:S02]  /*7850*/  STL.64 [R1+0xbd0], R22 ;  /* 0x000bd01601007387 */ /* 0x0003e40000100a00 */
[----:B------:R-:W3:Y:S01]  /*7860*/  LDC R12, c[0x0][0x268] ;  /* 0x00009a00ff0c7b82 */ /* 0x000ee20000000800 */
[----:B--2---:R-:W-:-:S07]  /*7870*/  IADD3 R2, P2, R27, R4, RZ ;  /* 0x000000041b027210 */ /* 0x004fce0007f5e0ff */
[----:B------:R-:W2:Y:S01]  /*7880*/  LDC R13, c[0x0][0x268] ;  /* 0x00009a00ff0d7b82 */ /* 0x000ea20000000800 */
[----:B-1----:R-:W-:-:S07]  /*7890*/  IADD3 R22, P4, R29, R4, RZ ;  /* 0x000000041d167210 */ /* 0x002fce0007f9e0ff */
[----:B------:R-:W1:Y:S01]  /*78a0*/  LDC R29, c[0x0][0x268] ;  /* 0x00009a00ff1d7b82 */ /* 0x000e620000000800 */
[----:B------:R-:W-:Y:S04]  /*78b0*/  STL.64 [R1+0xa88], R20 ;  /* 0x000a881401007387 */ /* 0x000fe80000100a00 */
[----:B------:R4:W-:Y:S03]  /*78c0*/  STL.64 [R1+0x818], R16 ;  /* 0x0008181001007387 */ /* 0x0009e60000100a00 */
[----:B----4-:R-:W4:Y:S01]  /*78d0*/  LDC R17, c[0x0][0x268] ;  /* 0x00009a00ff117b82 */ /* 0x010f220000000800 */
[----:B-1----:R-:W-:Y:S02]  /*78e0*/  IMAD R16, R29, 0xcd, RZ ;  /* 0x000000cd1d107824 */ /* 0x002fe400078e02ff */
[----:B---3--:R-:W-:-:S05]  /*78f0*/  IMAD R29, R12, 0xd0, RZ ;  /* 0x000000d00c1d7824 */ /* 0x008fca00078e02ff */
[----:B------:R-:W1:Y:S01]  /*7900*/  LDC R12, c[0x0][0x268] ;  /* 0x00009a00ff0c7b82 */ /* 0x000e620000000800 */
[----:B0-----:R-:W-:Y:S01]  /*7910*/  IMAD R11, R11, 0x19c, RZ ;  /* 0x0000019c0b0b7824 */ /* 0x001fe200078e02ff */
[----:B------:R-:W-:-:S04]  /*7920*/  LEA.HI.X.SX32 R19, R16, R5, 0x1, P5 ;  /* 0x0000000510137211 */ /* 0x000fc800028f0eff */
[----:B------:R-:W-:Y:S01]  /*7930*/  IADD3 R10, P1, R11, R4, RZ ;  /* 0x000000040b0a7210 */ /* 0x000fe20007f3e0ff */
[----:B----4-:R-:W-:-:S03]  /*7940*/  IMAD R17, R17, 0x67, RZ ;  /* 0x0000006711117824 */ /* 0x010fc600078e02ff */
[-C--:B------:R-:W-:Y:S01]  /*7950*/  LEA.HI.X.SX32 R11, R27, R5.reuse, 0x1, P1 ;  /* 0x000000051b0b7211 */ /* 0x080fe200008f0eff */
[----:B------:R-:W-:Y:S01]  /*7960*/  STL.64 [R1+0x810], R18 ;  /* 0x0008101201007387 */ /* 0x000fe20000100a00 */
[----:B------:R-:W0:Y:S01]  /*7970*/  LDC R27, c[0x0][0x268] ;  /* 0x00009a00ff1b7b82 */ /* 0x000e220000000800 */
[----:B------:R-:W-:Y:S01]  /*7980*/  LEA.HI.X.SX32 R3, R17, R5, 0x1, P2 ;  /* 0x0000000511037211 */ /* 0x000fe200010f0eff */
[----:B-1----:R-:W-:-:S04]  /*7990*/  IMAD R12, R12, 0x1a0, RZ ;  /* 0x000001a00c0c7824 */ /* 0x002fc800078e02ff */
[----:B------:R-:W-:Y:S04]  /*79a0*/  STL.64 [R1+0xa80], R2 ;  /* 0x000a800201007387 */ /* 0x000fe80000100a00 */
[----:B------:R1:W-:Y:S01]  /*79b0*/  STL.64 [R1+0x808], R10 ;  /* 0x0008080a01007387 */ /* 0x0003e20000100a00 */
[----:B------:R-:W-:Y:S02]  /*79c0*/  IADD3 R16, P1, R12, R4, RZ ;  /* 0x000000040c107210 */ /* 0x000fe40007f3e0ff */
[----:B------:R-:W3:Y:S08]  /*79d0*/  LDC R12, c[0x0][0x268] ;  /* 0x00009a00ff0c7b82 */ /* 0x000ef00000000800 */
[----:B-1----:R-:W1:Y:S01]  /*79e0*/  LDC R11, c[0x0][0x268] ;  /* 0x00009a00ff0b7b82 */ /* 0x002e620000000800 */
[----:B0-----:R-:W-:-:S02]  /*79f0*/  IMAD R23, R27, 0xcf, RZ ;  /* 0x000000cf1b177824 */ /* 0x001fc400078e02ff */
[----:B--2---:R-:W-:-:S05]  /*7a00*/  IMAD R26, R13, 0x1a, RZ ;  /* 0x0000001a0d1a7824 */ /* 0x004fca00078e02ff */
[----:B------:R-:W0:Y:S01]  /*7a10*/  LDC R13, c[0x0][0x268] ;  /* 0x00009a00ff0d7b82 */ /* 0x000e220000000800 */
[-C--:B------:R-:W-:Y:S02]  /*7a20*/  IADD3 R18, P5, R28, R4.reuse, RZ ;  /* 0x000000041c127210 */ /* 0x080fe40007fbe0ff */
[----:B------:R-:W-:-:S05]  /*7a30*/  IADD3 R2, P2, R29, R4, RZ ;  /* 0x000000041d027210 */ /* 0x000fca0007f5e0ff */
[----:B------:R-:W2:Y:S01]  /*7a40*/  LDC R10, c[0x0][0x268] ;  /* 0x00009a00ff0a7b82 */ /* 0x000ea20000000800 */
[----:B-1----:R-:W-:Y:S02]  /*7a50*/  IMAD R27, R11, 0x1a2, RZ ;  /* 0x000001a20b1b7824 */ /* 0x002fe400078e02ff */
[----:B---3--:R-:W-:-:S05]  /*7a60*/  IMAD R11, R12, 0xd, RZ ;  /* 0x0000000d0c0b7824 */ /* 0x008fca00078e02ff */
[----:B------:R-:W1:Y:S01]  /*7a70*/  LDC R12, c[0x0][0x268] ;  /* 0x00009a00ff0c7b82 */ /* 0x000e620000000800 */
[----:B------:R-:W-:-:S04]  /*7a80*/  IADD3 R20, P3, R26, R4, RZ ;  /* 0x000000041a147210 */ /* 0x000fc80007f7e0ff */
[-C--:B------:R-:W-:Y:S01]  /*7a90*/  LEA.HI.X.SX32 R21, R11, R5.reuse, 0x1, P3 ;  /* 0x000000050b157211 */ /* 0x080fe200018f0eff */
[----:B0-----:R-:W-:Y:S02]  /*7aa0*/  IMAD R13, R13, 0x34, RZ ;  /* 0x000000340d0d7824 */ /* 0x001fe400078e02ff */
[----:B-1----:R-:W-:Y:S02]  /*7ab0*/  IMAD R11, R12, 0x1a4, RZ ;  /* 0x000001a40c0b7824 */ /* 0x002fe400078e02ff */
[----:B------:R-:W0:Y:S01]  /*7ac0*/  LDC R12, c[0x0][0x268] ;  /* 0x00009a00ff0c7b82 */ /* 0x000e220000000800 */
[----:B------:R-:W-:Y:S02]  /*7ad0*/  IADD3 R24, P6, R13, R4, RZ ;  /* 0x000000040d187210 */ /* 0x000fe40007fde0ff */
[-C--:B------:R-:W-:Y:S02]  /*7ae0*/  LEA.HI.X.SX32 R23, R23, R5.reuse, 0x1, P4 ;  /* 0x0000000517177211 */ /* 0x080fe400020f0eff */
[----:B------:R-:W-:-:S02]  /*7af0*/  LEA.HI.X.SX32 R25, R26, R5, 0x1, P6 ;  /* 0x000000051a197211 */ /* 0x000fc400030f0eff */
[-C--:B------:R-:W-:Y:S01]  /*7b00*/  LEA.HI.X.SX32 R19, R13, R5.reuse, 0x1, P5 ;  /* 0x000000050d137211 */ /* 0x080fe200028f0eff */
[----:B------:R-:W-:Y:S01]  /*7b10*/  STL.64 [R1+0x800], R22 ;  /* 0x0008001601007387 */ /* 0x000fe20000100a00 */
[-C--:B------:R-:W-:Y:S02]  /*7b20*/  LEA.HI.X.SX32 R3, R28, R5.reuse, 0x1, P2 ;  /* 0x000000051c037211 */ /* 0x080fe400010f0eff */
[----:B------:R-:W-:Y:S01]  /*7b30*/  LEA.HI.X.SX32 R17, R29, R5, 0x1, P1 ;  /* 0x000000051d117211 */ /* 0x000fe200008f0eff */
[----:B------:R-:W-:Y:S01]  /*7b40*/  STL.64 [R1+0xcc0], R20 ;  /* 0x000cc01401007387 */ /* 0x000fe20000100a00 */
[----:B------:R-:W1:Y:S03]  /*7b50*/  LDC R29, c[0x0][0x268] ;  /* 0x00009a00ff1d7b82 */ /* 0x000e660000000800 */
[----:B------:R-:W-:Y:S04]  /*7b60*/  STL.64 [R1+0xc70], R24 ;  /* 0x000c701801007387 */ /* 0x000fe80000100a00 */
[----:B------:R3:W-:Y:S01]  /*7b70*/  STL.64 [R1+0xbc8], R18 ;  /* 0x000bc81201007387 */ /* 0x0007e20000100a00 */
[----:B0-----:R-:W-:Y:S01]  /*7b80*/  IMAD R12, R12, 0x1a6, RZ ;  /* 0x000001a60c0c7824 */ /* 0x001fe200078e02ff */
[----:B------:R-:W0:Y:S04]  /*7b90*/  LDC R13, c[0x0][0x268] ;  /* 0x00009a00ff0d7b82 */ /* 0x000e280000000800 */
[----:B---3--:R-:W-:-:S04]  /*7ba0*/  IADD3 R18, P5, R12, R4, RZ ;  /* 0x000000040c127210 */ /* 0x008fc80007fbe0ff */
[----:B------:R-:W3:Y:S02]  /*7bb0*/  LDC R12, c[0x0][0x268] ;  /* 0x00009a00ff0c7b82 */ /* 0x000ee40000000800 */
[----:B---3--:R-:W-:-:S06]  /*7bc0*/  IMAD R28, R12, 0xd1, RZ ;  /* 0x000000d10c1c7824 */ /* 0x008fcc00078e02ff */
[----:B------:R-:W3:Y:S01]  /*7bd0*/  LDC R12, c[0x0][0x268] ;  /* 0x00009a00ff0c7b82 */ /* 0x000ee20000000800 */
[-C--:B------:R-:W-:Y:S01]  /*7be0*/  IADD3 R22, P4, R27, R4.reuse, RZ ;  /* 0x000000041b167210 */ /* 0x080fe20007f9e0ff */
[----:B------:R-:W-:Y:S03]  /*7bf0*/  STL.64 [R1+0xa78], R2 ;  /* 0x000a780201007387 */ /* 0x000fe60000100a00 */
[----:B------:R-:W-:Y:S01]  /*7c00*/  LEA.HI.X.SX32 R23, R28, R5, 0x1, P4 ;  /* 0x000000051c177211 */ /* 0x000fe200020f0eff */
[----:B---3--:R-:W-:Y:S02]  /*7c10*/  IMAD R26, R12, 0x1a8, RZ ;  /* 0x000001a80c1a7824 */ /* 0x008fe400078e02ff */
[----:B------:R-:W3:Y:S08]  /*7c20*/  LDC R28, c[0x0][0x268] ;  /* 0x00009a00ff1c7b82 */ /* 0x000ef00000000800 */
[----:B------:R-:W4:Y:S01]  /*7c30*/  LDC R12, c[0x0][0x268] ;  /* 0x00009a00ff0c7b82 */ /* 0x000f220000000800 */
[----:B------:R-:W-:Y:S04]  /*7c40*/  STL.64 [R1+0x7f8], R16 ;  /* 0x0007f81001007387 */ /* 0x000fe80000100a00 */
[----:B------:R5:W-:Y:S01]  /*7c50*/  STL.64 [R1+0x7f0], R22 ;  /* 0x0007f01601007387 */ /* 0x000be20000100a00 */
[----:B--2---:R-:W-:Y:S01]  /*7c60*/  IMAD R10, R10, 0xd2, RZ ;  /* 0x000000d20a0a7824 */ /* 0x004fe200078e02ff */
[----:B-----5:R-:W-:Y:S01]  /*7c70*/  IADD3 R22, P4, R26, R4, RZ ;  /* 0x000000041a167210 */ /* 0x020fe20007f9e0ff */
[----:B----4-:R-:W-:-:S02]  /*7c80*/  IMAD R26, R12, 0xd6, RZ ;  /* 0x000000d60c1a7824 */ /* 0x010fc400078e02ff */
[----:B------:R-:W2:Y:S01]  /*7c90*/  LDC R12, c[0x0][0x268] ;  /* 0x00009a00ff0c7b82 */ /* 0x000ea20000000800 */
[----:B-1----:R-:W-:Y:S01]  /*7ca0*/  IMAD R29, R29, 0x69, RZ ;  /* 0x000000691d1d7824 */ /* 0x002fe200078e02ff */
[-C--:B------:R-:W-:Y:S01]  /*7cb0*/  IADD3 R20, P3, R10, R4.reuse, RZ ;  /* 0x000000040a147210 */ /* 0x080fe20007f7e0ff */
[----:B---3--:R-:W-:Y:S01]  /*7cc0*/  IMAD R28, R28, 0x1aa, RZ ;  /* 0x000001aa1c1c7824 */ /* 0x008fe200078e02ff */
[-C--:B------:R-:W-:Y:S02]  /*7cd0*/  IADD3 R24, P6, R11, R4.reuse, RZ ;  /* 0x000000040b187210 */ /* 0x080fe40007fde0ff */
[-C--:B------:R-:W-:Y:S02]  /*7ce0*/  LEA.HI.X.SX32 R21, R29, R5.reuse, 0x1, P3 ;  /* 0x000000051d157211 */ /* 0x080fe400018f0eff */
[----:B------:R-:W-:Y:S01]  /*7cf0*/  LEA.HI.X.SX32 R25, R10, R5, 0x1, P6 ;  /* 0x000000050a197211 */ /* 0x000fe200030f0eff */
[----:B------:R-:W1:Y:S02]  /*7d00*/  LDC R11, c[0x0][0x268] ;  /* 0x00009a00ff0b7b82 */ /* 0x000e640000000800 */
[----:B------:R3:W-:Y:S06]  /*7d10*/  STL.64 [R1+0xa70], R20 ;  /* 0x000a701401007387 */ /* 0x0007ec0000100a00 */
[----:B------:R-:W4:Y:S01]  /*7d20*/  LDC R10, c[0x0][0x268] ;  /* 0x00009a00ff0a7b82 */ /* 0x000f220000000800 */
[----:B---3--:R-:W-:Y:S01]  /*7d30*/  IADD3 R20, P3, R28, R4, RZ ;  /* 0x000000041c147210 */ /* 0x008fe20007f7e0ff */
[----:B--2---:R-:W-:-:S06]  /*7d40*/  IMAD R28, R12, 0xd3, RZ ;  /* 0x000000d30c1c7824 */ /* 0x004fcc00078e02ff */
[----:B------:R-:W2:Y:S01]  /*7d50*/  LDC R12, c[0x0][0x268] ;  /* 0x00009a00ff0c7b82 */ /* 0x000ea20000000800 */
[----:B----4-:R-:W-:Y:S02]  /*7d60*/  IMAD R29, R10, 0x1ac, RZ ;  /* 0x000001ac0a1d7824 */ /* 0x010fe400078e02ff */
[----:B--2---:R-:W-:-:S05]  /*7d70*/  IMAD R10, R12, 0x35, RZ ;  /* 0x000000350c0a7824 */ /* 0x004fca00078e02ff */
[----:B------:R-:W2:Y:S01]  /*7d80*/  LDC R12, c[0x0][0x268] ;  /* 0x00009a00ff0c7b82 */ /* 0x000ea20000000800 */
[----:B-1----:R-:W-:-:S05]  /*7d90*/  IMAD R11, R11, 0x6a, RZ ;  /* 0x0000006a0b0b7824 */ /* 0x002fca00078e02ff */
[----:B------:R-:W-:-:S04]  /*7da0*/  IADD3 R2, P2, R11, R4, RZ ;  /* 0x000000040b027210 */ /* 0x000fc80007f5e0ff */
[-C--:B------:R-:W-:Y:S01]  /*7db0*/  LEA.HI.X.SX32 R3, R10, R5.reuse, 0x1, P2 ;  /* 0x000000050a037211 */ /* 0x080fe200010f0eff */
[----:B--2---:R-:W-:Y:S02]  /*7dc0*/  IMAD R10, R12, 0x36, RZ ;  /* 0x000000360c0a7824 */ /* 0x004fe400078e02ff */
[----:B------:R-:W1:Y:S01]  /*7dd0*/  LDC R12, c[0x0][0x268] ;  /* 0x00009a00ff0c7b82 */ /* 0x000e620000000800 */
[----:B0-----:R-:W-:Y:S01]  /*7de0*/  IMAD R13, R13, 0xd4, RZ ;  /* 0x000000d40d0d7824 */ /* 0x001fe200078e02ff */
[-C--:B------:R-:W-:Y:S01]  /*7df0*/  LEA.HI.X.SX32 R19, R28, R5.reuse, 0x1, P5 ;  /* 0x000000051c137211 */ /* 0x080fe200028f0eff */
[----:B------:R-:W-:Y:S03]  /*7e00*/  STL.64 [R1+0x7e8], R24 ;  /* 0x0007e81801007387 */ /* 0x000fe60000100a00 */
[----:B------:R-:W-:Y:S02]  /*7e10*/  IADD3 R16, P1, R13, R4, RZ ;  /* 0x000000040d107210 */ /* 0x000fe40007f3e0ff */
[----:B------:R-:W0:Y:S01]  /*7e20*/  LDC R28, c[0x0][0x268] ;  /* 0x00009a00ff1c7b82 */ /* 0x000e220000000800 */
[----:B------:R2:W-:Y:S01]  /*7e30*/  STL.64 [R1+0x7e0], R18 ;  /* 0x0007e01201007387 */ /* 0x0005e20000100a00 */
[----:B------:R-:W-:-:S06]  /*7e40*/  LEA.HI.X.SX32 R17, R11, R5, 0x1, P1 ;  /* 0x000000050b117211 */ /* 0x000fcc00008f0eff */
[----:B------:R-:W3:Y:S01]  /*7e50*/  LDC R11, c[0x0][0x268] ;  /* 0x00009a00ff0b7b82 */ /* 0x000ee20000000800 */
[----:B--2---:R-:W-:Y:S01]  /*7e60*/  IADD3 R18, P5, R29, R4, RZ ;  /* 0x000000041d127210 */ /* 0x004fe20007fbe0ff */
[----:B-1----:R-:W-:-:S06]  /*7e70*/  IMAD R29, R12, 0x6c, RZ ;  /* 0x0000006c0c1d7824 */ /* 0x002fcc00078e02ff */
[----:B------:R-:W1:Y:S01]  /*7e80*/  LDC R12, c[0x0][0x268] ;  /* 0x00009a00ff0c7b82 */ /* 0x000e620000000800 */
[----:B------:R-:W-:Y:S01]  /*7e90*/  LEA.HI.X.SX32 R23, R13, R5, 0x1, P4 ;  /* 0x000000050d177211 */ /* 0x000fe200020f0eff */
[----:B------:R2:W-:Y:S01]  /*7ea0*/  STL.64 [R1+0xbc0], R2 ;  /* 0x000bc00201007387 */ /* 0x0005e20000100a00 */
[----:B0-----:R-:W-:-:S05]  /*7eb0*/  IMAD R28, R28, 0x1ae, RZ ;  /* 0x000001ae1c1c7824 */ /* 0x001fca00078e02ff */
[----:B------:R-:W0:Y:S01]  /*7ec0*/  LDC R13, c[0x0][0x268] ;  /* 0x00009a00ff0d7b82 */ /* 0x000e220000000800 */
[----:B--2---:R-:W-:Y:S01]  /*7ed0*/  IADD3 R2, P2, R28, R4, RZ ;  /* 0x000000041c027210 */ /* 0x004fe20007f5e0ff */
[----:B---3--:R-:W-:Y:S02]  /*7ee0*/  IMAD R28, R11, 0xd8, RZ ;  /* 0x000000d80b1c7824 */ /* 0x008fe400078e02ff */
[----:B-1----:R-:W-:-:S04]  /*7ef0*/  IMAD R11, R12, 0xd5, RZ ;  /* 0x000000d50c0b7824 */ /* 0x002fc800078e02ff */
[----:B------:R-:W1:Y:S01]  /*7f00*/  LDC R12, c[0x0][0x268] ;  /* 0x00009a00ff0c7b82 */ /* 0x000e620000000800 */
[C---:B------:R-:W-:Y:S01]  /*7f10*/  IADD3 R24, P6, R26.reuse, R4, RZ ;  /* 0x000000041a187210 */ /* 0x040fe20007fde0ff */
[----:B0-----:R-:W-:Y:S01]  /*7f20*/  IMAD R13, R13, 0x6b, RZ ;  /* 0x0000006b0d0d7824 */ /* 0x001fe200078e02ff */
[-C--:B------:R-:W-:Y:S01]  /*7f30*/  LEA.HI.X.SX32 R21, R11, R5.reuse, 0x1, P3 ;  /* 0x000000050b157211 */ /* 0x080fe200018f0eff */
[----:B------:R-:W-:Y:S01]  /*7f40*/  STL.64 [R1+0xa68], R16 ;  /* 0x000a681001007387 */ /* 0x000fe20000100a00 */
[----:B------:R-:W-:-:S03]  /*7f50*/  LEA.HI.X.SX32 R19, R26, R5, 0x1, P5 ;  /* 0x000000051a137211 */ /* 0x000fc600028f0eff */
[----:B------:R-:W0:Y:S01]  /*7f60*/  LDC R11, c[0x0][0x268] ;  /* 0x00009a00ff0b7b82 */ /* 0x000e220000000800 */
[----:B------:R-:W-:Y:S01]  /*7f70*/  LEA.HI.X.SX32 R25, R13, R5, 0x1, P6 ;  /* 0x000000050d197211 */ /* 0x000fe200030f0eff */
[----:B------:R-:W-:Y:S04]  /*7f80*/  STL.64 [R1+0x7d8], R22 ;  /* 0x0007d81601007387 */ /* 0x000fe80000100a00 */
[----:B------:R-:W-:Y:S02]  /*7f90*/  STL.64 [R1+0x7d0], R20 ;  /* 0x0007d01401007387 */ /* 0x000fe40000100a00 */
[----:B------:R-:W2:Y:S02]  /*7fa0*/  LDC R13, c[0x0][0x268] ;  /* 0x00009a00ff0d7b82 */ /* 0x000ea40000000800 */
[----:B------:R3:W-:Y:S01]  /*7fb0*/  STL.64 [R1+0xa60], R24 ;  /* 0x000a601801007387 */ /* 0x0007e20000100a00 */
[----:B-1----:R-:W-:-:S05]  /*7fc0*/  IMAD R12, R12, 0x1b0, RZ ;  /* 0x000001b00c0c7824 */ /* 0x002fca00078e02ff */
[----:B---3--:R-:W-:Y:S02]  /*7fd0*/  IADD3 R24, P6, R12, R4, RZ ;  /* 0x000000040c187210 */ /* 0x008fe40007fde0ff */
[----:B------:R-:W1:Y:S01]  /*7fe0*/  LDC R12, c[0x0][0x268] ;  /* 0x00009a00ff0c7b82 */ /* 0x000e620000000800 */
[----:B--2---:R-:W-:-:S07]  /*7ff0*/  IMAD R27, R13, 0x1b2, RZ ;  /* 0x000001b20d1b7824 */ /* 0x004fce00078e02ff */
[----:B------:R-:W2:Y:S01]  /*8000*/  LDC R13, c[0x0][0x268] ;  /* 0x00009a00ff0d7b82 */ /* 0x000ea20000000800 */
[----:B-1----:R-:W-:-:S07]  /*8010*/  IMAD R26, R12, 0xd7, RZ ;  /* 0x000000d70c1a7824 */ /* 0x002fce00078e02ff */
[----:B------:R-:W1:Y:S01]  /*8020*/  LDC R12, c[0x0][0x268] ;  /* 0x00009a00ff0c7b82 */ /* 0x000e620000000800 */
[----:B------:R-:W-:Y:S01]  /*8030*/  LEA.HI.X.SX32 R3, R26, R5, 0x1, P2 ;  /* 0x000000051a037211 */ /* 0x000fe200010f0eff */
[----:B--2---:R-:W-:Y:S02]  /*8040*/  IMAD R26, R13, 0x1b, RZ ;  /* 0x0000001b0d1a7824 */ /* 0x004fe400078e02ff */
[----:B-1----:R-:W-:-:S04]  /*8050*/  IMAD R13, R12, 0x1b4, RZ ;  /* 0x000001b40c0d7824 */ /* 0x002fc800078e02ff */
[----:B------:R-:W1:Y:S01]  /*8060*/  LDC R12, c[0x0][0x268] ;  /* 0x00009a00ff0c7b82 */ /* 0x000e620000000800 */
[-C--:B------:R-:W-:Y:S02]  /*8070*/  IADD3 R16, P1, R10, R4.reuse, RZ ;  /* 0x000000040a107210 */ /* 0x080fe40007f3e0ff */
[-C--:B------:R-:W-:Y:S02]  /*8080*/  IADD3 R22, P4, R29, R4.reuse, RZ ;  /* 0x000000041d167210 */ /* 0x080fe40007f9e0ff */
[-C--:B------:R-:W-:Y:S02]  /*8090*/  LEA.HI.X.SX32 R17, R26, R5.reuse, 0x1, P1 ;  /* 0x000000051a117211 */ /* 0x080fe400008f0eff */
[-C--:B------:R-:W-:Y:S01]  /*80a0*/  LEA.HI.X.SX32 R23, R10, R5.reuse, 0x1, P4 ;  /* 0x000000050a177211 */ /* 0x080fe200020f0eff */
[----:B------:R-:W-:Y:S01]  /*80b0*/  STL.64 [R1+0x7c8], R18 ;  /* 0x0007c81201007387 */ /* 0x000fe20000100a00 */
[CC--:B------:R-:W-:Y:S01]  /*80c0*/  IADD3 R20, P3, R28.reuse, R4.reuse, RZ ;  /* 0x000000041c147210 */ /* 0x0c0fe20007f7e0ff */
[----:B0-----:R-:W-:Y:S01]  /*80d0*/  IMAD R11, R11, 0xda, RZ ;  /* 0x000000da0b0b7824 */ /* 0x001fe200078e02ff */
[----:B------:R-:W-:Y:S01]  /*80e0*/  LEA.HI.X.SX32 R25, R28, R5, 0x1, P6 ;  /* 0x000000051c197211 */ /* 0x000fe200030f0eff */
[----:B------:R-:W-:Y:S01]  /*80f0*/  STL.64 [R1+0x7c0], R2 ;  /* 0x0007c00201007387 */ /* 0x000fe20000100a00 */
[----:B------:R-:W0:Y:S03]  /*8100*/  LDC R28, c[0x0][0x268] ;  /* 0x00009a00ff1c7b82 */ /* 0x000e260000000800 */
[----:B------:R-:W-:Y:S04]  /*8110*/  STL.64 [R1+0xc68], R16 ;  /* 0x000c681001007387 */ /* 0x000fe80000100a00 */
[----:B------:R2:W-:Y:S01]  /*8120*/  STL.64 [R1+0xbb8], R22 ;  /* 0x000bb81601007387 */ /* 0x0005e20000100a00 */
[----:B-1----:R-:W-:Y:S01]  /*8130*/  IMAD R12, R12, 0x1b6, RZ ;  /* 0x000001b60c0c7824 */ /* 0x002fe200078e02ff */
[----:B------:R-:W1:Y:S04]  /*8140*/  LDC R10, c[0x0][0x268] ;  /* 0x00009a00ff0a7b82 */ /* 0x000e680000000800 */
[----:B--2---:R-:W-:-:S04]  /*8150*/  IADD3 R22, P4, R12, R4, RZ ;  /* 0x000000040c167210 */ /* 0x004fc80007f9e0ff */
[----:B------:R-:W2:Y:S01]  /*8160*/  LDC R12, c[0x0][0x268] ;  /* 0x00009a00ff0c7b82 */ /* 0x000ea20000000800 */
[----:B------:R-:W-:Y:S01]  /*8170*/  IADD3 R18, P5, R27, R4, RZ ;  /* 0x000000041b127210 */ /* 0x000fe20007fbe0ff */
[----:B--2---:R-:W-:-:S05]  /*8180*/  IMAD R12, R12, 0xd9, RZ ;  /* 0x000000d90c0c7824 */ /* 0x004fca00078e02ff */
[----:B------:R-:W-:Y:S02]  /*8190*/  LEA.HI.X.SX32 R19, R12, R5, 0x1, P5 ;  /* 0x000000050c137211 */ /* 0x000fe400028f0eff */
[----:B------:R-:W2:Y:S01]  /*81a0*/  LDC R12, c[0x0][0x268] ;  /* 0x00009a00ff0c7b82 */ /* 0x000ea20000000800 */
[----:B0-----:R-:W-:Y:S01]  /*81b0*/  IMAD R26, R28, 0x1b8, RZ ;  /* 0x000001b81c1a7824 */ /* 0x001fe200078e02ff */
[----:B------:R-:W-:-:S06]  /*81c0*/  IADD3 R2, P2, R11, R4, RZ ;  /* 0x000000040b027210 */ /* 0x000fcc0007f5e0ff */
[----:B------:R-:W0:Y:S01]  /*81d0*/  LDC R28, c[0x0][0x268] ;  /* 0x00009a00ff1c7b82 */ /* 0x000e220000000800 */
[----:B------:R-:W-:-:S07]  /*81e0*/  IADD3 R16, P1, R13, R4, RZ ;  /* 0x000000040d107210 */ /* 0x000fce0007f3e0ff */
[----:B------:R-:W3:Y:S01]  /*81f0*/  LDC R13, c[0x0][0x268] ;  /* 0x00009a00ff0d7b82 */ /* 0x000ee20000000800 */
[----:B--2---:R-:W-:-:S05]  /*8200*/  IMAD R12, R12, 0x6d, RZ ;  /* 0x0000006d0c0c7824 */ /* 0x004fca00078e02ff */
[-C--:B------:R-:W-:Y:S02]  /*8210*/  LEA.HI.X.SX32 R3, R12, R5.reuse, 0x1, P2 ;  /* 0x000000050c037211 */ /* 0x080fe400010f0eff */
[----:B------:R-:W2:Y:S01]  /*8220*/  LDC R12, c[0x0][0x268] ;  /* 0x00009a00ff0c7b82 */ /* 0x000ea20000000800 */
[----:B------:R-:W-:Y:S01]  /*8230*/  LEA.HI.X.SX32 R21, R29, R5, 0x1, P3 ;  /* 0x000000051d157211 */ /* 0x000fe200018f0eff */
[----:B0-----:R-:W-:-:S04]  /*8240*/  IMAD R28, R28, 0x1ba, RZ ;  /* 0x000001ba1c1c7824 */ /* 0x001fc800078e02ff */
[----:B------:R-:W-:Y:S01]  /*8250*/  STL.64 [R1+0xa58], R20 ;  /* 0x000a581401007387 */ /* 0x000fe20000100a00 */
[----:B-1----:R-:W-:Y:S01]  /*8260*/  IMAD R10, R10, 0xdc, RZ ;  /* 0x000000dc0a0a7824 */ /* 0x002fe200078e02ff */
[----:B------:R-:W-:Y:S01]  /*8270*/  LEA.HI.X.SX32 R17, R11, R5, 0x1, P1 ;  /* 0x000000050b117211 */ /* 0x000fe200008f0eff */
[----:B---3--:R-:W-:Y:S01]  /*8280*/  IMAD R13, R13, 0x6e, RZ ;  /* 0x0000006e0d0d7824 */ /* 0x008fe200078e02ff */
[----:B------:R-:W-:Y:S01]  /*8290*/  STL.64 [R1+0x7b8], R24 ;  /* 0x0007b81801007387 */ /* 0x000fe20000100a00 */
[----:B------:R-:W0:Y:S03]  /*82a0*/  LDC R29, c[0x0][0x268] ;  /* 0x00009a00ff1d7b82 */ /* 0x000e260000000800 */
[----:B------:R-:W-:Y:S04]  /*82b0*/  STL.64 [R1+0x7b0], R18 ;  /* 0x0007b01201007387 */ /* 0x000fe80000100a00 */
[----:B------:R1:W-:Y:S01]  /*82c0*/  STL.64 [R1+0xa50], R2 ;  /* 0x000a500201007387 */ /* 0x0003e20000100a00 */
[----:B------:R-:W3:Y:S01]  /*82d0*/  LDC R11, c[0x0][0x268] ;  /* 0x00009a00ff0b7b82 */ /* 0x000ee20000000800 */
[----:B-1----:R-:W-:Y:S01]  /*82e0*/  IADD3 R2, P2, R28, R4, RZ ;  /* 0x000000041c027210 */ /* 0x002fe20007f5e0ff */
[----:B--2---:R-:W-:-:S06]  /*82f0*/  IMAD R28, R12, 0xdb, RZ ;  /* 0x000000db0c1c7824 */ /* 0x004fcc00078e02ff */
[----:B------:R-:W1:Y:S01]  /*8300*/  LDC R12, c[0x0][0x268] ;  /* 0x00009a00ff0c7b82 */ /* 0x000e620000000800 */
[----:B------:R-:W-:Y:S02]  /*8310*/  IADD3 R24, P6, R10, R4, RZ ;  /* 0x000000040a187210 */ /* 0x000fe40007fde0ff */
[----:B------:R-:W-:-:S05]  /*8320*/  LEA.HI.X.SX32 R23, R28, R5, 0x1, P4 ;  /* 0x000000051c177211 */ /* 0x000fca00020f0eff */
[----:B------:R-:W2:Y:S01]  /*8330*/  LDC R28, c[0x0][0x268] ;  /* 0x00009a00ff1c7b82 */ /* 0x000ea20000000800 */
[C---:B------:R-:W-:Y:S02]  /*8340*/  IADD3 R20, P3, R13.reuse, R4, RZ ;  /* 0x000000040d147210 */ /* 0x040fe40007f7e0ff */
[----:B------:R-:W-:-:S05]  /*8350*/  LEA.HI.X.SX32 R25, R13, R5, 0x1, P6 ;  /* 0x000000050d197211 */ /* 0x000fca00030f0eff */
[----:B------:R-:W4:Y:S01]  /*8360*/  LDC R13, c[0x0][0x268] ;  /* 0x00009a00ff0d7b82 */ /* 0x000f220000000800 */
[----:B-1----:R-:W-:Y:S01]  /*8370*/  IMAD R12, R12, 0x37, RZ ;  /* 0x000000370c0c7824 */ /* 0x002fe200078e02ff */
[----:B------:R-:W-:Y:S04]  /*8380*/  STL.64 [R1+0x7a8], R16 ;  /* 0x0007a81001007387 */ /* 0x000fe80000100a00 */
[----:B------:R-:W-:Y:S01]  /*8390*/  LEA.HI.X.SX32 R21, R12, R5, 0x1, P3 ;  /* 0x000000050c157211 */ /* 0x000fe200018f0eff */
[----:B--2---:R-:W-:Y:S01]  /*83a0*/  IMAD R28, R28, 0x1be, RZ ;  /* 0x000001be1c1c7824 */ /* 0x004fe200078e02ff */
[----:B------:R-:W-:Y:S01]  /*83b0*/  STL.64 [R1+0x7a0], R22 ;  /* 0x0007a01601007387 */ /* 0x000fe20000100a00 */
[----:B0-----:R-:W-:Y:S01]  /*83c0*/  IMAD R27, R29, 0xde, RZ ;  /* 0x000000de1d1b7824 */ /* 0x001fe200078e02ff */
[-C--:B------:R-:W-:Y:S01]  /*83d0*/  IADD3 R18, P5, R26, R4.reuse, RZ ;  /* 0x000000041a127210 */ /* 0x080fe20007fbe0ff */
[----:B---3--:R-:W-:Y:S01]  /*83e0*/  IMAD R11, R11, 0x1bc, RZ ;  /* 0x000001bc0b0b7824 */ /* 0x008fe200078e02ff */
[----:B------:R0:W-:Y:S01]  /*83f0*/  STL.64 [R1+0xbb0], R20 ;  /* 0x000bb01401007387 */ /* 0x0001e20000100a00 */
[----:B------:R-:W1:Y:S08]  /*8400*/  LDC R12, c[0x0][0x268] ;  /* 0x00009a00ff0c7b82 */ /* 0x000e700000000800 */
[----:B------:R-:W2:Y:S01]  /*8410*/  LDC R29, c[0x0][0x268] ;  /* 0x00009a00ff1d7b82 */ /* 0x000ea20000000800 */
[----:B0-----:R-:W-:Y:S01]  /*8420*/  IADD3 R20, P3, R28, R4, RZ ;  /* 0x000000041c147210 */ /* 0x001fe20007f7e0ff */
[----:B----4-:R-:W-:-:S06]  /*8430*/  IMAD R28, R13, 0xdd, RZ ;  /* 0x000000dd0d1c7824 */ /* 0x010fcc00078e02ff */
[----:B------:R-:W0:Y:S01]  /*8440*/  LDC R13, c[0x0][0x268] ;  /* 0x00009a00ff0d7b82 */ /* 0x000e220000000800 */
[----:B------:R-:W-:Y:S02]  /*8450*/  LEA.HI.X.SX32 R3, R28, R5, 0x1, P2 ;  /* 0x000000051c037211 */ /* 0x000fe400010f0eff */
[----:B------:R-:W-:Y:S01]  /*8460*/  IADD3 R16, P1, R27, R4, RZ ;  /* 0x000000041b107210 */ /* 0x000fe20007f3e0ff */
[----:B0-----:R-:W-:-:S04]  /*8470*/  IMAD R28, R13, 0x6f, RZ ;  /* 0x0000006f0d1c7824 */ /* 0x001fc800078e02ff */
[----:B------:R-:W0:Y:S01]  /*8480*/  LDC R13, c[0x0][0x268] ;  /* 0x00009a00ff0d7b82 */ /* 0x000e220000000800 */
[-C--:B------:R-:W-:Y:S02]  /*8490*/  LEA.HI.X.SX32 R17, R28, R5.reuse, 0x1, P1 ;  /* 0x000000051c117211 */ /* 0x080fe400008f0eff */
[----:B------:R-:W-:Y:S02]  /*84a0*/  IADD3 R22, P4, R11, R4, RZ ;  /* 0x000000040b167210 */ /* 0x000fe40007f9e0ff */
[-C--:B------:R-:W-:Y:S01]  /*84b0*/  LEA.HI.X.SX32 R19, R10, R5.reuse, 0x1, P5 ;  /* 0x000000050a137211 */ /* 0x080fe200028f0eff */
[----:B------:R-:W-:Y:S01]  /*84c0*/  STL.64 [R1+0xa48], R24 ;  /* 0x000a481801007387 */ /* 0x000fe20000100a00 */
[----:B0-----:R-:W-:Y:S01]  /*84d0*/  IMAD R28, R13, 0xdf, RZ ;  /* 0x000000df0d1c7824 */ /* 0x001fe200078e02ff */
[-C--:B------:R-:W-:Y:S01]  /*84e0*/  LEA.HI.X.SX32 R23, R27, R5.reuse, 0x1, P4 ;  /* 0x000000051b177211 */ /* 0x080fe200020f0eff */
[----:B------:R-:W0:Y:S01]  /*84f0*/  LDC R13, c[0x0][0x268] ;  /* 0x00009a00ff0d7b82 */ /* 0x000e220000000800 */
[----:B------:R-:W-:Y:S02]  /*8500*/  STL.64 [R1+0x798], R18 ;  /* 0x0007981201007387 */ /* 0x000fe40000100a00 */
[----:B------:R-:W-:-:S02]  /*8510*/  LEA.HI.X.SX32 R21, R28, R5, 0x1, P3 ;  /* 0x000000051c157211 */ /* 0x000fc400018f0eff */
[----:B------:R-:W-:Y:S03]  /*8520*/  STL.64 [R1+0x790], R2 ;  /* 0x0007900201007387 */ /* 0x000fe60000100a00 */
[----:B------:R-:W3:Y:S01]  /*8530*/  LDC R27, c[0x0][0x268] ;  /* 0x00009a00ff1b7b82 */ /* 0x000ee20000000800 */
[----:B------:R-:W-:Y:S04]  /*8540*/  STL.64 [R1+0xa40], R16 ;  /* 0x000a401001007387 */ /* 0x000fe80000100a00 */
[----:B------:R-:W-:Y:S03]  /*8550*/  STL.64 [R1+0x788], R22 ;  /* 0x0007881601007387 */ /* 0x000fe60000100a00 */
[----:B------:R-:W4:Y:S01]  /*8560*/  LDC R28, c[0x0][0x268] ;  /* 0x00009a00ff1c7b82 */ /* 0x000f220000000800 */
[----:B------:R0:W-:Y:S07]  /*8570*/  STL.64 [R1+0x780], R20 ;  /* 0x0007801401007387 */ /* 0x0001ee0000100a00 */
[----:B------:R-:W5:Y:S01]  /*8580*/  LDC R11, c[0x0][0x268] ;  /* 0x00009a00ff0b7b82 */ /* 0x000f620000000800 */
[----:B0-----:R-:W-:-:S07]  /*8590*/  IMAD R20, R13, 0x1c0, RZ ;  /* 0x000001c00d147824 */ /* 0x001fce00078e02ff */
[----:B------:R-:W0:Y:S01]  /*85a0*/  LDC R13, c[0x0][0x268] ;  /* 0x00009a00ff0d7b82 */ /* 0x000e220000000800 */
[----:B---3--:R-:W-:Y:S02]  /*85b0*/  IMAD R25, R27, 0x7, RZ ;  /* 0x000000071b197824 */ /* 0x008fe400078e02ff */
[----:B----4-:R-:W-:-:S05]  /*85c0*/  IMAD R27, R28, 0x1c2, RZ ;  /* 0x000001c21c1b7824 */ /* 0x010fca00078e02ff */
[----:B------:R-:W3:Y:S01]  /*85d0*/  LDC R10, c[0x0][0x268] ;  /* 0x00009a00ff0a7b82 */ /* 0x000ee20000000800 */
[----:B-1----:R-:W-:-:S07]  /*85e0*/  IMAD R26, R12, 0x1c, RZ ;  /* 0x0000001c0c1a7824 */ /* 0x002fce00078e02ff */
[----:B------:R-:W1:Y:S01]  /*85f0*/  LDC R12, c[0x0][0x268] ;  /* 0x00009a00ff0c7b82 */ /* 0x000e620000000800 */
[----:B0-----:R-:W-:-:S07]  /*8600*/  IMAD R28, R13, 0xe2, RZ ;  /* 0x000000e20d1c7824 */ /* 0x001fce00078e02ff */
[----:B------:R-:W0:Y:S01]  /*8610*/  LDC R13, c[0x0][0x268] ;  /* 0x00009a00ff0d7b82 */ /* 0x000e220000000800 */
[----:B-----5:R-:W-:Y:S01]  /*8620*/  IMAD R11, R11, 0xe, RZ ;  /* 0x0000000e0b0b7824 */ /* 0x020fe200078e02ff */
[----:B------:R-:W-:-:S04]  /*8630*/  IADD3 R18, P5, R26, R4, RZ ;  /* 0x000000041a127210 */ /* 0x000fc80007fbe0ff */
[CC--:B------:R-:W-:Y:S02]  /*8640*/  IADD3 R24, P6, R11.reuse, R4.reuse, RZ ;  /* 0x000000040b187210 */ /* 0x0c0fe40007fde0ff */
[-C--:B------:R-:W-:Y:S01]  /*8650*/  LEA.HI.X.SX32 R19, R11, R5.reuse, 0x1, P5 ;  /* 0x000000050b137211 */ /* 0x080fe200028f0eff */
[----:B---3--:R-:W-:Y:S02]  /*8660*/  IMAD R10, R10, 0x70, RZ ;  /* 0x000000700a0a7824 */ /* 0x008fe400078e02ff */
[----:B0-----:R-:W-:Y:S02]  /*8670*/  IMAD R11, R13, 0x1c4, RZ ;  /* 0x000001c40d0b7824 */ /* 0x001fe400078e02ff */
[----:B------:R-:W0:Y:S01]  /*8680*/  LDC R13, c[0x0][0x268] ;  /* 0x00009a00ff0d7b82 */ /* 0x000e220000000800 */
[----:B-1----:R-:W-:Y:S01]  /*8690*/  IMAD R12, R12, 0x38, RZ ;  /* 0x000000380c0c7824 */ /* 0x002fe200078e02ff */
[----:B------:R-:W-:Y:S02]  /*86a0*/  IADD3 R16, P1, R10, R4, RZ ;  /* 0x000000040a107210 */ /* 0x000fe40007f3e0ff */
[----:B------:R-:W-:-:S02]  /*86b0*/  LEA.HI.X.SX32 R25, R25, R5, 0x1, P6 ;  /* 0x0000000519197211 */ /* 0x000fc400030f0eff */
[CC--:B------:R-:W-:Y:S02]  /*86c0*/  IADD3 R2, P2, R12.reuse, R4.reuse, RZ ;  /* 0x000000040c027210 */ /* 0x0c0fe40007f5e0ff */
[-C--:B------:R-:W-:Y:S02]  /*86d0*/  LEA.HI.X.SX32 R17, R12, R5.reuse, 0x1, P1 ;  /* 0x000000050c117211 */ /* 0x080fe400008f0eff */
[----:B------:R-:W-:Y:S01]  /*86e0*/  LEA.HI.X.SX32 R3, R26, R5, 0x1, P2 ;  /* 0x000000051a037211 */ /* 0x000fe200010f0eff */
[----:B------:R-:W-:Y:S01]  /*86f0*/  STL.64 [R1+0xce0], R24 ;  /* 0x000ce01801007387 */ /* 0x000fe20000100a00 */
[----:B--2---:R-:W-:Y:S01]  /*8700*/  IMAD R29, R29, 0xe0, RZ ;  /* 0x000000e01d1d7824 */ /* 0x004fe200078e02ff */
[----:B------:R-:W-:Y:S01]  /*8710*/  IADD3 R20, P3, R20, R4, RZ ;  /* 0x0000000414147210 */ /* 0x000fe20007f7e0ff */
[----:B------:R-:W1:Y:S01]  /*8720*/  LDC R12, c[0x0][0x268] ;  /* 0x00009a00ff0c7b82 */ /* 0x000e620000000800 */
[----:B------:R-:W-:Y:S04]  /*8730*/  STL.64 [R1+0xcb8], R18 ;  /* 0x000cb81201007387 */ /* 0x000fe80000100a00 */
[----:B------:R-:W-:Y:S01]  /*8740*/  STL.64 [R1+0xc60], R2 ;  /* 0x000c600201007387 */ /* 0x000fe20000100a00 */
[----:B0-----:R-:W-:-:S03]  /*8750*/  IMAD R13, R13, 0x1c6, RZ ;  /* 0x000001c60d0d7824 */ /* 0x001fc600078e02ff */
[----:B------:R0:W-:Y:S02]  /*8760*/  STL.64 [R1+0xba8], R16 ;  /* 0x000ba81001007387 */ /* 0x0001e40000100a00 */
[-C--:B0-----:R-:W-:Y:S02]  /*8770*/  IADD3 R16, P1, R13, R4.reuse, RZ ;  /* 0x000000040d107210 */ /* 0x081fe40007f3e0ff */
[----:B------:R-:W0:Y:S01]  /*8780*/  LDC R13, c[0x0][0x268] ;  /* 0x00009a00ff0d7b82 */ /* 0x000e220000000800 */
[----:B------:R-:W-:-:S04]  /*8790*/  IADD3 R22, P4, R29, R4, RZ ;  /* 0x000000041d167210 */ /* 0x000fc80007f9e0ff */
[-C--:B------:R-:W-:Y:S01]  /*87a0*/  LEA.HI.X.SX32 R23, R10, R5.reuse, 0x1, P4 ;  /* 0x000000050a177211 */ /* 0x080fe200020f0eff */
[----:B0-----:R-:W-:Y:S02]  /*87b0*/  IMAD R10, R13, 0xe1, RZ ;  /* 0x000000e10d0a7824 */ /* 0x001fe400078e02ff */
[----:B------:R-:W0:Y:S01]  /*87c0*/  LDC R13, c[0x0][0x268] ;  /* 0x00009a00ff0d7b82 */ /* 0x000e220000000800 */
[----:B------:R-:W-:Y:S02]  /*87d0*/  IADD3 R24, P6, R27, R4, RZ ;  /* 0x000000041b187210 */ /* 0x000fe40007fde0ff */
[-C--:B------:R-:W-:Y:S02]  /*87e0*/  LEA.HI.X.SX32 R21, R29, R5.reuse, 0x1, P3 ;  /* 0x000000051d157211 */ /* 0x080fe400018f0eff */
[----:B------:R-:W-:-:S03]  /*87f0*/  LEA.HI.X.SX32 R25, R10, R5, 0x1, P6 ;  /* 0x000000050a197211 */ /* 0x000fc600030f0eff */
[----:B------:R-:W2:Y:S08]  /*8800*/  LDC R29, c[0x0][0x268] ;  /* 0x00009a00ff1d7b82 */ /* 0x000eb00000000800 */
[----:B------:R-:W3:Y:S01]  /*8810*/  LDC R10, c[0x0][0x268] ;  /* 0x00009a00ff0a7b82 */ /* 0x000ee20000000800 */
[----:B0-----:R-:W-:-:S07]  /*8820*/  IMAD R26, R13, 0x1c8, RZ ;  /* 0x000001c80d1a7824 */ /* 0x001fce00078e02ff */
[----:B------:R-:W0:Y:S01]  /*8830*/  LDC R13, c[0x0][0x268] ;  /* 0x00009a00ff0d7b82 */ /* 0x000e220000000800 */
[----:B------:R-:W-:Y:S04]  /*8840*/  STL.64 [R1+0xa38], R22 ;  /* 0x000a381601007387 */ /* 0x000fe80000100a00 */
[----:B------:R-:W-:Y:S04]  /*8850*/  STL.64 [R1+0x778], R20 ;  /* 0x0007781401007387 */ /* 0x000fe80000100a00 */
[----:B------:R4:W-:Y:S02]  /*8860*/  STL.64 [R1+0x770], R24 ;  /* 0x0007701801007387 */ /* 0x0009e40000100a00 */
[----:B----4-:R-:W-:Y:S01]  /*8870*/  IADD3 R24, P6, R26, R4, RZ ;  /* 0x000000041a187210 */ /* 0x010fe20007fde0ff */
[----:B--2---:R-:W-:-:S02]  /*8880*/  IMAD R26, R29, 0x71, RZ ;  /* 0x000000711d1a7824 */ /* 0x004fc400078e02ff */
[----:B---3--:R-:W-:Y:S02]  /*8890*/  IMAD R29, R10, 0x1ca, RZ ;  /* 0x000001ca0a1d7824 */ /* 0x008fe400078e02ff */
[----:B0-----:R-:W-:Y:S02]  /*88a0*/  IMAD R10, R13, 0xe6, RZ ;  /* 0x000000e60d0a7824 */ /* 0x001fe400078e02ff */
[----:B------:R-:W0:Y:S01]  /*88b0*/  LDC R13, c[0x0][0x268] ;  /* 0x00009a00ff0d7b82 */ /* 0x000e220000000800 */
[----:B------:R-:W-:-:S04]  /*88c0*/  IADD3 R18, P5, R28, R4, RZ ;  /* 0x000000041c127210 */ /* 0x000fc80007fbe0ff */
[----:B------:R-:W-:-:S05]  /*88d0*/  LEA.HI.X.SX32 R19, R26, R5, 0x1, P5 ;  /* 0x000000051a137211 */ /* 0x000fca00028f0eff */
[----:B------:R2:W-:Y:S02]  /*88e0*/  STL.64 [R1+0xa30], R18 ;  /* 0x000a301201007387 */ /* 0x0005e40000100a00 */
[-C--:B--2---:R-:W-:Y:S01]  /*88f0*/  IADD3 R18, P5, R29, R4.reuse, RZ ;  /* 0x000000041d127210 */ /* 0x084fe20007fbe0ff */
[----:B0-----:R-:W-:Y:S02]  /*8900*/  IMAD R29, R13, 0xe3, RZ ;  /* 0x000000e30d1d7824 */ /* 0x001fe400078e02ff */
[----:B------:R-:W0:Y:S01]  /*8910*/  LDC R13, c[0x0][0x268] ;  /* 0x00009a00ff0d7b82 */ /* 0x000e220000000800 */
[----:B------:R-:W-:-:S07]  /*8920*/  IADD3 R2, P2, R11, R4, RZ ;  /* 0x000000040b027210 */ /* 0x000fce0007f5e0ff */
[----:B------:R-:W2:Y:S01]  /*8930*/  LDC R11, c[0x0][0x268] ;  /* 0x00009a00ff0b7b82 */ /* 0x000ea20000000800 */
[----:B------:R-:W-:Y:S01]  /*8940*/  LEA.HI.X.SX32 R17, R29, R5, 0x1, P1 ;  /* 0x000000051d117211 */ /* 0x000fe200008f0eff */
[----:B0-----:R-:W-:-:S06]  /*8950*/  IMAD R29, R13, 0x39, RZ ;  /* 0x000000390d1d7824 */ /* 0x001fcc00078e02ff */
[----:B------:R-:W0:Y:S01]  /*8960*/  LDC R13, c[0x0][0x268] ;  /* 0x00009a00ff0d7b82 */ /* 0x000e220000000800 */
[----:B--2---:R-:W-:-:S05]  /*8970*/  IMAD R11, R11, 0x72, RZ ;  /* 0x000000720b0b7824 */ /* 0x004fca00078e02ff */
[----:B------:R-:W-:-:S04]  /*8980*/  IADD3 R22, P4, R11, R4, RZ ;  /* 0x000000040b167210 */ /* 0x000fc80007f9e0ff */
[-C--:B------:R-:W-:Y:S01]  /*8990*/  LEA.HI.X.SX32 R23, R29, R5.reuse, 0x1, P4 ;  /* 0x000000051d177211 */ /* 0x080fe200020f0eff */
[----:B0-----:R-:W-:Y:S02]  /*89a0*/  IMAD R29, R13, 0x3a, RZ ;  /* 0x0000003a0d1d7824 */ /* 0x001fe400078e02ff */
[----:B------:R-:W0:Y:S01]  /*89b0*/  LDC R13, c[0x0][0x268] ;  /* 0x00009a00ff0d7b82 */ /* 0x000e220000000800 */
[----:B-1----:R-:W-:Y:S01]  /*89c0*/  IMAD R12, R12, 0xe4, RZ ;  /* 0x000000e40c0c7824 */ /* 0x002fe200078e02ff */
[----:B------:R-:W-:-:S04]  /*89d0*/  LEA.HI.X.SX32 R3, R28, R5, 0x1, P2 ;  /* 0x000000051c037211 */ /* 0x000fc800010f0eff */
[C---:B------:R-:W-:Y:S01]  /*89e0*/  IADD3 R20, P3, R12.reuse, R4, RZ ;  /* 0x000000040c147210 */ /* 0x040fe20007f7e0ff */
[----:B------:R-:W-:Y:S01]  /*89f0*/  STL.64 [R1+0x768], R2 ;  /* 0x0007680201007387 */ /* 0x000fe20000100a00 */
[-C--:B------:R-:W-:Y:S01]  /*8a00*/  LEA.HI.X.SX32 R25, R12, R5.reuse, 0x1, P6 ;  /* 0x000000050c197211 */ /* 0x080fe200030f0eff */
[----:B------:R-:W1:Y:S01]  /*8a10*/  LDC R28, c[0x0][0x268] ;  /* 0x00009a00ff1c7b82 */ /* 0x000e620000000800 */
[----:B------:R-:W-:Y:S01]  /*8a20*/  LEA.HI.X.SX32 R21, R11, R5, 0x1, P3 ;  /* 0x000000050b157211 */ /* 0x000fe200018f0eff */
[----:B------:R-:W-:Y:S04]  /*8a30*/  STL.64 [R1+0x760], R16 ;  /* 0x0007601001007387 */ /* 0x000fe80000100a00 */
[----:B------:R0:W-:Y:S02]  /*8a40*/  STL.64 [R1+0xba0], R22 ;  /* 0x000ba01601007387 */ /* 0x0001e40000100a00 */
[----:B------:R-:W2:Y:S08]  /*8a50*/  LDC R11, c[0x0][0x268] ;  /* 0x00009a00ff0b7b82 */ /* 0x000eb00000000800 */
[----:B------:R-:W3:Y:S01]  /*8a60*/  LDC R12, c[0x0][0x268] ;  /* 0x00009a00ff0c7b82 */ /* 0x000ee20000000800 */
[----:B0-----:R-:W-:-:S07]  /*8a70*/  IMAD R23, R13, 0x74, RZ ;  /* 0x000000740d177824 */ /* 0x001fce00078e02ff */
[----:B------:R-:W0:Y:S01]  /*8a80*/  LDC R13, c[0x0][0x268] ;  /* 0x00009a00ff0d7b82 */ /* 0x000e220000000800 */
[----:B--2---:R-:W-:Y:S02]  /*8a90*/  IMAD R22, R11, 0xe8, RZ ;  /* 0x000000e80b167824 */ /* 0x004fe400078e02ff */
[----:B0-----:R-:W-:-:S05]  /*8aa0*/  IMAD R11, R13, 0xe5, RZ ;  /* 0x000000e50d0b7824 */ /* 0x001fca00078e02ff */
[----:B------:R-:W0:Y:S01]  /*8ab0*/  LDC R13, c[0x0][0x268] ;  /* 0x00009a00ff0d7b82 */ /* 0x000e220000000800 */
[----:B---3--:R-:W-:Y:S01]  /*8ac0*/  IMAD R12, R12, 0x73, RZ ;  /* 0x000000730c0c7824 */ /* 0x008fe200078e02ff */
[----:B------:R-:W-:Y:S01]  /*8ad0*/  IADD3 R2, P2, R10, R4, RZ ;  /* 0x000000040a027210 */ /* 0x000fe20007f5e0ff */
[----:B-1----:R-:W-:Y:S01]  /*8ae0*/  IMAD R26, R28, 0x1cc, RZ ;  /* 0x000001cc1c1a7824 */ /* 0x002fe200078e02ff */
[-C--:B------:R-:W-:Y:S02]  /*8af0*/  LEA.HI.X.SX32 R19, R11, R5.reuse, 0x1, P5 ;  /* 0x000000050b137211 */ /* 0x080fe400028f0eff */
[----:B------:R-:W-:Y:S02]  /*8b00*/  LEA.HI.X.SX32 R3, R12, R5, 0x1, P2 ;  /* 0x000000050c037211 */ /* 0x000fe400010f0eff */
[----:B------:R-:W1:Y:S01]  /*8b10*/  LDC R28, c[0x0][0x268] ;  /* 0x00009a00ff1c7b82 */ /* 0x000e620000000800 */
[----:B------:R-:W-:Y:S04]  /*8b20*/  STL.64 [R1+0xa28], R20 ;  /* 0x000a281401007387 */ /* 0x000fe80000100a00 */
[----:B------:R-:W-:Y:S03]  /*8b30*/  STL.64 [R1+0x758], R24 ;  /* 0x0007581801007387 */ /* 0x000fe60000100a00 */
[----:B------:R-:W2:Y:S01]  /*8b40*/  LDC R11, c[0x0][0x268] ;  /* 0x00009a00ff0b7b82 */ /* 0x000ea20000000800 */
[----:B------:R-:W-:Y:S01]  /*8b50*/  STL.64 [R1+0x750], R18 ;  /* 0x0007501201007387 */ /* 0x000fe20000100a00 */
[----:B0-----:R-:W-:-:S03]  /*8b60*/  IMAD R13, R13, 0x1d0, RZ ;  /* 0x000001d00d0d7824 */ /* 0x001fc600078e02ff */
[----:B------:R0:W-:Y:S01]  /*8b70*/  STL.64 [R1+0xa20], R2 ;  /* 0x000a200201007387 */ /* 0x0001e20000100a00 */
[-C--:B------:R-:W-:Y:S02]  /*8b80*/  IADD3 R16, P1, R26, R4.reuse, RZ ;  /* 0x000000041a107210 */ /* 0x080fe40007f3e0ff */
[----:B------:R-:W3:Y:S01]  /*8b90*/  LDC R12, c[0x0][0x268] ;  /* 0x00009a00ff0c7b82 */ /* 0x000ee20000000800 */
[----:B0-----:R-:W-:-:S07]  /*8ba0*/  IADD3 R2, P2, R13, R4, RZ ;  /* 0x000000040d027210 */ /* 0x001fce0007f5e0ff */
[----:B------:R-:W0:Y:S01]  /*8bb0*/  LDC R13, c[0x0][0x268] ;  /* 0x00009a00ff0d7b82 */ /* 0x000e220000000800 */
[----:B-1----:R-:W-:Y:S01]  /*8bc0*/  IMAD R28, R28, 0x1ce, RZ ;  /* 0x000001ce1c1c7824 */ /* 0x002fe200078e02ff */
[----:B------:R-:W-:-:S04]  /*8bd0*/  LEA.HI.X.SX32 R17, R10, R5, 0x1, P1 ;  /* 0x000000050a117211 */ /* 0x000fc800008f0eff */
[----:B------:R-:W-:Y:S01]  /*8be0*/  IADD3 R26, P4, R28, R4, RZ ;  /* 0x000000041c1a7210 */ /* 0x000fe20007f9e0ff */
[----:B--2---:R-:W-:Y:S02]  /*8bf0*/  IMAD R28, R11, 0x1d2, RZ ;  /* 0x000001d20b1c7824 */ /* 0x004fe400078e02ff */
[----:B------:R-:W1:Y:S01]  /*8c00*/  LDC R11, c[0x0][0x268] ;  /* 0x00009a00ff0b7b82 */ /* 0x000e620000000800 */
[----:B0-----:R-:W-:-:S07]  /*8c10*/  IMAD R10, R13, 0xe7, RZ ;  /* 0x000000e70d0a7824 */ /* 0x001fce00078e02ff */
[----:B------:R-:W0:Y:S01]  /*8c20*/  LDC R13, c[0x0][0x268] ;  /* 0x00009a00ff0d7b82 */ /* 0x000e220000000800 */
[----:B------:R-:W-:Y:S01]  /*8c30*/  LEA.HI.X.SX32 R27, R10, R5, 0x1, P4 ;  /* 0x000000050a1b7211 */ /* 0x000fe200020f0eff */
[----:B-1----:R-:W-:Y:S02]  /*8c40*/  IMAD R10, R11, 0x1d, RZ ;  /* 0x0000001d0b0a7824 */ /* 0x002fe400078e02ff */
[----:B0-----:R-:W-:-:S04]  /*8c50*/  IMAD R11, R13, 0x1d4, RZ ;  /* 0x000001d40d0b7824 */ /* 0x001fc800078e02ff */
[----:B------:R-:W0:Y:S01]  /*8c60*/  LDC R13, c[0x0][0x268] ;  /* 0x00009a00ff0d7b82 */ /* 0x000e220000000800 */
[-C--:B------:R-:W-:Y:S02]  /*8c70*/  IADD3 R20, P3, R29, R4.reuse, RZ ;  /* 0x000000041d147210 */ /* 0x080fe40007f7e0ff */
[-C--:B------:R-:W-:Y:S02]  /*8c80*/  IADD3 R24, P6, R23, R4.reuse, RZ ;  /* 0x0000000417187210 */ /* 0x080fe40007fde0ff */
[-C--:B------:R-:W-:Y:S01]  /*8c90*/  LEA.HI.X.SX32 R21, R10, R5.reuse, 0x1, P3 ;  /* 0x000000050a157211 */ /* 0x080fe200018f0eff */
[----:B------:R-:W-:Y:S01]  /*8ca0*/  STL.64 [R1+0x748], R16 ;  /* 0x0007481001007387 */ /* 0x000fe20000100a00 */
[----:B------:R-:W-:Y:S02]  /*8cb0*/  LEA.HI.X.SX32 R25, R29, R5, 0x1, P6 ;  /* 0x000000051d197211 */ /* 0x000fe400030f0eff */
[----:B------:R-:W-:Y:S01]  /*8cc0*/  IADD3 R18, P5, R22, R4, RZ ;  /* 0x0000000416127210 */ /* 0x000fe20007fbe0ff */
[----:B------:R-:W-:Y:S01]  /*8cd0*/  STL.64 [R1+0x740], R26 ;  /* 0x0007401a01007387 */ /* 0x000fe20000100a00 */
[----:B------:R-:W1:Y:S03]  /*8ce0*/  LDC R29, c[0x0][0x268] ;  /* 0x00009a00ff1d7b82 */ /* 0x000e660000000800 */
[----:B------:R2:W-:Y:S01]  /*8cf0*/  STL.64 [R1+0xc58], R20 ;  /* 0x000c581401007387 */ /* 0x0005e20000100a00 */
[----:B0-----:R-:W-:-:S03]  /*8d00*/  IMAD R13, R13, 0x1d6, RZ ;  /* 0x000001d60d0d7824 */ /* 0x001fc600078e02ff */
[----:B--2---:R-:W2:Y:S04]  /*8d10*/  LDL.LU R21, [R1+0x163c] ;  /* 0x00163c0001157983 */ /* 0x004ea80000300800 */
[----:B------:R0:W-:Y:S02]  /*8d20*/  STL.64 [R1+0xb98], R24 ;  /* 0x000b981801007387 */ /* 0x0001e40000100a00 */
[-C--:B0-----:R-:W-:Y:S02]  /*8d30*/  IADD3 R24, P6, R13, R4.reuse, RZ ;  /* 0x000000040d187210 */ /* 0x081fe40007fde0ff */
[----:B------:R-:W0:Y:S01]  /*8d40*/  LDC R13, c[0x0][0x268] ;  /* 0x00009a00ff0d7b82 */ /* 0x000e220000000800 */
[----:B------:R-:W-:Y:S02]  /*8d50*/  IADD3 R16, P1, R28, R4, RZ ;  /* 0x000000041c107210 */ /* 0x000fe40007f3e0ff */
[----:B------:R-:W-:-:S02]  /*8d60*/  LEA.HI.X.SX32 R19, R23, R5, 0x1, P5 ;  /* 0x0000000517137211 */ /* 0x000fc400028f0eff */
[----:B------:R-:W-:-:S03]  /*8d70*/  LEA.HI.X.SX32 R3, R22, R5, 0x1, P2 ;  /* 0x0000000516037211 */ /* 0x000fc600010f0eff */
[----:B------:R-:W4:Y:S01]  /*8d80*/  LDC R28, c[0x0][0x268] ;  /* 0x00009a00ff1c7b82 */ /* 0x000f220000000800 */
[----:B------:R-:W-:Y:S04]  /*8d90*/  STL.64 [R1+0xa18], R18 ;  /* 0x000a181201007387 */ /* 0x000fe80000100a00 */
[----:B------:R5:W-:Y:S01]  /*8da0*/  STL.64 [R1+0x738], R2 ;  /* 0x0007380201007387 */ /* 0x000be20000100a00 */
[----:B0-----:R-:W-:Y:S02]  /*8db0*/  IMAD R13, R13, 0xe9, RZ ;  /* 0x000000e90d0d7824 */ /* 0x001fe400078e02ff */
[----:B-----5:R-:W0:Y:S03]  /*8dc0*/  LDC R3, c[0x0][0x268] ;  /* 0x00009a00ff037b82 */ /* 0x020e260000000800 */
[----:B------:R-:W-:-:S05]  /*8dd0*/  LEA.HI.X.SX32 R17, R13, R5, 0x1, P1 ;  /* 0x000000050d117211 */ /* 0x000fca00008f0eff */
[----:B------:R-:W5:Y:S01]  /*8de0*/  LDC R13, c[0x0][0x268] ;  /* 0x00009a00ff0d7b82 */ /* 0x000f620000000800 */
[----:B-1----:R-:W-:Y:S02]  /*8df0*/  IMAD R29, R29, 0xec, RZ ;  /* 0x000000ec1d1d7824 */ /* 0x002fe400078e02ff */
[----:B----4-:R-:W-:-:S05]  /*8e00*/  IMAD R28, R28, 0x76, RZ ;  /* 0x000000761c1c7824 */ /* 0x010fca00078e02ff */
[----:B------:R-:W1:Y:S01]  /*8e10*/  LDC R2, c[0x0][0x268] ;  /* 0x00009a00ff027b82 */ /* 0x000e620000000800 */
[-C--:B------:R-:W-:Y:S01]  /*8e20*/  IADD3 R22, P2, R29, R4.reuse, RZ ;  /* 0x000000041d167210 */ /* 0x080fe20007f5e0ff */
[----:B---3--:R-:W-:Y:S01]  /*8e30*/  IMAD R12, R12, 0xea, RZ ;  /* 0x000000ea0c0c7824 */ /* 0x008fe200078e02ff */
[CC--:B------:R-:W-:Y:S02]  /*8e40*/  IADD3 R18, P5, R28.reuse, R4.reuse, RZ ;  /* 0x000000041c127210 */ /* 0x0c0fe40007fbe0ff */
[-C--:B------:R-:W-:Y:S02]  /*8e50*/  LEA.HI.X.SX32 R23, R28, R5.reuse, 0x1, P2 ;  /* 0x000000051c177211 */ /* 0x080fe400010f0eff */
[-C--:B------:R-:W-:Y:S01]  /*8e60*/  IADD3 R26, P4, R12, R4.reuse, RZ ;  /* 0x000000040c1a7210 */ /* 0x080fe20007f9e0ff */
[----:B0-----:R-:W-:Y:S01]  /*8e70*/  IMAD R3, R3, 0x75, RZ ;  /* 0x0000007503037824 */ /* 0x001fe200078e02ff */
[----:B------:R-:W0:Y:S04]  /*8e80*/  LDC R28, c[0x0][0x268] ;  /* 0x00009a00ff1c7b82 */ /* 0x000e280000000800 */
[----:B------:R-:W-:Y:S01]  /*8e90*/  LEA.HI.X.SX32 R27, R3, R5, 0x1, P4 ;  /* 0x00000005031b7211 */ /* 0x000fe200020f0eff */
[----:B-----5:R-:W-:Y:S01]  /*8ea0*/  IMAD R13, R13, 0x1da, RZ ;  /* 0x000001da0d0d7824 */ /* 0x020fe200078e02ff */
[----:B------:R-:W-:Y:S04]  /*8eb0*/  STL.64 [R1+0x730], R16 ;  /* 0x0007301001007387 */ /* 0x000fe80000100a00 */
[----:B------:R3:W-:Y:S01]  /*8ec0*/  STL.64 [R1+0xa10], R26 ;  /* 0x000a101a01007387 */ /* 0x0007e20000100a00 */
[----:B-1----:R-:W-:Y:S01]  /*8ed0*/  IMAD R20, R2, 0x1d8, RZ ;  /* 0x000001d802147824 */ /* 0x002fe200078e02ff */
[-C--:B------:R-:W-:Y:S01]  /*8ee0*/  IADD3 R10, P3, R11, R4.reuse, RZ ;  /* 0x000000040b0a7210 */ /* 0x080fe20007f7e0ff */
[----:B------:R-:W1:Y:S01]  /*8ef0*/  LDC R2, c[0x0][0x268] ;  /* 0x00009a00ff027b82 */ /* 0x000e620000000800 */
[----:B---3--:R-:W-:-:S07]  /*8f00*/  IADD3 R26, P4, R13, R4, RZ ;  /* 0x000000040d1a7210 */ /* 0x008fce0007f9e0ff */
[----:B------:R-:W3:Y:S01]  /*8f10*/  LDC R13, c[0x0][0x268] ;  /* 0x00009a00ff0d7b82 */ /* 0x000ee20000000800 */
[----:B------:R-:W-:Y:S02]  /*8f20*/  IADD3 R16, P1, R20, R4, RZ ;  /* 0x0000000414107210 */ /* 0x000fe40007f3e0ff */
[-C--:B------:R-:W-:Y:S02]  /*8f30*/  LEA.HI.X.SX32 R11, R12, R5.reuse, 0x1, P3 ;  /* 0x000000050c0b7211 */ /* 0x080fe400018f0eff */
[----:B------:R-:W-:Y:S01]  /*8f40*/  LEA.HI.X.SX32 R17, R29, R5, 0x1, P1 ;  /* 0x000000051d117211 */ /* 0x000fe200008f0eff */
[----:B0-----:R-:W-:Y:S02]  /*8f50*/  IMAD R29, R28, 0x78, RZ ;  /* 0x000000781c1d7824 */ /* 0x001fe400078e02ff */
[----:B------:R-:W0:Y:S08]  /*8f60*/  LDC R28, c[0x0][0x268] ;  /* 0x00009a00ff1c7b82 */ /* 0x000e300000000800 */
[----:B------:R-:W4:Y:S01]  /*8f70*/  LDC R12, c[0x0][0x268] ;  /* 0x00009a00ff0c7b82 */ /* 0x000f220000000800 */
[----:B---3--:R-:W-:-:S07]  /*8f80*/  IMAD R20, R13, 0xeb, RZ ;  /* 0x000000eb0d147824 */ /* 0x008fce00078e02ff */
[----:B------:R-:W3:Y:S01]  /*8f90*/  LDC R13, c[0x0][0x268] ;  /* 0x00009a00ff0d7b82 */ /* 0x000ee20000000800 */
[----:B------:R-:W-:Y:S01]  /*8fa0*/  LEA.HI.X.SX32 R25, R20, R5, 0x1, P6 ;  /* 0x0000000514197211 */ /* 0x000fe200030f0eff */
[----:B-1----:R-:W-:-:S06]  /*8fb0*/  IMAD R2, R2, 0xee, RZ ;  /* 0x000000ee02027824 */ /* 0x002fcc00078e02ff */
[----:B------:R-:W1:Y:S01]  /*8fc0*/  LDC R20, c[0x0][0x268] ;  /* 0x00009a00ff147b82 */ /* 0x000e620000000800 */
[----:B------:R5:W-:Y:S01]  /*8fd0*/  STL.64 [R1+0x728], R10 ;  /* 0x0007280a01007387 */ /* 0x000be20000100a00 */
[----:B0-----:R-:W-:Y:S02]  /*8fe0*/  IMAD R28, R28, 0x77, RZ ;  /* 0x000000771c1c7824 */ /* 0x001fe400078e02ff */
[----:B----4-:R-:W-:-:S04]  /*8ff0*/  IMAD R3, R12, 0x1dc, RZ ;  /* 0x000001dc0c037824 */ /* 0x010fc800078e02ff */
[----:B------:R-:W0:Y:S01]  /*9000*/  LDC R12, c[0x0][0x268] ;  /* 0x00009a00ff0c7b82 */ /* 0x000e220000000800 */
[----:B-----5:R-:W-:-:S04]  /*9010*/  IADD3 R10, P3, R2, R4, RZ ;  /* 0x00000004020a7210 */ /* 0x020fc80007f7e0ff */
[----:B------:R-:W-:-:S03]  /*9020*/  LEA.HI.X.SX32 R11, R28, R5, 0x1, P3 ;  /* 0x000000051c0b7211 */ /* 0x000fc600018f0eff */
[----:B------:R-:W4:Y:S01]  /*9030*/  LDC R28, c[0x0][0x268] ;  /* 0x00009a00ff1c7b82 */ /* 0x000f220000000800 */
[----:B---3--:R-:W-:Y:S01]  /*9040*/  IMAD R13, R13, 0x3b, RZ ;  /* 0x0000003b0d0d7824 */ /* 0x008fe200078e02ff */
[----:B------:R3:W-:Y:S01]  /*9050*/  STL.64 [R1+0x720], R24 ;  /* 0x0007201801007387 */ /* 0x0007e20000100a00 */
[----:B-1----:R-:W-:-:S03]  /*9060*/  IMAD R20, R20, 0xed, RZ ;  /* 0x000000ed14147824 */ /* 0x002fc600078e02ff */
[-C--:B------:R-:W-:Y:S02]  /*9070*/  LEA.HI.X.SX32 R19, R13, R5.reuse, 0x1, P5 ;  /* 0x000000050d137211 */ /* 0x080fe400028f0eff */
[----:B------:R-:W1:Y:S01]  /*9080*/  LDC R13, c[0x0][0x268] ;  /* 0x00009a00ff0d7b82 */ /* 0x000e620000000800 */
[----:B------:R-:W-:Y:S02]  /*9090*/  LEA.HI.X.SX32 R27, R20, R5, 0x1, P4 ;  /* 0x00000005141b7211 */ /* 0x000fe400020f0eff */
[----:B------:R-:W-:Y:S01]  /*90a0*/  STL.64 [R1+0xb90], R18 ;  /* 0x000b901201007387 */ /* 0x000fe20000100a00 */
[----:B---3--:R-:W-:-:S03]  /*90b0*/  IADD3 R24, P6, R3, R4, RZ ;  /* 0x0000000403187210 */ /* 0x008fc60007fde0ff */
[----:B------:R3:W-:Y:S01]  /*90c0*/  STL.64 [R1+0xa08], R22 ;  /* 0x000a081601007387 */ /* 0x0007e20000100a00 */
[----:B0-----:R-:W-:Y:S01]  /*90d0*/  IMAD R3, R12, 0x1de, RZ ;  /* 0x000001de0c037824 */ /* 0x001fe200078e02ff */
[----:B------:R-:W-:Y:S01]  /*90e0*/  LEA.HI.X.SX32 R25, R2, R5, 0x1, P6 ;  /* 0x0000000502197211 */ /* 0x000fe200030f0eff */
[----:B------:R-:W0:Y:S01]  /*90f0*/  LDC R12, c[0x0][0x268] ;  /* 0x00009a00ff0c7b82 */ /* 0x000e220000000800 */
[----:B---3--:R-:W3:Y:S02]  /*9100*/  LDL.LU R23, [R1+0x1638] ;  /* 0x0016380001177983 */ /* 0x008ee40000300800 */
[----:B------:R-:W-:-:S05]  /*9110*/  IADD3 R18, P5, R3, R4, RZ ;  /* 0x0000000403127210 */ /* 0x000fca0007fbe0ff */
[----:B------:R-:W5:Y:S01]  /*9120*/  LDC R2, c[0x0][0x268] ;  /* 0x00009a00ff027b82 */ /* 0x000f620000000800 */
[----:B------:R-:W-:Y:S04]  /*9130*/  STL.64 [R1+0x718], R16 ;  /* 0x0007181001007387 */ /* 0x000fe80000100a00 */
[----:B------:R-:W-:Y:S03]  /*9140*/  STL.64 [R1+0x710], R26 ;  /* 0x0007101a01007387 */ /* 0x000fe60000100a00 */
[----:B------:R-:W2:Y:S01]  /*9150*/  LDC R22, c[0x0][0x268] ;  /* 0x00009a00ff167b82 */ /* 0x000ea20000000800 */
[----:B------:R-:W-:Y:S04]  /*9160*/  STL.64 [R1+0xa00], R10 ;  /* 0x000a000a01007387 */ /* 0x000fe80000100a00 */
[----:B------:R4:W-:Y:S03]  /*9170*/  STL.64 [R1+0x708], R24 ;  /* 0x0007081801007387 */ /* 0x0009e60000100a00 */
[----:B----4-:R-:W4:Y:S01]  /*9180*/  LDC R24, c[0x0][0x268] ;  /* 0x00009a00ff187b82 */ /* 0x010f220000000800 */
[----:B------:R-:W-:-:S07]  /*9190*/  IMAD R25, R28, 0x1e0, RZ ;  /* 0x000001e01c197824 */ /* 0x000fce00078e02ff */
[----:B------:R-:W5:Y:S01]  /*91a0*/  LDC R28, c[0x0][0x268] ;  /* 0x00009a00ff1c7b82 */ /* 0x000f620000000800 */
[----:B0-----:R-:W-:Y:S02]  /*91b0*/  IMAD R12, R12, 0x1e, RZ ;  /* 0x0000001e0c0c7824 */ /* 0x001fe400078e02ff */
[----:B-1----:R-:W-:-:S03]  /*91c0*/  IMAD R3, R13, 0x3c, RZ ;  /* 0x0000003c0d037824 */ /* 0x002fc600078e02ff */
[----:B------:R-:W-:Y:S01]  /*91d0*/  IADD3 R12, P2, R12, R4, RZ ;  /* 0x000000040c0c7210 */ /* 0x000fe20007f5e0ff */
[----:B----4-:R-:W-:Y:S02]  /*91e0*/  IMAD R20, R24, 0xef, RZ ;  /* 0x000000ef18147824 */ /* 0x010fe400078e02ff */
[----:B-----5:R-:W-:-:S03]  /*91f0*/  IMAD R28, R28, 0xf, RZ ;  /* 0x0000000f1c1c7824 */ /* 0x020fc600078e02ff */
[-C--:B------:R-:W-:Y:S02]  /*9200*/  LEA.HI.X.SX32 R19, R20, R5.reuse, 0x1, P5 ;  /* 0x0000000514137211 */ /* 0x080fe400028f0eff */
[----:B------:R-:W-:-:S03]  /*9210*/  LEA.HI.X.SX32 R13, R28, R5, 0x1, P2 ;  /* 0x000000051c0d7211 */ /* 0x000fc600010f0eff */
[----:B------:R-:W-:Y:S01]  /*9220*/  STL.64 [R1+0x700], R18 ;  /* 0x0007001201007387 */ /* 0x000fe20000100a00 */
[----:B------:R-:W-:Y:S02]  /*9230*/  IMAD R2, R2, 0x1e2, RZ ;  /* 0x000001e202027824 */ /* 0x000fe400078e02ff */
[----:B--2---:R-:W-:Y:S01]  /*9240*/  IMAD R22, R22, 0xf0, RZ ;  /* 0x000000f016167824 */ /* 0x004fe200078e02ff */
[----:B------:R0:W-:Y:S01]  /*9250*/  STL.64 [R1+0xcb0], R12 ;  /* 0x000cb00c01007387 */ /* 0x0001e20000100a00 */
[-C--:B------:R-:W-:Y:S01]  /*9260*/  IADD3 R16, P1, R3, R4.reuse, RZ ;  /* 0x0000000403107210 */ /* 0x080fe20007f3e0ff */
[----:B------:R-:W1:Y:S02]  /*9270*/  LDC R28, c[0x0][0x268] ;  /* 0x00009a00ff1c7b82 */ /* 0x000e640000000800 */
[----:B0-----:R-:W2:Y:S01]  /*9280*/  LDL.LU R13, [R1+0x1634] ;  /* 0x00163400010d7983 */ /* 0x001ea20000300800 */
[----:B------:R-:W-:-:S05]  /*9290*/  IADD3 R18, P5, R2, R4, RZ ;  /* 0x0000000402127210 */ /* 0x000fca0007fbe0ff */
[----:B------:R-:W0:Y:S01]  /*92a0*/  LDC R2, c[0x0][0x268] ;  /* 0x00009a00ff027b82 */ /* 0x000e220000000800 */
[-C--:B------:R-:W-:Y:S02]  /*92b0*/  IADD3 R26, P4, R29, R4.reuse, RZ ;  /* 0x000000041d1a7210 */ /* 0x080fe40007f9e0ff */
[CC--:B------:R-:W-:Y:S02]  /*92c0*/  IADD3 R10, P3, R22.reuse, R4.reuse, RZ ;  /* 0x00000004160a7210 */ /* 0x0c0fe40007f7e0ff */
[----:B------:R-:W-:Y:S02]  /*92d0*/  IADD3 R24, P6, R25, R4, RZ ;  /* 0x0000000419187210 */ /* 0x000fe40007fde0ff */
[-C--:B------:R-:W-:Y:S02]  /*92e0*/  LEA.HI.X.SX32 R27, R3, R5.reuse, 0x1, P4 ;  /* 0x00000005031b7211 */ /* 0x080fe400020f0eff */
[-C--:B------:R-:W-:Y:S02]  /*92f0*/  LEA.HI.X.SX32 R11, R29, R5.reuse, 0x1, P3 ;  /* 0x000000051d0b7211 */ /* 0x080fe400018f0eff */
[----:B------:R-:W-:-:S02]  /*9300*/  LEA.HI.X.SX32 R25, R22, R5, 0x1, P6 ;  /* 0x0000000516197211 */ /* 0x000fc400030f0eff */
[----:B------:R-:W4:Y:S01]  /*9310*/  LDC R22, c[0x0][0x268] ;  /* 0x00009a00ff167b82 */ /* 0x000f220000000800 */
[----:B0-----:R-:W-:Y:S02]  /*9320*/  IMAD R17, R2, 0x1e, RZ ;  /* 0x0000001e02117824 */ /* 0x001fe400078e02ff */
[----:B-1----:R-:W-:-:S05]  /*9330*/  IMAD R20, R28, 0x1e4, RZ ;  /* 0x000001e41c147824 */ /* 0x002fca00078e02ff */
[----:B------:R-:W0:Y:S01]  /*9340*/  LDC R2, c[0x0][0x268] ;  /* 0x00009a00ff027b82 */ /* 0x000e220000000800 */
[----:B------:R-:W-:-:S05]  /*9350*/  LEA.HI.X.SX32 R17, R17, R5, 0x1, P1 ;  /* 0x0000000511117211 */ /* 0x000fca00008f0eff */
[----:B------:R-:W-:Y:S02]  /*9360*/  STL.64 [R1+0xc50], R16 ;  /* 0x000c501001007387 */ /* 0x000fe40000100a00 */
[----:B------:R-:W1:Y:S02]  /*9370*/  LDC R28, c[0x0][0x268] ;  /* 0x00009a00ff1c7b82 */ /* 0x000e640000000800 */
[----:B------:R5:W-:Y:S04]  /*9380*/  STL.64 [R1+0xb88], R26 ;  /* 0x000b881a01007387 */ /* 0x000be80000100a00 */
[----:B-----5:R-:W5:Y:S02]  /*9390*/  LDL.LU R27, [R1+0x1630] ;  /* 0x00163000011b7983 */ /* 0x020f640000300800 */
[----:B------:R-:W0:Y:S02]  /*93a0*/  LDC R26, c[0x0][0x268] ;  /* 0x00009a00ff1a7b82 */ /* 0x000e240000000800 */
[----:B------:R4:W-:Y:S04]  /*93b0*/  STL.64 [R1+0x9f8], R10 ;  /* 0x0009f80a01007387 */ /* 0x0009e80000100a00 */
[----:B----4-:R-:W4:Y:S04]  /*93c0*/  LDL.LU.64 R10, [R1+0x1628] ;  /* 0x00162800010a7983 */ /* 0x010f280000300a00 */
[----:B------:R1:W-:Y:S02]  /*93d0*/  STL.64 [R1+0x6f8], R24 ;  /* 0x0006f81801007387 */ /* 0x0003e40000100a00 */
[----:B-1----:R-:W1:Y:S01]  /*93e0*/  LDC R24, c[0x0][0x268] ;  /* 0x00009a00ff187b82 */ /* 0x002e620000000800 */
[----:B------:R-:W-:Y:S01]  /*93f0*/  IADD3 R16, P1, R20, R4, RZ ;  /* 0x0000000414107210 */ /* 0x000fe20007f3e0ff */
[----:B------:R-:W-:-:S02]  /*9400*/  IMAD R20, R22, 0xf1, RZ ;  /* 0x000000f116147824 */ /* 0x000fc400078e02ff */
[----:B0-----:R-:W-:-:S03]  /*9410*/  IMAD R25, R26, 0xf4, RZ ;  /* 0x000000f41a197824 */ /* 0x001fc600078e02ff */
[----:B------:R-:W-:Y:S01]  /*9420*/  LEA.HI.X.SX32 R19, R20, R5, 0x1, P5 ;  /* 0x0000000514137211 */ /* 0x000fe200028f0eff */
[----:B------:R-:W0:Y:S04]  /*9430*/  LDC R26, c[0x0][0x268] ;  /* 0x00009a00ff1a7b82 */ /* 0x000e280000000800 */
[----:B------:R1:W-:Y:S02]  /*9440*/  STL.64 [R1+0x6f0], R18 ;  /* 0x0006f01201007387 */ /* 0x0003e40000100a00 */
[----:B-1----:R-:W-:-:S05]  /*9450*/  IMAD R22, R24, 0x1e8, RZ ;  /* 0x000001e818167824 */ /* 0x002fca00078e02ff */
[----:B------:R-:W-:Y:S02]  /*9460*/  IADD3 R18, P5, R22, R4, RZ ;  /* 0x0000000416127210 */ /* 0x000fe40007fbe0ff */
[----:B------:R-:W1:Y:S01]  /*9470*/  LDC R22, c[0x0][0x268] ;  /* 0x00009a00ff167b82 */ /* 0x000e620000000800 */
[----:B0-----:R-:W-:Y:S02]  /*9480*/  IMAD R26, R26, 0x79, RZ ;  /* 0x000000791a1a7824 */ /* 0x001fe400078e02ff */
[----:B------:R-:W-:Y:S02]  /*9490*/  IMAD R2, R2, 0x1e6, RZ ;  /* 0x000001e602027824 */ /* 0x000fe400078e02ff */
[----:B-1----:R-:W-:-:S03]  /*94a0*/  IMAD R17, R22, 0xf2, RZ ;  /* 0x000000f216117824 */ /* 0x002fc600078e02ff */
[----:B------:R-:W0:Y:S01]  /*94b0*/  LDC R22, c[0x0][0x268] ;  /* 0x00009a00ff167b82 */ /* 0x000e220000000800 */
[----:B------:R-:W-:Y:S01]  /*94c0*/  IMAD R28, R28, 0x7a, RZ ;  /* 0x0000007a1c1c7824 */ /* 0x000fe200078e02ff */
[-C--:B------:R-:W-:Y:S02]  /*94d0*/  IADD3 R2, P4, R2, R4.reuse, RZ ;  /* 0x0000000402027210 */ /* 0x080fe40007f9e0ff */
[----:B------:R-:W-:Y:S02]  /*94e0*/  LEA.HI.X.SX32 R17, R17, R5, 0x1, P1 ;  /* 0x0000000511117211 */ /* 0x000fe400008f0eff */
[----:B------:R-:W-:Y:S01]  /*94f0*/  IADD3 R28, P3, R28, R4, RZ ;  /* 0x000000041c1c7210 */ /* 0x000fe20007f7e0ff */
[----:B0-----:R-:W-:-:S05]  /*9500*/  IMAD R22, R22, 0x3d, RZ ;  /* 0x0000003d16167824 */ /* 0x001fca00078e02ff */
[----:B------:R-:W-:Y:S02]  /*9510*/  LEA.HI.X.SX32 R29, R22, R5, 0x1, P3 ;  /* 0x00000005161d7211 */ /* 0x000fe400018f0eff */
[----:B------:R-:W0:Y:S01]  /*9520*/  LDC R22, c[0x0][0x268] ;  /* 0x00009a00ff167b82 */ /* 0x000e220000000800 */
[----:B--2---:R-:W-:-:S04]  /*9530*/  IADD3 R12, P2, R13, R4, RZ ;  /* 0x000000040d0c7210 */ /* 0x004fc80007f5e0ff */
[----:B------:R-:W-:-:S03]  /*9540*/  LEA.HI.X.SX32 R13, R26, R5, 0x1, P2 ;  /* 0x000000051a0d7211 */ /* 0x000fc600010f0eff */
[----:B------:R-:W1:Y:S02]  /*9550*/  LDC R26, c[0x0][0x268] ;  /* 0x00009a00ff1a7b82 */ /* 0x000e640000000800 */
[----:B------:R2:W-:Y:S04]  /*9560*/  STL.64 [R1+0x9f0], R12 ;  /* 0x0009f00c01007387 */ /* 0x0005e80000100a00 */
[----:B--2---:R-:W2:Y:S01]  /*9570*/  LDL.LU R12, [R1+0x1620] ;  /* 0x00162000010c7983 */ /* 0x004ea20000300800 */
[----:B-1----:R-:W-:-:S03]  /*9580*/  IMAD R26, R26, 0xf3, RZ ;  /* 0x000000f31a1a7824 */ /* 0x002fc600078e02ff */
[----:B------:R-:W-:Y:S02]  /*9590*/  STL.64 [R1+0x6e8], R16 ;  /* 0x0006e81001007387 */ /* 0x000fe40000100a00 */
[----:B------:R-:W-:Y:S02]  /*95a0*/  LEA.HI.X.SX32 R3, R26, R5, 0x1, P4 ;  /* 0x000000051a037211 */ /* 0x000fe400020f0eff */
[----:B------:R-:W1:Y:S03]  /*95b0*/  LDC R26, c[0x0][0x268] ;  /* 0x00009a00ff1a7b82 */ /* 0x000e660000000800 */
[----:B------:R3:W-:Y:S04]  /*95c0*/  STL.64 [R1+0x6e0], R2 ;  /* 0x0006e00201007387 */ /* 0x0007e80000100a00 */
[----:B---3--:R-:W3:Y:S04]  /*95d0*/  LDL.LU R3, [R1+0x161c] ;  /* 0x00161c0001037983 */ /* 0x008ee80000300800 */
[----:B------:R0:W-:Y:S04]  /*95e0*/  STL.64 [R1+0xb80], R28 ;  /* 0x000b801c01007387 */ /* 0x0001e80000100a00 */
[----:B0-----:R-:W5:Y:S01]  /*95f0*/  LDL.LU R29, [R1+0x1618] ;  /* 0x00161800011d7983 */ /* 0x001f620000300800 */
[----:B----4-:R-:W-:-:S05]  /*9600*/  IMAD R20, R10, 0xf6, RZ ;  /* 0x000000f60a147824 */ /* 0x010fca00078e02ff */
[-C--:B------:R-:W-:Y:S02]  /*9610*/  IADD3 R16, P1, R20, R4.reuse, RZ ;  /* 0x0000000414107210 */ /* 0x080fe40007f3e0ff */
[----:B------:R-:W0:Y:S01]  /*9620*/  LDC R20, c[0x0][0x268] ;  /* 0x00009a00ff147b82 */ /* 0x000e220000000800 */
[----:B------:R-:W-:Y:S01]  /*9630*/  IADD3 R24, P6, R25, R4, RZ ;  /* 0x0000000419187210 */ /* 0x000fe20007fde0ff */
[----:B-1----:R-:W-:-:S05]  /*9640*/  IMAD R25, R26, 0x7a, RZ ;  /* 0x0000007a1a197824 */ /* 0x002fca00078e02ff */
[----:B------:R-:W-:Y:S01]  /*9650*/  LEA.HI.X.SX32 R25, R25, R5, 0x1, P6 ;  /* 0x0000000519197211 */ /* 0x000fe200030f0eff */
[----:B------:R-:W1:Y:S04]  /*9660*/  LDC R26, c[0x0][0x268] ;  /* 0x00009a00ff1a7b82 */ /* 0x000e680000000800 */
[----:B------:R4:W-:Y:S01]  /*9670*/  STL.64 [R1+0x9e8], R24 ;  /* 0x0009e81801007387 */ /* 0x0009e20000100a00 */
[----:B0-----:R-:W-:-:S03]  /*9680*/  IMAD R19, R20, 0xf4, RZ ;  /* 0x000000f414137824 */ /* 0x001fc600078e02ff */
[----:B----4-:R-:W4:Y:S01]  /*9690*/  LDL.LU.64 R24, [R1+0x1610] ;  /* 0x0016100001187983 */ /* 0x010f220000300a00 */
[----:B------:R-:W-:Y:S01]  /*96a0*/  IMAD R20, R22, 0x7c, RZ ;  /* 0x0000007c16147824 */ /* 0x000fe200078e02ff */
[----:B------:R-:W-:-:S05]  /*96b0*/  LEA.HI.X.SX32 R19, R19, R5, 0x1, P5 ;  /* 0x0000000513137211 */ /* 0x000fca00028f0eff */
[----:B------:R0:W-:Y:S02]  /*96c0*/  STL.64 [R1+0x6d8], R18 ;  /* 0x0006d81201007387 */ /* 0x0001e40000100a00 */
[----:B0-----:R-:W-:Y:S01]  /*96d0*/  IADD3 R18, P5, R20, R4, RZ ;  /* 0x0000000414127210 */ /* 0x001fe20007fbe0ff */
[----:B-1----:R-:W-:Y:S01]  /*96e0*/  IMAD R22, R26, 0xf5, RZ ;  /* 0x000000f51a167824 */ /* 0x002fe200078e02ff */
[----:B------:R-:W0:Y:S01]  /*96f0*/  LDC R20, c[0x0][0x268] ;  /* 0x00009a00ff147b82 */ /* 0x000e220000000800 */
[----:B------:R-:W-:-:S07]  /*9700*/  LEA.HI.X.SX32 R17, R11, R5, 0x1, P1 ;  /* 0x000000050b117211 */ /* 0x000fce00008f0eff */
[----:B------:R-:W1:Y:S01]  /*9710*/  LDC R19, c[0x0][0x268] ;  /* 0x00009a00ff137b82 */ /* 0x000e620000000800 */
[----:B--2---:R-:W-:-:S04]  /*9720*/  IADD3 R12, P2, R12, R4, RZ ;  /* 0x000000040c0c7210 */ /* 0x004fc80007f5e0ff */
[----:B------:R-:W-:-:S05]  /*9730*/  LEA.HI.X.SX32 R13, R22, R5, 0x1, P2 ;  /* 0x00000005160d7211 */ /* 0x000fca00010f0eff */
[----:B------:R2:W-:Y:S04]  /*9740*/  STL.64 [R1+0x6d0], R12 ;  /* 0x0006d00c01007387 */ /* 0x0005e80000100a00 */
[----:B--2---:R-:W2:Y:S01]  /*9750*/  LDL.64 R12, [R1+0x2b0] ;  /* 0x0002b000010c7983 */ /* 0x004ea20000100a00 */
[-C--:B---3--:R-:W-:Y:S01]  /*9760*/  IADD3 R2, P4, R3, R4.reuse, RZ ;  /* 0x0000000403027210 */ /* 0x088fe20007f9e0ff */
[----:B------:R-:W-:Y:S02]  /*9770*/  IMAD R3, R10, 0xf6, RZ ;  /* 0x000000f60a037824 */ /* 0x000fe400078e02ff */
[----:B------:R3:W-:Y:S03]  /*9780*/  STL.64 [R1+0x9e0], R16 ;  /* 0x0009e01001007387 */ /* 0x0007e60000100a00 */
[----:B------:R-:W-:Y:S01]  /*9790*/  LEA.HI.X.SX32 R3, R3, R5, 0x1, P4 ;  /* 0x0000000503037211 */ /* 0x000fe200020f0eff */
[----:B---3--:R-:W3:Y:S01]  /*97a0*/  LDL.LU.64 R16, [R1+0x1608] ;  /* 0x0016080001107983 */ /* 0x008ee20000300a00 */
[----:B-----5:R-:W-:Y:S01]  /*97b0*/  IADD3 R28, P3, R29, R4, RZ ;  /* 0x000000041d1c7210 */ /* 0x020fe20007f7e0ff */
[----:B0-----:R-:W-:-:S02]  /*97c0*/  IMAD R29, R20, 0xf7, RZ ;  /* 0x000000f7141d7824 */ /* 0x001fc400078e02ff */
[----:B------:R-:W5:Y:S03]  /*97d0*/  LDL.64 R10, [R1+0x2a8] ;  /* 0x0002a800010a7983 */ /* 0x000f660000100a00 */
[----:B------:R-:W-:Y:S01]  /*97e0*/  LEA.HI.X.SX32 R29, R29, R5, 0x1, P3 ;  /* 0x000000051d1d7211 */ /* 0x000fe200018f0eff */
[----:B------:R0:W-:Y:S04]  /*97f0*/  STL.64 [R1+0x6c8], R2 ;  /* 0x0006c80201007387 */ /* 0x0001e80000100a00 */
[----:B0-----:R-:W2:Y:S04]  /*9800*/  LDL.LU R2, [R1+0x1600] ;  /* 0x0016000001027983 */ /* 0x001ea80000300800 */
[----:B------:R0:W-:Y:S04]  /*9810*/  STL.64 [R1+0x6c0], R28 ;  /* 0x0006c01c01007387 */ /* 0x0001e80000100a00 */
[----:B0-----:R-:W3:Y:S01]  /*9820*/  LDL.LU R28, [R1+0x15fc] ;  /* 0x0015fc00011c7983 */ /* 0x001ee20000300800 */
[----:B------:R-:W-:-:S02]  /*9830*/  IADD3 R22, P2, R23, R4, RZ ;  /* 0x0000000417167210 */ /* 0x000fc40007f5e0ff */
[----:B------:R-:W0:Y:S01]  /*9840*/  LDC R23, c[0x0][0x268] ;  /* 0x00009a00ff177b82 */ /* 0x000e220000000800 */
[----:B------:R-:W-:Y:S01]  /*9850*/  IADD3 R26, P6, R27, R4, RZ ;  /* 0x000000041b1a7210 */ /* 0x000fe20007fde0ff */
[----:B-1----:R-:W-:-:S05]  /*9860*/  IMAD R19, R19, 0x3e, RZ ;  /* 0x0000003e13137824 */ /* 0x002fca00078e02ff */
[----:B------:R-:W-:Y:S02]  /*9870*/  LEA.HI.X.SX32 R19, R19, R5, 0x1, P5 ;  /* 0x0000000513137211 */ /* 0x000fe400028f0eff */
[----:B------:R-:W-:Y:S01]  /*9880*/  IADD3 R20, P1, R21, R4, RZ ;  /* 0x0000000415147210 */ /* 0x000fe20007f3e0ff */
[----:B0-----:R-:W-:-:S05]  /*9890*/  IMAD R23, R23, 0x7c, RZ ;  /* 0x0000007c17177824 */ /* 0x001fca00078e02ff */
[----:B------:R-:W-:Y:S01]  /*98a0*/  LEA.HI.X.SX32 R23, R23, R5, 0x1, P2 ;  /* 0x0000000517177211 */ /* 0x000fe200010f0eff */
[----:B----4-:R-:W-:-:S05]  /*98b0*/  IMAD R21, R25, 0xf8, RZ ;  /* 0x000000f819157824 */ /* 0x010fca00078e02ff */
[----:B------:R-:W-:Y:S01]  /*98c0*/  LEA.HI.X.SX32 R21, R21, R5, 0x1, P1 ;  /* 0x0000000515157211 */ /* 0x000fe200008f0eff */
[----:B---3--:R-:W-:-:S05]  /*98d0*/  IMAD R27, R28, 0x1f, RZ ;  /* 0x0000001f1c1b7824 */ /* 0x008fca00078e02ff */
[----:B------:R-:W-:-:S05]  /*98e0*/  LEA.HI.X.SX32 R27, R27, R5, 0x1, P6 ;  /* 0x000000051b1b7211 */ /* 0x000fca00030f0eff */
[----:B------:R0:W-:Y:S04]  /*98f0*/  STL.64 [R1+0xc48], R26 ;  /* 0x000c481a01007387 */ /* 0x0001e80000100a00 */
[----:B0-----:R-:W3:Y:S04]  /*9900*/  LDL.LU R26, [R1+0x15f8] ;  /* 0x0015f800011a7983 */ /* 0x001ee80000300800 */
[----:B------:R0:W-:Y:S04]  /*9910*/  STL.64 [R1+0xb78], R18 ;  /* 0x000b781201007387 */ /* 0x0001e80000100a00 */
[----:B0-----:R-:W4:Y:S04]  /*9920*/  LDL.LU.64 R18, [R1+0x15f0] ;  /* 0x0015f00001127983 */ /* 0x001f280000300a00 */
[----:B------:R0:W-:Y:S04]  /*9930*/  STL.64 [R1+0x9d8], R22 ;  /* 0x0009d81601007387 */ /* 0x0001e80000100a00 */
[----:B0-----:R-:W5:Y:S01]  /*9940*/  LDL.LU R22, [R1+0x15ec] ;  /* 0x0015ec0001167983 */ /* 0x001f620000300800 */
[----:B------:R-:W-:Y:S01]  /*9950*/  LOP3.LUT P0, RZ, R7, 0x3, RZ, 0xc0, !PT ;  /* 0x0000000307ff7812 */ /* 0x000fe2000780c0ff */
[----:B------:R-:W0:Y:S02]  /*9960*/  LDC R23, c[0x0][0x268] ;  /* 0x00009a00ff177b82 */ /* 0x000e240000000800 */
[----:B------:R1:W-:Y:S06]  /*9970*/  STL.64 [R1+0x6b8], R20 ;  /* 0x0006b81401007387 */ /* 0x0003ec0000100a00 */
[----:B------:R-:W0:Y:S01]  /*9980*/  LDC R7, c[0x0][0x268] ;  /* 0x00009a00ff077b82 */ /* 0x000e220000000800 */
[----:B-1----:R-:W5:Y:S01]  /*9990*/  LDL.LU R20, [R1+0x15e8] ;  /* 0x0015e80001147983 */ /* 0x002f620000300800 */
[----:B------:R-:W-:-:S06]  /*99a0*/  IADD3 R28, P3, R15, R4, RZ ;  /* 0x000000040f1c7210 */ /* 0x000fcc0007f7e0ff */
[----:B------:R-:W1:Y:S01]  /*99b0*/  LDC R21, c[0x0][0x268] ;  /* 0x00009a00ff157b82 */ /* 0x000e620000000800 */
[----:B------:R-:W-:Y:S01]  /*99c0*/  IMAD R9, R9, 0xfb, RZ ;  /* 0x000000fb09097824 */ /* 0x000fe200078e02ff */
[----:B------:R-:W-:Y:S02]  /*99d0*/  IADD3 R24, P5, R24, R4, RZ ;  /* 0x0000000418187210 */ /* 0x000fe40007fbe0ff */
[----:B------:R-:W-:-:S04]  /*99e0*/  LEA.HI.X.SX32 R29, R17, R5, 0x1, P3 ;  /* 0x00000005111d7211 */ /* 0x000fc800018f0eff */
[----:B------:R-:W1:Y:S01]  /*99f0*/  LDC R17, c[0x0][0x268] ;  /* 0x00009a00ff117b82 */ /* 0x000e620000000800 */
[----:B--2---:R-:W-:Y:S02]  /*9a00*/  IADD3 R2, P4, R2, R4, RZ ;  /* 0x0000000402027210 */ /* 0x004fe40007f9e0ff */
[----:B------:R-:W-:Y:S01]  /*9a10*/  LEA.HI.X.SX32 R25, R9, R5, 0x1, P5 ;  /* 0x0000000509197211 */ /* 0x000fe200028f0eff */
[----:B0-----:R-:W-:-:S04]  /*9a20*/  IMAD R7, R7, 0x3f, RZ ;  /* 0x0000003f07077824 */ /* 0x001fc800078e02ff */
[----:B------:R-:W0:Y:S01]  /*9a30*/  LDC R9, c[0x0][0x268] ;  /* 0x00009a00ff097b82 */ /* 0x000e220000000800 */
[----:B------:R-:W-:Y:S01]  /*9a40*/  IMAD R14, R14, 0xfe, RZ ;  /* 0x000000fe0e0e7824 */ /* 0x000fe200078e02ff */
[----:B------:R-:W-:Y:S01]  /*9a50*/  IADD3 R16, P3, R16, R4, RZ ;  /* 0x0000000410107210 */ /* 0x000fe20007f7e0ff */
[----:B------:R-:W-:Y:S02]  /*9a60*/  IMAD R8, R8, 0x1fc, RZ ;  /* 0x000001fc08087824 */ /* 0x000fe400078e02ff */
[----:B-1----:R-:W-:-:S03]  /*9a70*/  IMAD R21, R21, 0x7e, RZ ;  /* 0x0000007e15157824 */ /* 0x002fc600078e02ff */
[----:B------:R-:W-:Y:S01]  /*9a80*/  IADD3 R8, P5, R8, R4, RZ ;  /* 0x0000000408087210 */ /* 0x000fe20007fbe0ff */
[----:B------:R-:W-:Y:S02]  /*9a90*/  IMAD R6, R6, 0x1fe, RZ ;  /* 0x000001fe06067824 */ /* 0x000fe400078e02ff */
[----:B------:R-:W-:-:S05]  /*9aa0*/  IMAD R17, R17, 0xfd, RZ ;  /* 0x000000fd11117824 */ /* 0x000fca00078e02ff */
[----:B------:R-:W-:Y:S01]  /*9ab0*/  LEA.HI.X.SX32 R17, R17, R5, 0x1, P3 ;  /* 0x0000000511117211 */ /* 0x000fe200018f0eff */
[----:B0-----:R-:W-:-:S05]  /*9ac0*/  IMAD R9, R9, 0xfe, RZ ;  /* 0x000000fe09097824 */ /* 0x001fca00078e02ff */
[----:B------:R-:W-:Y:S02]  /*9ad0*/  LEA.HI.X.SX32 R9, R9, R5, 0x1, P5 ;  /* 0x0000000509097211 */ /* 0x000fe400028f0eff */
[----:B---3--:R-:W-:-:S04]  /*9ae0*/  IADD3 R26, P6, R26, R4, RZ ;  /* 0x000000041a1a7210 */ /* 0x008fc80007fde0ff */
[-C--:B------:R-:W-:Y:S02]  /*9af0*/  LEA.HI.X.SX32 R27, R15, R5.reuse, 0x1, P6 ;  /* 0x000000050f1b7211 */ /* 0x080fe400030f0eff */
[----:B------:R-:W0:Y:S01]  /*9b00*/  LDC R15, c[0x0][0x268] ;  /* 0x00009a00ff0f7b82 */ /* 0x000e220000000800 */
[----:B----4-:R-:W-:Y:S01]  /*9b10*/  LEA.HI.X.SX32 R3, R19, R5, 0x1, P4 ;  /* 0x0000000513037211 */ /* 0x010fe200020f0eff */
[----:B------:R-:W-:Y:S01]  /*9b20*/  IMAD R19, R23, 0xfc, RZ ;  /* 0x000000fc17137824 */ /* 0x000fe200078e02ff */
[----:B-----5:R-:W-:-:S04]  /*9b30*/  IADD3 R22, P2, R22, R4, RZ ;  /* 0x0000000416167210 */ /* 0x020fc80007f5e0ff */
[-C--:B------:R-:W-:Y:S02]  /*9b40*/  LEA.HI.X.SX32 R23, R7, R5.reuse, 0x1, P2 ;  /* 0x0000000507177211 */ /* 0x080fe400010f0eff */
[----:B------:R-:W1:Y:S01]  /*9b50*/  LDC R7, c[0x0][0x268] ;  /* 0x00009a00ff077b82 */ /* 0x000e620000000800 */
[----:B------:R2:W-:Y:S01]  /*9b60*/  STL.64 [R1+0x6b0], R2 ;  /* 0x0006b00201007387 */ /* 0x0005e20000100a00 */
[-C--:B------:R-:W-:Y:S01]  /*9b70*/  IADD3 R18, P4, R18, R4.reuse, RZ ;  /* 0x0000000412127210 */ /* 0x080fe20007f9e0ff */
[----:B0-----:R-:W-:Y:S01]  /*9b80*/  IMAD R15, R15, 0x7f, RZ ;  /* 0x0000007f0f0f7824 */ /* 0x001fe200078e02ff */
[-C--:B------:R-:W-:Y:S02]  /*9b90*/  IADD3 R14, P6, R14, R4.reuse, RZ ;  /* 0x000000040e0e7210 */ /* 0x080fe40007fde0ff */
[----:B------:R-:W-:Y:S01]  /*9ba0*/  IADD3 R20, P1, R20, R4, RZ ;  /* 0x0000000414147210 */ /* 0x000fe20007f3e0ff */
[----:B--2---:R-:W2:Y:S03]  /*9bb0*/  LDL.LU.64 R2, [R1+0x15e0] ;  /* 0x0015e00001027983 */ /* 0x004ea60000300a00 */
[-C--:B------:R-:W-:Y:S01]  /*9bc0*/  LEA.HI.X.SX32 R21, R21, R5.reuse, 0x1, P1 ;  /* 0x0000000515157211 */ /* 0x080fe200008f0eff */
[----:B------:R0:W-:Y:S01]  /*9bd0*/  STL.64 [R1+0x9d0], R28 ;  /* 0x0009d01c01007387 */ /* 0x0001e20000100a00 */
[----:B------:R-:W-:-:S02]  /*9be0*/  LEA.HI.X.SX32 R19, R19, R5, 0x1, P4 ;  /* 0x0000000513137211 */ /* 0x000fc400020f0eff */
[-C--:B------:R-:W-:Y:S01]  /*9bf0*/  LEA.HI.X.SX32 R15, R15, R5.reuse, 0x1, P6 ;  /* 0x000000050f0f7211 */ /* 0x080fe200030f0eff */
[----:B0-----:R-:W3:Y:S04]  /*9c00*/  LDL.LU.64 R28, [R1+0x15d8] ;  /* 0x0015d800011c7983 */ /* 0x001ee80000300a00 */
[----:B------:R0:W-:Y:S01]  /*9c10*/  STL.64 [R1+0x6a8], R26 ;  /* 0x0006a81a01007387 */ /* 0x0001e20000100a00 */
[----:B-1----:R-:W-:Y:S01]  /*9c20*/  IMAD R7, R7, 0xff, RZ ;  /* 0x000000ff07077824 */ /* 0x002fe200078e02ff */
[----:B------:R-:W-:Y:S02]  /*9c30*/  IADD3 R6, P2, R6, R4, RZ ;  /* 0x0000000406067210 */ /* 0x000fe40007f5e0ff */
[----:B0-----:R-:W4:Y:S04]  /*9c40*/  LDL.LU.64 R26, [R1+0x15d0] ;  /* 0x0015d000011a7983 */ /* 0x001f280000300a00 */
[----:B------:R0:W-:Y:S04]  /*9c50*/  STL.64 [R1+0x6a0], R24 ;  /* 0x0006a01801007387 */ /* 0x0001e80000100a00 */
[----:B0-----:R-:W5:Y:S04]  /*9c60*/  LDL.LU.64 R24, [R1+0x15c8] ;  /* 0x0015c80001187983 */ /* 0x001f680000300a00 */
[----:B------:R0:W-:Y:S01]  /*9c70*/  STL.64 [R1+0xb70], R22 ;  /* 0x000b701601007387 */ /* 0x0001e20000100a00 */
[----:B------:R-:W-:-:S03]  /*9c80*/  LEA.HI.X.SX32 R7, R7, R5, 0x1, P2 ;  /* 0x0000000507077211 */ /* 0x000fc600010f0eff */
[----:B0-----:R-:W2:Y:S04]  /*9c90*/  LDL.LU.64 R22, [R1+0x15c0] ;  /* 0x0015c00001167983 */ /* 0x001ea80000300a00 */
[----:B------:R0:W-:Y:S04]  /*9ca0*/  STL.64 [R1+0x9c8], R20 ;  /* 0x0009c81401007387 */ /* 0x0001e80000100a00 */
[----:B0-----:R-:W3:Y:S04]  /*9cb0*/  LDL.LU.64 R20, [R1+0x15b8] ;  /* 0x0015b80001147983 */ /* 0x001ee80000300a00 */
[----:B------:R0:W-:Y:S04]  /*9cc0*/  STL.64 [R1+0x698], R18 ;  /* 0x0006981201007387 */ /* 0x0001e80000100a00 */
[----:B0-----:R-:W4:Y:S04]  /*9cd0*/  LDL.LU.64 R18, [R1+0x15b0] ;  /* 0x0015b00001127983 */ /* 0x001f280000300a00 */
[----:B------:R0:W-:Y:S04]  /*9ce0*/  STL.64 [R1+0x690], R16 ;  /* 0x0006901001007387 */ /* 0x0001e80000100a00 */
[----:B0-----:R-:W5:Y:S04]  /*9cf0*/  LDL.LU.64 R16, [R1+0x15a8] ;  /* 0x0015a80001107983 */ /* 0x001f680000300a00 */
[----:B------:R0:W-:Y:S04]  /*9d00*/  STL.64 [R1+0x9c0], R14 ;  /* 0x0009c00e01007387 */ /* 0x0001e80000100a00 */
[----:B0-----:R-:W2:Y:S04]  /*9d10*/  LDL.LU.64 R14, [R1+0x15a0] ;  /* 0x0015a000010e7983 */ /* 0x001ea80000300a00 */
[----:B------:R0:W-:Y:S04]  /*9d20*/  STL.64 [R1+0x688], R8 ;  /* 0x0006880801007387 */ /* 0x0001e80000100a00 */
[----:B0-----:R-:W3:Y:S04]  /*9d30*/  LDL.LU.64 R8, [R1+0x1598] ;  /* 0x0015980001087983 */ /* 0x001ee80000300a00 */
[----:B------:R-:W4:Y:S04]  /*9d40*/  LDL.LU.64 R4, [R1+0x1590] ;  /* 0x0015900001047983 */ /* 0x000f280000300a00 */
[----:B------:R4:W-:Y:S02]  /*9d50*/  STL.64 [R1+0x680], R6 ;  /* 0x0006800601007387 */ /* 0x0009e40000100a00 */
[----:B----4-:R-:W-:-:S05]  /*9d60*/  IMAD.WIDE R6, R4, 0x2, R12 ;  /* 0x0000000204067825 */ /* 0x010fca00078e020c */
[----:B------:R0:W-:Y:S02]  /*9d70*/  STL.64 [R1+0x1560], R6 ;  /* 0x0015600601007387 */ /* 0x0001e40000100a00 */
[----:B0-----:R-:W-:-:S05]  /*9d80*/  IMAD.WIDE R6, R4, 0x2, R10 ;  /* 0x0000000204067825 */ /* 0x001fca00078e020a */
[----:B------:R0:W-:Y:S02]  /*9d90*/  STL.64 [R1+0x1558], R6 ;  /* 0x0015580601007387 */ /* 0x0001e40000100a00 */
[----:B0-----:R-:W-:-:S05]  /*9da0*/  IMAD.WIDE R6, R5, 0x2, R12 ;  /* 0x0000000205067825 */ /* 0x001fca00078e020c */
[----:B------:R0:W-:Y:S04]  /*9db0*/  STL.64 [R1+0x1550], R6 ;  /* 0x0015500601007387 */ /* 0x0001e80000100a00 */
[----:B0-----:R-:W4:Y:S01]  /*9dc0*/  LDL.LU.64 R6, [R1+0x1588] ;  /* 0x0015880001067983 */ /* 0x001f220000300a00 */
[----:B------:R-:W-:-:S05]  /*9dd0*/  IMAD.WIDE R4, R5, 0x2, R10 ;  /* 0x0000000205047825 */ /* 0x000fca00078e020a */
[----:B------:R4:W-:Y:S02]  /*9de0*/  STL.64 [R1+0x1548], R4 ;  /* 0x0015480401007387 */ /* 0x0009e40000100a00 */
[----:B----4-:R-:W-:-:S05]  /*9df0*/  IMAD.WIDE R4, R6, 0x2, R12 ;  /* 0x0000000206047825 */ /* 0x010fca00078e020c */
[----:B------:R0:W-:Y:S02]  /*9e00*/  STL.64 [R1+0x1540], R4 ;  /* 0x0015400401007387 */ /* 0x0001e40000100a00 */
[----:B0-----:R-:W-:-:S05]  /*9e10*/  IMAD.WIDE R4, R6, 0x2, R10 ;  /* 0x0000000206047825 */ /* 0x001fca00078e020a */
[----:B------:R0:W-:Y:S02]  /*9e20*/  STL.64 [R1+0x1538], R4 ;  /* 0x0015380401007387 */ /* 0x0001e40000100a00 */
[----:B0-----:R-:W-:-:S05]  /*9e30*/  IMAD.WIDE R4, R7, 0x2, R12 ;  /* 0x0000000207047825 */ /* 0x001fca00078e020c */
[----:B------:R0:W-:Y:S02]  /*9e40*/  STL.64 [R1+0x1530], R4 ;  /* 0x0015300401007387 */ /* 0x0001e40000100a00 */
[----:B0-----:R-:W-:Y:S02]  /*9e50*/  IMAD.WIDE R4, R7, 0x2, R10 ;  /* 0x0000000207047825 */ /* 0x001fe400078e020a */
[----:B------:R-:W4:Y:S04]  /*9e60*/  LDL.LU.64 R10, [R1+0x1580] ;  /* 0x00158000010a7983 */ /* 0x000f280000300a00 */
[----:B------:R-:W5:Y:S04]  /*9e70*/  LDL.64 R6, [R1+0x2a8] ;  /* 0x0002a80001067983 */ /* 0x000f680000100a00 */
[----:B------:R3:W-:Y:S02]  /*9e80*/  STL.64 [R1+0x1528], R4 ;  /* 0x0015280401007387 */ /* 0x0007e40000100a00 */
[----:B---3--:R-:W-:-:S05]  /*9e90*/  IMAD.WIDE R4, R8, 0x2, R12 ;  /* 0x0000000208047825 */ /* 0x008fca00078e020c */
[----:B------:R5:W-:Y:S02]  /*9ea0*/  STL.64 [R1+0x1520], R4 ;  /* 0x0015200401007387 */ /* 0x000be40000100a00 */
[----:B-----5:R-:W-:-:S05]  /*9eb0*/  IMAD.WIDE R4, R8, 0x2, R6 ;  /* 0x0000000208047825 */ /* 0x020fca00078e0206 */
[----:B------:R0:W-:Y:S02]  /*9ec0*/  STL.64 [R1+0x1518], R4 ;  /* 0x0015180401007387 */ /* 0x0001e40000100a00 */
[C---:B0-----:R-:W-:Y:S02]  /*9ed0*/  IMAD.WIDE R4, R9.reuse, 0x2, R12 ;  /* 0x0000000209047825 */ /* 0x041fe400078e020c */
[----:B------:R-:W3:Y:S04]  /*9ee0*/  LDL.LU.64 R12, [R1+0x1578] ;  /* 0x00157800010c7983 */ /* 0x000ee80000300a00 */
[----:B------:R0:W-:Y:S02]  /*9ef0*/  STL.64 [R1+0x1510], R4 ;  /* 0x0015100401007387 */ /* 0x0001e40000100a00 */
[----:B0-----:R-:W-:-:S02]  /*9f00*/  IMAD.WIDE R4, R9, 0x2, R6 ;  /* 0x0000000209047825 */ /* 0x001fc400078e0206 */
[----:B------:R-:W4:Y:S04]  /*9f10*/  LDL.64 R8, [R1+0x2b0] ;  /* 0x0002b00001087983 */ /* 0x000f280000100a00 */
[----:B------:R4:W-:Y:S02]  /*9f20*/  STL.64 [R1+0x1508], R4 ;  /* 0x0015080401007387 */ /* 0x0009e40000100a00 */
[----:B----4-:R-:W-:-:S05]  /*9f30*/  IMAD.WIDE R4, R10, 0x2, R8 ;  /* 0x000000020a047825 */ /* 0x010fca00078e0208 */
[----:B------:R0:W-:Y:S02]  /*9f40*/  STL.64 [R1+0x1500], R4 ;  /* 0x0015000401007387 */ /* 0x0001e40000100a00 */
[----:B0-----:R-:W-:-:S05]  /*9f50*/  IMAD.WIDE R4, R10, 0x2, R6 ;  /* 0x000000020a047825 */ /* 0x001fca00078e0206 */
[----:B------:R0:W-:Y:S02]  /*9f60*/  STL.64 [R1+0x14f8], R4 ;  /* 0x0014f80401007387 */ /* 0x0001e40000100a00 */
[----:B0-----:R-:W-:-:S05]  /*9f70*/  IMAD.WIDE R4, R11, 0x2, R8 ;  /* 0x000000020b047825 */ /* 0x001fca00078e0208 */
[----:B------:R0:W-:Y:S02]  /*9f80*/  STL.64 [R1+0x14f0], R4 ;  /* 0x0014f00401007387 */ /* 0x0001e40000100a00 */
[----:B0-----:R-:W-:-:S04]  /*9f90*/  IMAD.WIDE R4, R11, 0x2, R6 ;  /* 0x000000020b047825 */ /* 0x001fc800078e0206 */
[C---:B---3--:R-:W-:Y:S01]  /*9fa0*/  IMAD.WIDE R10, R12.reuse, 0x2, R8 ;  /* 0x000000020c0a7825 */ /* 0x048fe200078e0208 */
[----:B------:R0:W-:Y:S04]  /*9fb0*/  STL.64 [R1+0x14e8], R4 ;  /* 0x0014e80401007387 */ /* 0x0001e80000100a00 */
[----:B------:R1:W-:Y:S01]  /*9fc0*/  STL.64 [R1+0x14e0], R10 ;  /* 0x0014e00a01007387 */ /* 0x0003e20000100a00 */
[----:B0-----:R-:W-:-:S04]  /*9fd0*/  IMAD.WIDE R4, R12, 0x2, R6 ;  /* 0x000000020c047825 */ /* 0x001fc800078e0206 */
[C---:B-1----:R-:W-:Y:S01]  /*9fe0*/  IMAD.WIDE R10, R13.reuse, 0x2, R8 ;  /* 0x000000020d0a7825 */ /* 0x042fe200078e0208 */
[----:B------:R0:W-:Y:S04]  /*9ff0*/  STL.64 [R1+0x14d8], R4 ;  /* 0x0014d80401007387 */ /* 0x0001e80000100a00 */
[----:B------:R1:W-:Y:S01]  /*a000*/  STL.64 [R1+0x14d0], R10 ;  /* 0x0014d00a01007387 */ /* 0x0003e20000100a00 */
[----:B0-----:R-:W-:-:S04]  /*a010*/  IMAD.WIDE R4, R13, 0x2, R6 ;  /* 0x000000020d047825 */ /* 0x001fc800078e0206 */
[C---:B--2---:R-:W-:Y:S01]  /*a020*/  IMAD.WIDE R12, R14.reuse, 0x2, R8 ;  /* 0x000000020e0c7825 */ /* 0x044fe200078e0208 */
[----:B------:R0:W-:Y:S03]  /*a030*/  STL.64 [R1+0x14c8], R4 ;  /* 0x0014c80401007387 */ /* 0x0001e60000100a00 */
[----:B-1----:R-:W-:Y:S01]  /*a040*/  IMAD.WIDE R10, R14, 0x2, R6 ;  /* 0x000000020e0a7825 */ /* 0x002fe200078e0206 */
[----:B------:R1:W-:Y:S04]  /*a050*/  STL.64 [R1+0x14c0], R12 ;  /* 0x0014c00c01007387 */ /* 0x0003e80000100a00 */
[----:B------:R2:W-:Y:S01]  /*a060*/  STL.64 [R1+0x14b8], R10 ;  /* 0x0014b80a01007387 */ /* 0x0005e20000100a00 */
[----:B0-----:R-:W-:-:S04]  /*a070*/  IMAD.WIDE R4, R15, 0x2, R8 ;  /* 0x000000020f047825 */ /* 0x001fc800078e0208 */
[----:B-1----:R-:W-:Y:S01]  /*a080*/  IMAD.WIDE R12, R15, 0x2, R6 ;  /* 0x000000020f0c7825 */ /* 0x002fe200078e0206 */
[----:B------:R0:W-:Y:S03]  /*a090*/  STL.64 [R1+0x14b0], R4 ;  /* 0x0014b00401007387 */ /* 0x0001e60000100a00 */
[C---:B--2---:R-:W-:Y:S01]  /*a0a0*/  IMAD.WIDE R10, R16.reuse, 0x2, R8 ;  /* 0x00000002100a7825 */ /* 0x044fe200078e0208 */
[----:B------:R1:W-:Y:S04]  /*a0b0*/  STL.64 [R1+0x14a8], R12 ;  /* 0x0014a80c01007387 */ /* 0x0003e80000100a00 */
[----:B------:R2:W-:Y:S01]  /*a0c0*/  STL.64 [R1+0x14a0], R10 ;  /* 0x0014a00a01007387 */ /* 0x0005e20000100a00 */
[----:B0-----:R-:W-:-:S04]  /*a0d0*/  IMAD.WIDE R4, R16, 0x2, R6 ;  /* 0x0000000210047825 */ /* 0x001fc800078e0206 */
[C---:B-1----:R-:W-:Y:S01]  /*a0e0*/  IMAD.WIDE R12, R17.reuse, 0x2, R8 ;  /* 0x00000002110c7825 */ /* 0x042fe200078e0208 */
[----:B------:R0:W-:Y:S03]  /*a0f0*/  STL.64 [R1+0x1498], R4 ;  /* 0x0014980401007387 */ /* 0x0001e60000100a00 */
[----:B--2---:R-:W-:Y:S01]  /*a100*/  IMAD.WIDE R10, R17, 0x2, R6 ;  /* 0x00000002110a7825 */ /* 0x004fe200078e0206 */
[----:B------:R1:W-:Y:S04]  /*a110*/  STL.64 [R1+0x1490], R12 ;  /* 0x0014900c01007387 */ /* 0x0003e80000100a00 */
[----:B------:R2:W-:Y:S01]  /*a120*/  STL.64 [R1+0x1488], R10 ;  /* 0x0014880a01007387 */ /* 0x0005e20000100a00 */
[----:B0-----:R-:W-:-:S04]  /*a130*/  IMAD.WIDE R4, R18, 0x2, R8 ;  /* 0x0000000212047825 */ /* 0x001fc800078e0208 */
[----:B-1----:R-:W-:Y:S01]  /*a140*/  IMAD.WIDE R12, R18, 0x2, R6 ;  /* 0x00000002120c7825 */ /* 0x002fe200078e0206 */
[----:B------:R0:W-:Y:S03]  /*a150*/  STL.64 [R1+0x1480], R4 ;  /* 0x0014800401007387 */ /* 0x0001e60000100a00 */
[C---:B--2---:R-:W-:Y:S01]  /*a160*/  IMAD.WIDE R10, R19.reuse, 0x2, R8 ;  /* 0x00000002130a7825 */ /* 0x044fe200078e0208 */
[----:B------:R1:W-:Y:S04]  /*a170*/  STL.64 [R1+0x1478], R12 ;  /* 0x0014780c01007387 */ /* 0x0003e80000100a00 */
[----:B------:R-:W2:Y:S01]  /*a180*/  LDL.LU R17, [R1] ;  /* 0x0000000001117983 */ /* 0x000ea20000300800 */
[----:B0-----:R-:W-:-:S03]  /*a190*/  IMAD.WIDE R4, R19, 0x2, R6 ;  /* 0x0000000213047825 */ /* 0x001fc600078e0206 */
[----:B------:R0:W-:Y:S04]  /*a1a0*/  STL.64 [R1+0x1470], R10 ;  /* 0x0014700a01007387 */ /* 0x0001e80000100a00 */
[----:B------:R3:W-:Y:S04]  /*a1b0*/  STL.64 [R1+0x1468], R4 ;  /* 0x0014680401007387 */ /* 0x0007e80000100a00 */
[----:B-1----:R-:W4:Y:S01]  /*a1c0*/  LDL.LU R12, [R1+0x4] ;  /* 0x00000400010c7983 */ /* 0x002f220000300800 */
[----:B0-----:R-:W-:-:S04]  /*a1d0*/  IMAD.WIDE R10, R20, 0x2, R8 ;  /* 0x00000002140a7825 */ /* 0x001fc800078e0208 */
[----:B---3--:R-:W-:Y:S01]  /*a1e0*/  IMAD.WIDE R4, R20, 0x2, R6 ;  /* 0x0000000214047825 */ /* 0x008fe200078e0206 */
[----:B------:R0:W-:Y:S03]  /*a1f0*/  STL.64 [R1+0x1460], R10 ;  /* 0x0014600a01007387 */ /* 0x0001e60000100a00 */
[C---:B------:R-:W-:Y:S01]  /*a200*/  IMAD.WIDE R14, R21.reuse, 0x2, R8 ;  /* 0x00000002150e7825 */ /* 0x040fe200078e0208 */
[----:B------:R1:W-:Y:S04]  /*a210*/  STL.64 [R1+0x1458], R4 ;  /* 0x0014580401007387 */ /* 0x0003e80000100a00 */
[----:B0-----:R-:W3:Y:S01]  /*a220*/  LDL.LU R11, [R1+0x8] ;  /* 0x00000800010b7983 */ /* 0x001ee20000300800 */
[----:B-1----:R-:W-:-:S03]  /*a230*/  IMAD.WIDE R4, R21, 0x2, R6 ;  /* 0x0000000215047825 */ /* 0x002fc600078e0206 */
[----:B------:R0:W-:Y:S04]  /*a240*/  STL.64 [R1+0x1450], R14 ;  /* 0x0014500e01007387 */ /* 0x0001e80000100a00 */
[----:B------:R1:W-:Y:S04]  /*a250*/  STL.64 [R1+0x1448], R4 ;  /* 0x0014480401007387 */ /* 0x0003e80000100a00 */
[----:B------:R-:W5:Y:S01]  /*a260*/  LDL.LU R10, [R1+0xc] ;  /* 0x00000c00010a7983 */ /* 0x000f620000300800 */
[----:B0-----:R-:W-:-:S04]  /*a270*/  IMAD.WIDE R14, R22, 0x2, R8 ;  /* 0x00000002160e7825 */ /* 0x001fc800078e0208 */
[----:B-1----:R-:W-:Y:S01]  /*a280*/  IMAD.WIDE R4, R22, 0x2, R6 ;  /* 0x0000000216047825 */ /* 0x002fe200078e0206 */
[----:B------:R0:W-:Y:S03]  /*a290*/  STL.64 [R1+0x1440], R14 ;  /* 0x0014400e01007387 */ /* 0x0001e60000100a00 */
[C---:B------:R-:W-:Y:S01]  /*a2a0*/  IMAD.WIDE R18, R23.reuse, 0x2, R8 ;  /* 0x0000000217127825 */ /* 0x040fe200078e0208 */
[----:B------:R1:W-:Y:S03]  /*a2b0*/  STL.64 [R1+0x1438], R4 ;  /* 0x0014380401007387 */ /* 0x0003e60000100a00 */
[----:B0-----:R-:W-:Y:S01]  /*a2c0*/  IMAD.WIDE R14, R23, 0x2, R6 ;  /* 0x00000002170e7825 */ /* 0x001fe200078e0206 */
[----:B-1----:R-:W5:Y:S04]  /*a2d0*/  LDL.LU R5, [R1+0x10] ;  /* 0x0000100001057983 */ /* 0x002f680000300800 */
[----:B------:R0:W-:Y:S04]  /*a2e0*/  STL.64 [R1+0x1430], R18 ;  /* 0x0014301201007387 */ /* 0x0001e80000100a00 */
[----:B------:R1:W-:Y:S04]  /*a2f0*/  STL.64 [R1+0x1428], R14 ;  /* 0x0014280e01007387 */ /* 0x0003e80000100a00 */
[----:B------:R-:W5:Y:S01]  /*a300*/  LDL.LU R16, [R1+0x14] ;  /* 0x0000140001107983 */ /* 0x000f620000300800 */
[----:B0-----:R-:W-:-:S04]  /*a310*/  IMAD.WIDE R18, R24, 0x2, R8 ;  /* 0x0000000218127825 */ /* 0x001fc800078e0208 */
[----:B-1----:R-:W-:Y:S01]  /*a320*/  IMAD.WIDE R14, R24, 0x2, R6 ;  /* 0x00000002180e7825 */ /* 0x002fe200078e0206 */
        /* <DEDUP_REMOVED lines=19> */
[--C-:B-1----:R-:W-:Y:S01]  /*a460*/  IMAD.WIDE R18, R28, 0x2, R6.reuse ;  /* 0x000000021c127825 */ /* 0x102fe200078e0206 */
[----:B------:R0:W-:Y:S03]  /*a470*/  STL.64 [R1+0x13e0], R20 ;  /* 0x0013e01401007387 */ /* 0x0001e60000100a00 */
[C---:B------:R-:W-:Y:S01]  /*a480*/  IMAD.WIDE R22, R29.reuse, 0x2, R6 ;  /* 0x000000021d167825 */ /* 0x040fe200078e0206 */
[----:B------:R1:W-:Y:S03]  /*a490*/  STL.64 [R1+0x13d8], R18 ;  /* 0x0013d81201007387 */ /* 0x0003e60000100a00 */
[--C-:B0-----:R-:W-:Y:S01]  /*a4a0*/  IMAD.WIDE R20, R29, 0x2, R8.reuse ;  /* 0x000000021d147825 */ /* 0x101fe200078e0208 */
[----:B-1----:R-:W5:Y:S04]  /*a4b0*/  LDL.LU R18, [R1+0x28] ;  /* 0x0000280001127983 */ /* 0x002f680000300800 */
[----:B------:R2:W-:Y:S04]  /*a4c0*/  STL.64 [R1+0x13d0], R20 ;  /* 0x0013d01401007387 */ /* 0x0005e80000100a00 */
[----:B------:R0:W-:Y:S01]  /*a4d0*/  STL.64 [R1+0x13c8], R22 ;  /* 0x0013c81601007387 */ /* 0x0001e20000100a00 */
[----:B--2---:R-:W-:-:S04]  /*a4e0*/  IMAD.WIDE R20, R17, 0x2, R8 ;  /* 0x0000000211147825 */ /* 0x004fc800078e0208 */
[----:B0-----:R-:W-:Y:S02]  /*a4f0*/  IMAD.WIDE R22, R17, 0x2, R6 ;  /* 0x0000000211167825 */ /* 0x001fe400078e0206 */
[----:B------:R-:W2:Y:S04]  /*a500*/  LDL.LU R17, [R1+0x2c] ;  /* 0x00002c0001117983 */ /* 0x000ea80000300800 */
[----:B------:R4:W-:Y:S04]  /*a510*/  STL.64 [R1+0x13c0], R20 ;  /* 0x0013c01401007387 */ /* 0x0009e80000100a00 */
[----:B------:R0:W-:Y:S01]  /*a520*/  STL.64 [R1+0x13b8], R22 ;  /* 0x0013b81601007387 */ /* 0x0001e20000100a00 */
[----:B----4-:R-:W-:-:S04]  /*a530*/  IMAD.WIDE R20, R12, 0x2, R8 ;  /* 0x000000020c147825 */ /* 0x010fc800078e0208 */
[----:B0-----:R-:W-:Y:S02]  /*a540*/  IMAD.WIDE R22, R12, 0x2, R6 ;  /* 0x000000020c167825 */ /* 0x001fe400078e0206 */
[----:B------:R-:W4:Y:S04]  /*a550*/  LDL.LU R12, [R1+0x30] ;  /* 0x00003000010c7983 */ /* 0x000f280000300800 */
[----:B------:R3:W-:Y:S04]  /*a560*/  STL.64 [R1+0x13b0], R20 ;  /* 0x0013b01401007387 */ /* 0x0007e80000100a00 */
[----:B------:R0:W-:Y:S01]  /*a570*/  STL.64 [R1+0x13a8], R22 ;  /* 0x0013a81601007387 */ /* 0x0001e20000100a00 */
[----:B---3--:R-:W-:-:S04]  /*a580*/  IMAD.WIDE R20, R11, 0x2, R8 ;  /* 0x000000020b147825 */ /* 0x008fc800078e0208 */
[----:B0-----:R-:W-:Y:S02]  /*a590*/  IMAD.WIDE R22, R11, 0x2, R6 ;  /* 0x000000020b167825 */ /* 0x001fe400078e0206 */
[----:B------:R-:W3:Y:S04]  /*a5a0*/  LDL.LU R11, [R1+0x34] ;  /* 0x00003400010b7983 */ /* 0x000ee80000300800 */
[----:B------:R5:W-:Y:S04]  /*a5b0*/  STL.64 [R1+0x13a0], R20 ;  /* 0x0013a01401007387 */ /* 0x000be80000100a00 */
[----:B------:R0:W-:Y:S01]  /*a5c0*/  STL.64 [R1+0x1398], R22 ;  /* 0x0013981601007387 */ /* 0x0001e20000100a00 */
[----:B-----5:R-:W-:-:S04]  /*a5d0*/  IMAD.WIDE R20, R10, 0x2, R8 ;  /* 0x000000020a147825 */ /* 0x020fc800078e0208 */
[----:B0-----:R-:W-:Y:S02]  /*a5e0*/  IMAD.WIDE R22, R10, 0x2, R6 ;  /* 0x000000020a167825 */ /* 0x001fe400078e0206 */
[----:B------:R-:W5:Y:S04]  /*a5f0*/  LDL.LU R10, [R1+0x38] ;  /* 0x00003800010a7983 */ /* 0x000f680000300800 */
[----:B------:R0:W-:Y:S04]  /*a600*/  STL.64 [R1+0x1390], R20 ;  /* 0x0013901401007387 */ /* 0x0001e80000100a00 */
[----:B------:R1:W-:Y:S01]  /*a610*/  STL.64 [R1+0x1388], R22 ;  /* 0x0013881601007387 */ /* 0x0003e20000100a00 */
[----:B0-----:R-:W-:-:S04]  /*a620*/  IMAD.WIDE R20, R5, 0x2, R8 ;  /* 0x0000000205147825 */ /* 0x001fc800078e0208 */
[----:B-1----:R-:W-:Y:S02]  /*a630*/  IMAD.WIDE R22, R5, 0x2, R6 ;  /* 0x0000000205167825 */ /* 0x002fe400078e0206 */
        /* <DEDUP_REMOVED lines=142> */
[----:B------:R0:W-:Y:S04]  /*af20*/  STL.64 [R1+0x11b8], R22 ;  /* 0x0011b81601007387 */ /* 0x0001e80000100a00 */
[----:B------:R-:W5:Y:S01]  /*af30*/  LDL.LU R19, [R1+0xb0] ;  /* 0x0000b00001137983 */ /* 0x000f620000300800 */
[----:B--2---:R-:W-:-:S04]  /*af40*/  IMAD.WIDE R20, R17, 0x2, R8 ;  /* 0x0000000211147825 */ /* 0x004fc800078e0208 */
[----:B0-----:R-:W-:Y:S01]  /*af50*/  IMAD.WIDE R22, R17, 0x2, R6 ;  /* 0x0000000211167825 */ /* 0x001fe200078e0206 */
[----:B------:R4:W-:Y:S04]  /*af60*/  STL.64 [R1+0x11b0], R20 ;  /* 0x0011b01401007387 */ /* 0x0009e80000100a00 */
[----:B------:R0:W-:Y:S01]  /*af70*/  STL.64 [R1+0x11a8], R22 ;  /* 0x0011a81601007387 */ /* 0x0001e20000100a00 */
[----:B----4-:R-:W-:-:S04]  /*af80*/  IMAD.WIDE R20, R12, 0x2, R8 ;  /* 0x000000020c147825 */ /* 0x010fc800078e0208 */
[----:B0-----:R-:W-:Y:S02]  /*af90*/  IMAD.WIDE R22, R12, 0x2, R6 ;  /* 0x000000020c167825 */ /* 0x001fe400078e0206 */
[----:B------:R-:W2:Y:S04]  /*afa0*/  LDL.LU R12, [R1+0xb4] ;  /* 0x0000b400010c7983 */ /* 0x000ea80000300800 */
        /* <DEDUP_REMOVED lines=9> */
[----:B------:R-:W4:Y:S04]  /*b040*/  LDL.LU R10, [R1+0xbc] ;  /* 0x0000bc00010a7983 */ /* 0x000f280000300800 */
        /* <DEDUP_REMOVED lines=21> */
[----:B------:R-:W5:Y:S04]  /*b1a0*/  LDL.LU R15, [R1+0xd0] ;  /* 0x0000d000010f7983 */ /* 0x000f680000300800 */
[----:B------:R1:W-:Y:S01]  /*b1b0*/  STL.64 [R1+0x1138], R22 ;  /* 0x0011381601007387 */ /* 0x0003e20000100a00 */
        /* <DEDUP_REMOVED lines=11> */
[--C-:B-1----:R-:W-:Y:S01]  /*b270*/  IMAD.WIDE R22, R18, 0x2, R6.reuse ;  /* 0x0000000212167825 */ /* 0x102fe200078e0206 */
[----:B------:R0:W-:Y:S04]  /*b280*/  STL.64 [R1+0x1110], R20 ;  /* 0x0011101401007387 */ /* 0x0001e80000100a00 */
[----:B------:R-:W5:Y:S01]  /*b290*/  LDL.LU R18, [R1+0xdc] ;  /* 0x0000dc0001127983 */ /* 0x000f620000300800 */
[----:B------:R-:W-:-:S03]  /*b2a0*/  IMAD.WIDE R24, R19, 0x2, R6 ;  /* 0x0000000213187825 */ /* 0x000fc600078e0206 */
[----:B------:R2:W-:Y:S01]  /*b2b0*/  STL.64 [R1+0x1108], R22 ;  /* 0x0011081601007387 */ /* 0x0005e20000100a00 */
[----:B0-----:R-:W-:-:S05]  /*b2c0*/  IMAD.WIDE R20, R19, 0x2, R8 ;  /* 0x0000000213147825 */ /* 0x001fca00078e0208 */
[----:B------:R0:W-:Y:S04]  /*b2d0*/  STL.64 [R1+0x1100], R20 ;  /* 0x0011001401007387 */ /* 0x0001e80000100a00 */
[----:B------:R-:W-:Y:S01]  /*b2e0*/  STL.64 [R1+0x10f8], R24 ;  /* 0x0010f81801007387 */ /* 0x000fe20000100a00 */
[----:B--2---:R-:W-:-:S04]  /*b2f0*/  IMAD.WIDE R22, R12, 0x2, R8 ;  /* 0x000000020c167825 */ /* 0x004fc800078e0208 */
        /* <DEDUP_REMOVED lines=9> */
[----:B----4-:R-:W-:-:S04]  /*b390*/  IMAD.WIDE R22, R10, 0x2, R8 ;  /* 0x000000020a167825 */ /* 0x010fc800078e0208 */
[----:B0-----:R-:W-:Y:S02]  /*b3a0*/  IMAD.WIDE R20, R10, 0x2, R6 ;  /* 0x000000020a147825 */ /* 0x001fe400078e0206 */
[----:B------:R-:W4:Y:S04]  /*b3b0*/  LDL.LU R10, [R1+0xe8] ;  /* 0x0000e800010a7983 */ /* 0x000f280000300800 */
        /* <DEDUP_REMOVED lines=9> */
[----:B------:R-:W5:Y:S02]  /*b450*/  LDL.LU R17, [R1+0xf0] ;  /* 0x0000f00001117983 */ /* 0x000f640000300800 */
[C---:B------:R-:W-:Y:S02]  /*b460*/  IMAD.WIDE R24, R16.reuse, 0x2, R8 ;  /* 0x0000000210187825 */ /* 0x040fe400078e0208 */
[----:B------:R-:W-:Y:S04]  /*b470*/  STL.64 [R1+0x10b0], R22 ;  /* 0x0010b01601007387 */ /* 0x000fe80000100a00 */
[----:B------:R0:W-:Y:S04]  /*b480*/  STL.64 [R1+0x10a8], R20 ;  /* 0x0010a81401007387 */ /* 0x0001e80000100a00 */
[----:B------:R-:W-:Y:S01]  /*b490*/  STL.64 [R1+0x10a0], R24 ;  /* 0x0010a01801007387 */ /* 0x000fe20000100a00 */
[----:B0-----:R-:W-:-:S03]  /*b4a0*/  IMAD.WIDE R20, R16, 0x2, R6 ;  /* 0x0000000210147825 */ /* 0x001fc600078e0206 */
[----:B------:R-:W5:Y:S01]  /*b4b0*/  LDL.LU R16, [R1+0xf4] ;  /* 0x0000f40001107983 */ /* 0x000f620000300800 */
[----:B------:R-:W-:-:S03]  /*b4c0*/  IMAD.WIDE R22, R4, 0x2, R8 ;  /* 0x0000000204167825 */ /* 0x000fc600078e0208 */
[----:B------:R0:W-:Y:S04]  /*b4d0*/  STL.64 [R1+0x1098], R20 ;  /* 0x0010981401007387 */ /* 0x0001e80000100a00 */
[----:B------:R1:W-:Y:S01]  /*b4e0*/  STL.64 [R1+0x1090], R22 ;  /* 0x0010901601007387 */ /* 0x0003e20000100a00 */
[----:B0-----:R-:W-:-:S03]  /*b4f0*/  IMAD.WIDE R20, R4, 0x2, R6 ;  /* 0x0000000204147825 */ /* 0x001fc600078e0206 */
[----:B------:R-:W5:Y:S01]  /*b500*/  LDL.LU R4, [R1+0xf8] ;  /* 0x0000f80001047983 */ /* 0x000f620000300800 */
[----:B-1----:R-:W-:-:S03]  /*b510*/  IMAD.WIDE R22, R15, 0x2, R8 ;  /* 0x000000020f167825 */ /* 0x002fc600078e0208 */
[----:B------:R0:W-:Y:S04]  /*b520*/  STL.64 [R1+0x1088], R20 ;  /* 0x0010881401007387 */ /* 0x0001e80000100a00 */
[----:B------:R1:W-:Y:S01]  /*b530*/  STL.64 [R1+0x1080], R22 ;  /* 0x0010801601007387 */ /* 0x0003e20000100a00 */
[----:B0-----:R-:W-:-:S03]  /*b540*/  IMAD.WIDE R20, R15, 0x2, R6 ;  /* 0x000000020f147825 */ /* 0x001fc600078e0206 */
[----:B------:R-:W5:Y:S04]  /*b550*/  LDL.LU R15, [R1+0xfc] ;  /* 0x0000fc00010f7983 */ /* 0x000f680000300800 */
[----:B------:R0:W-:Y:S01]  /*b560*/  STL.64 [R1+0x1078], R20 ;  /* 0x0010781401007387 */ /* 0x0001e20000100a00 */
[----:B-1----:R-:W-:-:S05]  /*b570*/  IMAD.WIDE R22, R14, 0x2, R8 ;  /* 0x000000020e167825 */ /* 0x002fca00078e0208 */
[----:B------:R1:W-:Y:S01]  /*b580*/  STL.64 [R1+0x1070], R22 ;  /* 0x0010701601007387 */ /* 0x0003e20000100a00 */
[----:B0-----:R-:W-:-:S03]  /*b590*/  IMAD.WIDE R20, R14, 0x2, R6 ;  /* 0x000000020e147825 */ /* 0x001fc600078e0206 */
[----:B------:R-:W5:Y:S04]  /*b5a0*/  LDL.LU R14, [R1+0x100] ;  /* 0x00010000010e7983 */ /* 0x000f680000300800 */
[----:B------:R0:W-:Y:S01]  /*b5b0*/  STL.64 [R1+0x1068], R20 ;  /* 0x0010681401007387 */ /* 0x0001e20000100a00 */
[----:B-1----:R-:W-:-:S04]  /*b5c0*/  IMAD.WIDE R22, R13, 0x2, R8 ;  /* 0x000000020d167825 */ /* 0x002fc800078e0208 */
[----:B0-----:R-:W-:Y:S01]  /*b5d0*/  IMAD.WIDE R20, R13, 0x2, R6 ;  /* 0x000000020d147825 */ /* 0x001fe200078e0206 */
        /* <DEDUP_REMOVED lines=17> */
[----:B------:R0:W-:Y:S04]  /*b6f0*/  STL.64 [R1+0x1028], R20 ;  /* 0x0010281401007387 */ /* 0x0001e80000100a00 */
[----:B------:R-:W3:Y:S01]  /*b700*/  LDL.LU R18, [R1+0x114] ;  /* 0x0001140001127983 */ /* 0x000ee20000300800 */
[----:B----4-:R-:W-:-:S04]  /*b710*/  IMAD.WIDE R22, R10, 0x2, R8 ;  /* 0x000000020a167825 */ /* 0x010fc800078e0208 */
[----:B0-----:R-:W-:Y:S01]  /*b720*/  IMAD.WIDE R20, R10, 0x2, R6 ;  /* 0x000000020a147825 */ /* 0x001fe200078e0206 */
[----:B------:R5:W-:Y:S04]  /*b730*/  STL.64 [R1+0x1020], R22 ;  /* 0x0010201601007387 */ /* 0x000be80000100a00 */
[----:B------:R-:W4:Y:S04]  /*b740*/  LDL.LU R10, [R1+0x118] ;  /* 0x00011800010a7983 */ /* 0x000f280000300800 */
[----:B------:R0:W-:Y:S01]  /*b750*/  STL.64 [R1+0x1018], R20 ;  /* 0x0010181401007387 */ /* 0x0001e20000100a00 */
[----:B-----5:R-:W-:-:S04]  /*b760*/  IMAD.WIDE R22, R5, 0x2, R8 ;  /* 0x0000000205167825 */ /* 0x020fc800078e0208 */
        /* <DEDUP_REMOVED lines=26> */
[----:B------:R-:W5:Y:S02]  /*b910*/  LDL.LU R14, [R1+0x130] ;  /* 0x00013000010e7983 */ /* 0x000f640000300800 */
[C---:B------:R-:W-:Y:S02]  /*b920*/  IMAD.WIDE R24, R13.reuse, 0x2, R8 ;  /* 0x000000020d187825 */ /* 0x040fe400078e0208 */
[----:B------:R0:W-:Y:S04]  /*b930*/  STL.64 [R1+0xfc0], R22 ;  /* 0x000fc01601007387 */ /* 0x0001e80000100a00 */
[----:B------:R1:W-:Y:S04]  /*b940*/  STL.64 [R1+0xfb8], R20 ;  /* 0x000fb81401007387 */ /* 0x0003e80000100a00 */
[----:B------:R1:W-:Y:S01]  /*b950*/  STL.64 [R1+0xfb0], R24 ;  /* 0x000fb01801007387 */ /* 0x0003e20000100a00 */
[----:B0-----:R-:W-:-:S03]  /*b960*/  IMAD.WIDE R22, R13, 0x2, R6 ;  /* 0x000000020d167825 */ /* 0x001fc600078e0206 */
[----:B------:R-:W5:Y:S04]  /*b970*/  LDL.LU R13, [R1+0x134] ;  /* 0x00013400010d7983 */ /* 0x000f680000300800 */
[----:B------:R2:W-:Y:S01]  /*b980*/  STL.64 [R1+0xfa8], R22 ;  /* 0x000fa81601007387 */ /* 0x0005e20000100a00 */
[----:B-1----:R-:W-:-:S04]  /*b990*/  IMAD.WIDE R20, R19, 0x2, R8 ;  /* 0x0000000213147825 */ /* 0x002fc800078e0208 */
[----:B------:R-:W-:Y:S01]  /*b9a0*/  IMAD.WIDE R24, R19, 0x2, R6 ;  /* 0x0000000213187825 */ /* 0x000fe200078e0206 */
[----:B------:R0:W-:Y:S04]  /*b9b0*/  STL.64 [R1+0xfa0], R20 ;  /* 0x000fa01401007387 */ /* 0x0001e80000100a00 */
[----:B------:R3:W-:Y:S01]  /*b9c0*/  STL.64 [R1+0xf98], R24 ;  /* 0x000f981801007387 */ /* 0x0007e20000100a00 */
[----:B--2---:R-:W-:-:S04]  /*b9d0*/  IMAD.WIDE R22, R12, 0x2, R8 ;  /* 0x000000020c167825 */ /* 0x004fc800078e0208 */
[----:B0-----:R-:W-:Y:S02]  /*b9e0*/  IMAD.WIDE R20, R12, 0x2, R6 ;  /* 0x000000020c147825 */ /* 0x001fe400078e0206 */
[----:B------:R-:W2:Y:S04]  /*b9f0*/  LDL.LU R12, [R1+0x138] ;  /* 0x00013800010c7983 */ /* 0x000ea80000300800 */
[----:B------:R0:W-:Y:S04]  /*ba00*/  STL.64 [R1+0xf90], R22 ;  /* 0x000f901601007387 */ /* 0x0001e80000100a00 */
[----:B------:R1:W-:Y:S01]  /*ba10*/  STL.64 [R1+0xf88], R20 ;  /* 0x000f881401007387 */ /* 0x0003e20000100a00 */
[----:B---3--:R-:W-:-:S04]  /*ba20*/  IMAD.WIDE R24, R11, 0x2, R8 ;  /* 0x000000020b187825 */ /* 0x008fc800078e0208 */
[----:B0-----:R-:W-:Y:S01]  /*ba30*/  IMAD.WIDE R22, R11, 0x2, R6 ;  /* 0x000000020b167825 */ /* 0x001fe200078e0206 */
[----:B------:R-:W-:Y:S04]  /*ba40*/  STL.64 [R1+0xf80], R24 ;  /* 0x000f801801007387 */ /* 0x000fe80000100a00 */
[----:B------:R-:W3:Y:S01]  /*ba50*/  LDL.LU R11, [R1+0x13c] ;  /* 0x00013c00010b7983 */ /* 0x000ee20000300800 */
[----:B-1----:R-:W-:-:S03]  /*ba60*/  IMAD.WIDE R20, R18, 0x2, R8 ;  /* 0x0000000212147825 */ /* 0x002fc600078e0208 */
[----:B------:R0:W-:Y:S04]  /*ba70*/  STL.64 [R1+0xf78], R22 ;  /* 0x000f781601007387 */ /* 0x0001e80000100a00 */
[----:B------:R4:W-:Y:S01]  /*ba80*/  STL.64 [R1+0xf70], R20 ;  /* 0x000f701401007387 */ /* 0x0009e20000100a00 */
[----:B0-----:R-:W-:-:S04]  /*ba90*/  IMAD.WIDE R22, R18, 0x2, R6 ;  /* 0x0000000212167825 */ /* 0x001fc800078e0206 */
[C---:B----4-:R-:W-:Y:S01]  /*baa0*/  IMAD.WIDE R20, R10.reuse, 0x2, R8 ;  /* 0x000000020a147825 */ /* 0x050fe200078e0208 */
[----:B------:R5:W-:Y:S03]  /*bab0*/  STL.64 [R1+0xf68], R22 ;  /* 0x000f681601007387 */ /* 0x000be60000100a00 */
[----:B------:R-:W-:Y:S02]  /*bac0*/  IMAD.WIDE R18, R10, 0x2, R6 ;  /* 0x000000020a127825 */ /* 0x000fe400078e0206 */
[----:B------:R-:W4:Y:S04]  /*bad0*/  LDL.LU R10, [R1+0x140] ;  /* 0x00014000010a7983 */ /* 0x000f280000300800 */
[----:B------:R0:W-:Y:S04]  /*bae0*/  STL.64 [R1+0xf60], R20 ;  /* 0x000f601401007387 */ /* 0x0001e80000100a00 */
[----:B------:R1:W-:Y:S01]  /*baf0*/  STL.64 [R1+0xf58], R18 ;  /* 0x000f581201007387 */ /* 0x0003e20000100a00 */
[----:B-----5:R-:W-:-:S04]  /*bb00*/  IMAD.WIDE R22, R5, 0x2, R8 ;  /* 0x0000000205167825 */ /* 0x020fc800078e0208 */
[----:B0-----:R-:W-:Y:S01]  /*bb10*/  IMAD.WIDE R20, R5, 0x2, R6 ;  /* 0x0000000205147825 */ /* 0x001fe200078e0206 */
[----:B------:R-:W-:Y:S04]  /*bb20*/  STL.64 [R1+0xf50], R22 ;  /* 0x000f501601007387 */ /* 0x000fe80000100a00 */
[----:B------:R-:W5:Y:S04]  /*bb30*/  LDL.LU R5, [R1+0x144] ;  /* 0x0001440001057983 */ /* 0x000f680000300800 */
[----:B------:R0:W-:Y:S01]  /*bb40*/  STL.64 [R1+0xf48], R20 ;  /* 0x000f481401007387 */ /* 0x0001e20000100a00 */
[----:B-1----:R-:W-:-:S04]  /*bb50*/  IMAD.WIDE R18, R17, 0x2, R8 ;  /* 0x0000000211127825 */ /* 0x002fc800078e0208 */
[----:B0-----:R-:W-:Y:S01]  /*bb60*/  IMAD.WIDE R20, R17, 0x2, R6 ;  /* 0x0000000211147825 */ /* 0x001fe200078e0206 */
[----:B------:R0:W-:Y:S04]  /*bb70*/  STL.64 [R1+0xf40], R18 ;  /* 0x000f401201007387 */ /* 0x0001e80000100a00 */
[----:B------:R-:W-:Y:S04]  /*bb80*/  STL.64 [R1+0xf38], R20 ;  /* 0x000f381401007387 */ /* 0x000fe80000100a00 */
[----:B------:R-:W5:Y:S01]  /*bb90*/  LDL.LU R23, [R1+0x148] ;  /* 0x0001480001177983 */ /* 0x000f620000300800 */
[----:B0-----:R-:W-:-:S04]  /*bba0*/  IMAD.WIDE R18, R16, 0x2, R8 ;  /* 0x0000000210127825 */ /* 0x001fc800078e0208 */
[----:B------:R-:W-:Y:S01]  /*bbb0*/  IMAD.WIDE R16, R16, 0x2, R6 ;  /* 0x0000000210107825 */ /* 0x000fe200078e0206 */
        /* <DEDUP_REMOVED lines=17> */
[----:B------:R1:W-:Y:S04]  /*bcd0*/  STL.64 [R1+0xef8], R16 ;  /* 0x000ef81001007387 */ /* 0x0003e80000100a00 */
[----:B0-----:R-:W5:Y:S01]  /*bce0*/  LDL.LU R19, [R1+0x15c] ;  /* 0x00015c0001137983 */ /* 0x001f620000300800 */
[----:B------:R-:W-:-:S04]  /*bcf0*/  IMAD.WIDE R14, R13, 0x2, R8 ;  /* 0x000000020d0e7825 */ /* 0x000fc800078e0208 */
[----:B-1----:R-:W-:Y:S01]  /*bd00*/  IMAD.WIDE R16, R13, 0x2, R6 ;  /* 0x000000020d107825 */ /* 0x002fe200078e0206 */
[----:B------:R-:W-:Y:S04]  /*bd10*/  STL.64 [R1+0xef0], R14 ;  /* 0x000ef00e01007387 */ /* 0x000fe80000100a00 */
[----:B------:R-:W5:Y:S04]  /*bd20*/  LDL.LU R18, [R1+0x160] ;  /* 0x0001600001127983 */ /* 0x000f680000300800 */
[----:B------:R0:W-:Y:S04]  /*bd30*/  STL.64 [R1+0xee8], R16 ;  /* 0x000ee81001007387 */ /* 0x0001e80000100a00 */
[----:B0-----:R-:W5:Y:S01]  /*bd40*/  LDL.LU R17, [R1+0x164] ;  /* 0x0001640001117983 */ /* 0x001f620000300800 */
[----:B--2---:R-:W-:-:S04]  /*bd50*/  IMAD.WIDE R14, R12, 0x2, R8 ;  /* 0x000000020c0e7825 */ /* 0x004fc800078e0208 */
[----:B------:R-:W-:Y:S01]  /*bd60*/  IMAD.WIDE R12, R12, 0x2, R6 ;  /* 0x000000020c0c7825 */ /* 0x000fe200078e0206 */
[----:B------:R0:W-:Y:S04]  /*bd70*/  STL.64 [R1+0xee0], R14 ;  /* 0x000ee00e01007387 */ /* 0x0001e80000100a00 */
[----:B------:R-:W2:Y:S04]  /*bd80*/  LDL.LU R16, [R1+0x168] ;  /* 0x0001680001107983 */ /* 0x000ea80000300800 */
[----:B------:R1:W-:Y:S04]  /*bd90*/  STL.64 [R1+0xed8], R12 ;  /* 0x000ed80c01007387 */ /* 0x0003e80000100a00 */
[----:B0-----:R-:W2:Y:S01]  /*bda0*/  LDL.LU R15, [R1+0x16c] ;  /* 0x00016c00010f7983 */ /* 0x001ea20000300800 */
[----:B---3--:R-:W-:-:S04]  /*bdb0*/  IMAD.WIDE R24, R11, 0x2, R8 ;  /* 0x000000020b187825 */ /* 0x008fc800078e0208 */
[----:B-1----:R-:W-:Y:S01]  /*bdc0*/  IMAD.WIDE R12, R11, 0x2, R6 ;  /* 0x000000020b0c7825 */ /* 0x002fe200078e0206 */
[----:B------:R-:W-:Y:S04]  /*bdd0*/  STL.64 [R1+0xed0], R24 ;  /* 0x000ed01801007387 */ /* 0x000fe80000100a00 */
[----:B------:R-:W3:Y:S04]  /*bde0*/  LDL.LU R14, [R1+0x170] ;  /* 0x00017000010e7983 */ /* 0x000ee80000300800 */
[----:B------:R0:W-:Y:S04]  /*bdf0*/  STL.64 [R1+0xec8], R12 ;  /* 0x000ec80c01007387 */ /* 0x0001e80000100a00 */
[----:B0-----:R-:W3:Y:S01]  /*be00*/  LDL.LU R13, [R1+0x174] ;  /* 0x00017400010d7983 */ /* 0x001ee20000300800 */
[----:B----4-:R-:W-:-:S04]  /*be10*/  IMAD.WIDE R24, R10, 0x2, R8 ;  /* 0x000000020a187825 */ /* 0x010fc800078e0208 */
[----:B------:R-:W-:Y:S01]  /*be20*/  IMAD.WIDE R10, R10, 0x2, R6 ;  /* 0x000000020a0a7825 */ /* 0x000fe200078e0206 */
[----:B------:R5:W-:Y:S04]  /*be30*/  STL.64 [R1+0xec0], R24 ;  /* 0x000ec01801007387 */ /* 0x000be80000100a00 */
[----:B------:R-:W4:Y:S04]  /*be40*/  LDL.LU R12, [R1+0x178] ;  /* 0x00017800010c7983 */ /* 0x000f280000300800 */
[----:B------:R0:W-:Y:S01]  /*be50*/  STL.64 [R1+0xeb8], R10 ;  /* 0x000eb80a01007387 */ /* 0x0001e20000100a00 */
[----:B-----5:R-:W-:-:S03]  /*be60*/  IMAD.WIDE R24, R5, 0x2, R8 ;  /* 0x0000000205187825 */ /* 0x020fc600078e0208 */
[----:B0-----:R-:W5:Y:S01]  /*be70*/  LDL.LU R11, [R1+0x17c] ;  /* 0x00017c00010b7983 */ /* 0x001f620000300800 */
[----:B------:R-:W-:-:S03]  /*be80*/  IMAD.WIDE R26, R5, 0x2, R6 ;  /* 0x00000002051a7825 */ /* 0x000fc600078e0206 */
[----:B------:R0:W-:Y:S04]  /*be90*/  STL.64 [R1+0xeb0], R24 ;  /* 0x000eb01801007387 */ /* 0x0001e80000100a00 */
[----:B------:R-:W5:Y:S04]  /*bea0*/  LDL.LU R10, [R1+0x180] ;  /* 0x00018000010a7983 */ /* 0x000f680000300800 */
[----:B------:R1:W-:Y:S04]  /*beb0*/  STL.64 [R1+0xea8], R26 ;  /* 0x000ea81a01007387 */ /* 0x0003e80000100a00 */
[----:B------:R-:W5:Y:S01]  /*bec0*/  LDL.LU R5, [R1+0x184] ;  /* 0x0001840001057983 */ /* 0x000f620000300800 */
[----:B0-----:R-:W-:-:S04]  /*bed0*/  IMAD.WIDE R24, R23, 0x2, R8 ;  /* 0x0000000217187825 */ /* 0x001fc800078e0208 */
[----:B------:R-:W-:Y:S01]  /*bee0*/  IMAD.WIDE R28, R23, 0x2, R6 ;  /* 0x00000002171c7825 */ /* 0x000fe200078e0206 */
[----:B------:R0:W-:Y:S04]  /*bef0*/  STL.64 [R1+0xea0], R24 ;  /* 0x000ea01801007387 */ /* 0x0001e80000100a00 */
[----:B------:R-:W-:Y:S01]  /*bf00*/  STL.64 [R1+0xe98], R28 ;  /* 0x000e981c01007387 */ /* 0x000fe20000100a00 */
[----:B-1----:R-:W-:-:S04]  /*bf10*/  IMAD.WIDE R26, R4, 0x2, R8 ;  /* 0x00000002041a7825 */ /* 0x002fc800078e0208 */
[----:B0-----:R-:W-:Y:S02]  /*bf20*/  IMAD.WIDE R24, R4, 0x2, R6 ;  /* 0x0000000204187825 */ /* 0x001fe400078e0206 */
[----:B------:R-:W5:Y:S04]  /*bf30*/  LDL.LU R4, [R1+0x188] ;  /* 0x0001880001047983 */ /* 0x000f680000300800 */
[----:B------:R0:W-:Y:S04]  /*bf40*/  STL.64 [R1+0xe90], R26 ;  /* 0x000e901a01007387 */ /* 0x0001e80000100a00 */
[----:B------:R1:W-:Y:S01]  /*bf50*/  STL.64 [R1+0xe88], R24 ;  /* 0x000e881801007387 */ /* 0x0003e20000100a00 */
[----:B0-----:R-:W-:-:S04]  /*bf60*/  IMAD.WIDE R26, R22, 0x2, R8 ;  /* 0x00000002161a7825 */ /* 0x001fc800078e0208 */
[----:B-1----:R-:W-:Y:S01]  /*bf70*/  IMAD.WIDE R24, R22, 0x2, R6 ;  /* 0x0000000216187825 */ /* 0x002fe200078e0206 */
[----:B------:R0:W-:Y:S03]  /*bf80*/  STL.64 [R1+0xe80], R26 ;  /* 0x000e801a01007387 */ /* 0x0001e60000100a00 */
[C---:B------:R-:W-:Y:S01]  /*bf90*/  IMAD.WIDE R22, R21.reuse, 0x2, R8 ;  /* 0x0000000215167825 */ /* 0x040fe200078e0208 */
[----:B------:R1:W-:Y:S04]  /*bfa0*/  STL.64 [R1+0xe78], R24 ;  /* 0x000e781801007387 */ /* 0x0003e80000100a00 */
[----:B------:R1:W-:Y:S01]  /*bfb0*/  STL.64 [R1+0xe70], R22 ;  /* 0x000e701601007387 */ /* 0x0003e20000100a00 */
[----:B0-----:R-:W-:-:S04]  /*bfc0*/  IMAD.WIDE R26, R21, 0x2, R6 ;  /* 0x00000002151a7825 */ /* 0x001fc800078e0206 */
[C---:B-1----:R-:W-:Y:S01]  /*bfd0*/  IMAD.WIDE R24, R20.reuse, 0x2, R8 ;  /* 0x0000000214187825 */ /* 0x042fe200078e0208 */
[----:B------:R-:W-:Y:S03]  /*bfe0*/  STL.64 [R1+0xe68], R26 ;  /* 0x000e681a01007387 */ /* 0x000fe60000100a00 */
[----:B------:R-:W-:Y:S01]  /*bff0*/  IMAD.WIDE R22, R20, 0x2, R6 ;  /* 0x0000000214167825 */ /* 0x000fe200078e0206 */
        /* <DEDUP_REMOVED lines=8> */
[----:B------:R0:W-:Y:S04]  /*c080*/  STL.64 [R1+0xe40], R22 ;  /* 0x000e401601007387 */ /* 0x0001e80000100a00 */
[----:B------:R2:W-:Y:S01]  /*c090*/  STL.64 [R1+0xe38], R20 ;  /* 0x000e381401007387 */ /* 0x0005e20000100a00 */
[----:B------:R-:W-:-:S04]  /*c0a0*/  IMAD.WIDE R18, R17, 0x2, R8 ;  /* 0x0000000211127825 */ /* 0x000fc800078e0208 */
[----:B0-----:R-:W-:Y:S01]  /*c0b0*/  IMAD.WIDE R22, R17, 0x2, R6 ;  /* 0x0000000211167825 */ /* 0x001fe200078e0206 */
[----:B------:R0:W-:Y:S04]  /*c0c0*/  STL.64 [R1+0xe30], R18 ;  /* 0x000e301201007387 */ /* 0x0001e80000100a00 */
[----:B------:R-:W-:Y:S01]  /*c0d0*/  STL.64 [R1+0xe28], R22 ;  /* 0x000e281601007387 */ /* 0x000fe20000100a00 */
[----:B------:R-:W-:Y:S01]  /*c0e0*/  MOV R0, RZ ;  /* 0x000000ff00007202 */ /* 0x000fe20000000f00 */
[----:B------:R-:W-:Y:S01]  /*c0f0*/  UMOV UR4, URZ ;  /* 0x0000003f00047c82 */ /* 0x000fe20008000000 */
[----:B--2---:R-:W-:-:S04]  /*c100*/  IMAD.WIDE R20, R16, 0x2, R8 ;  /* 0x0000000210147825 */ /* 0x004fc800078e0208 */
[----:B0-----:R-:W-:Y:S01]  /*c110*/  IMAD.WIDE R18, R16, 0x2, R6 ;  /* 0x0000000210127825 */ /* 0x001fe200078e0206 */
[----:B------:R0:W-:Y:S03]  /*c120*/  STL.64 [R1+0xe20], R20 ;  /* 0x000e201401007387 */ /* 0x0001e60000100a00 */
[C---:B------:R-:W-:Y:S01]  /*c130*/  IMAD.WIDE R16, R15.reuse, 0x2, R8 ;  /* 0x000000020f107825 */ /* 0x040fe200078e0208 */
[----:B------:R3:W-:Y:S04]  /*c140*/  STL.64 [R1+0xe18], R18 ;  /* 0x000e181201007387 */ /* 0x0007e80000100a00 */
[----:B------:R1:W-:Y:S01]  /*c150*/  STL.64 [R1+0xe10], R16 ;  /* 0x000e101001007387 */ /* 0x0003e20000100a00 */
[----:B0-----:R-:W-:-:S04]  /*c160*/  IMAD.WIDE R20, R15, 0x2, R6 ;  /* 0x000000020f147825 */ /* 0x001fc800078e0206 */
[C---:B---3--:R-:W-:Y:S01]  /*c170*/  IMAD.WIDE R18, R14.reuse, 0x2, R8 ;  /* 0x000000020e127825 */ /* 0x048fe200078e0208 */
[----:B------:R-:W-:Y:S03]  /*c180*/  STL.64 [R1+0xe08], R20 ;  /* 0x000e081401007387 */ /* 0x000fe60000100a00 */
[----:B-1----:R-:W-:Y:S01]  /*c190*/  IMAD.WIDE R16, R14, 0x2, R6 ;  /* 0x000000020e107825 */ /* 0x002fe200078e0206 */
[----:B------:R0:W-:Y:S04]  /*c1a0*/  STL.64 [R1+0xe00], R18 ;  /* 0x000e001201007387 */ /* 0x0001e80000100a00 */
[----:B------:R4:W-:Y:S01]  /*c1b0*/  STL.64 [R1+0xdf8], R16 ;  /* 0x000df81001007387 */ /* 0x0009e20000100a00 */
[----:B------:R-:W-:-:S04]  /*c1c0*/  IMAD.WIDE R14, R13, 0x2, R8 ;  /* 0x000000020d0e7825 */ /* 0x000fc800078e0208 */
[----:B0-----:R-:W-:Y:S01]  /*c1d0*/  IMAD.WIDE R18, R13, 0x2, R6 ;  /* 0x000000020d127825 */ /* 0x001fe200078e0206 */
[----:B------:R0:W-:Y:S03]  /*c1e0*/  STL.64 [R1+0xdf0], R14 ;  /* 0x000df00e01007387 */ /* 0x0001e60000100a00 */
[C---:B----4-:R-:W-:Y:S01]  /*c1f0*/  IMAD.WIDE R16, R12.reuse, 0x2, R8 ;  /* 0x000000020c107825 */ /* 0x050fe200078e0208 */
[----:B------:R-:W-:Y:S03]  /*c200*/  STL.64 [R1+0xde8], R18 ;  /* 0x000de81201007387 */ /* 0x000fe60000100a00 */
[----:B0-----:R-:W-:Y:S01]  /*c210*/  IMAD.WIDE R14, R12, 0x2, R6 ;  /* 0x000000020c0e7825 */ /* 0x001fe200078e0206 */
[----:B------:R0:W-:Y:S04]  /*c220*/  STL.64 [R1+0xde0], R16 ;  /* 0x000de01001007387 */ /* 0x0001e80000100a00 */
[----:B------:R1:W-:Y:S01]  /*c230*/  STL.64 [R1+0xdd8], R14 ;  /* 0x000dd80e01007387 */ /* 0x0003e20000100a00 */
[----:B-----5:R-:W-:-:S04]  /*c240*/  IMAD.WIDE R12, R11, 0x2, R8 ;  /* 0x000000020b0c7825 */ /* 0x020fc800078e0208 */
[----:B0-----:R-:W-:Y:S01]  /*c250*/  IMAD.WIDE R16, R11, 0x2, R6 ;  /* 0x000000020b107825 */ /* 0x001fe200078e0206 */
[----:B------:R0:W-:Y:S03]  /*c260*/  STL.64 [R1+0xdd0], R12 ;  /* 0x000dd00c01007387 */ /* 0x0001e60000100a00 */
[C---:B-1----:R-:W-:Y:S01]  /*c270*/  IMAD.WIDE R14, R10.reuse, 0x2, R8 ;  /* 0x000000020a0e7825 */ /* 0x042fe200078e0208 */
[----:B------:R-:W-:Y:S04]  /*c280*/  STL.64 [R1+0xdc8], R16 ;  /* 0x000dc81001007387 */ /* 0x000fe80000100a00 */
[----:B------:R1:W-:Y:S01]  /*c290*/  STL.64 [R1+0xdc0], R14 ;  /* 0x000dc00e01007387 */ /* 0x0003e20000100a00 */
[----:B0-----:R-:W-:-:S04]  /*c2a0*/  IMAD.WIDE R12, R10, 0x2, R6 ;  /* 0x000000020a0c7825 */ /* 0x001fc800078e0206 */
[C---:B------:R-:W-:Y:S01]  /*c2b0*/  IMAD.WIDE R10, R5.reuse, 0x2, R8 ;  /* 0x00000002050a7825 */ /* 0x040fe200078e0208 */
[----:B------:R0:W-:Y:S03]  /*c2c0*/  STL.64 [R1+0xdb8], R12 ;  /* 0x000db80c01007387 */ /* 0x0001e60000100a00 */
[----:B-1----:R-:W-:Y:S01]  /*c2d0*/  IMAD.WIDE R14, R5, 0x2, R6 ;  /* 0x00000002050e7825 */ /* 0x002fe200078e0206 */
[----:B------:R1:W-:Y:S04]  /*c2e0*/  STL.64 [R1+0xdb0], R10 ;  /* 0x000db00a01007387 */ /* 0x0003e80000100a00 */
[----:B------:R2:W-:Y:S01]  /*c2f0*/  STL.64 [R1+0xda8], R14 ;  /* 0x000da80e01007387 */ /* 0x0005e20000100a00 */
[----:B0-----:R-:W-:-:S04]  /*c300*/  IMAD.WIDE R12, R3, 0x2, R8 ;  /* 0x00000002030c7825 */ /* 0x001fc800078e0208 */
[----:B-1----:R-:W-:Y:S01]  /*c310*/  IMAD.WIDE R10, R3, 0x2, R6 ;  /* 0x00000002030a7825 */ /* 0x002fe200078e0206 */
[----:B------:R2:W-:Y:S04]  /*c320*/  STL.64 [R1+0xda0], R12 ;  /* 0x000da00c01007387 */ /* 0x0005e80000100a00 */
[----:B------:R2:W-:Y:S01]  /*c330*/  STL.64 [R1+0xd98], R10 ;  /* 0x000d980a01007387 */ /* 0x0005e20000100a00 */
[----:B------:R-:W-:-:S04]  /*c340*/  IMAD.WIDE R8, R4, 0x2, R8 ;  /* 0x0000000204087825 */ /* 0x000fc800078e0208 */
[----:B------:R-:W-:Y:S01]  /*c350*/  IMAD.WIDE R4, R4, 0x2, R6 ;  /* 0x0000000204047825 */ /* 0x000fe200078e0206 */
[----:B------:R2:W-:Y:S04]  /*c360*/  STL.64 [R1+0xd90], R8 ;  /* 0x000d900801007387 */ /* 0x0005e80000100a00 */
[----:B------:R2:W-:Y:S02]  /*c370*/  STL.64 [R1+0xd88], R4 ;  /* 0x000d880401007387 */ /* 0x0005e40000100a00 */
.L_x_1:
[----:B0-2---:R-:W2:Y:S04]  /*c380*/  LDL.64 R4, [R1+0x14b0] ;  /* 0x0014b00001047983 */ /* 0x005ea80000100a00 */
[----:B------:R-:W3:Y:S04]  /*c390*/  LDL.64 R26, [R1+0x2a8] ;  /* 0x0002a800011a7983 */ /* 0x000ee80000100a00 */
[----:B------:R-:W4:Y:S04]  /*c3a0*/  LDL.64 R14, [R1+0x1550] ;  /* 0x00155000010e7983 */ /* 0x000f280000100a00 */
[----:B------:R-:W5:Y:S04]  /*c3b0*/  LDL.64 R6, [R1+0x1558] ;  /* 0x0015580001067983 */ /* 0x000f680000100a00 */
[----:B------:R-:W4:Y:S04]  /*c3c0*/  LDL.64 R10, [R1+0x1548] ;  /* 0x00154800010a7983 */ /* 0x000f280000100a00 */
[----:B------:R-:W4:Y:S04]  /*c3d0*/  LDL.64 R12, [R1+0x1540] ;  /* 0x00154000010c7983 */ /* 0x000f280000100a00 */
[----:B------:R0:W-:Y:S04]  /*c3e0*/  STL [R1+0x1f80], R0 ;  /* 0x001f800001007387 */ /* 0x0001e80000100800 */
[----:B------:R-:W4:Y:S04]  /*c3f0*/  LDL.64 R28, [R1+0x1520] ;  /* 0x00152000011c7983 */ /* 0x000f280000100a00 */
[----:B------:R-:W4:Y:S04]  /*c400*/  LDL.64 R24, [R1+0x1518] ;  /* 0x0015180001187983 */ /* 0x000f280000100a00 */
[----:B------:R-:W4:Y:S04]  /*c410*/  LDL.64 R22, [R1+0x1510] ;  /* 0x0015100001167983 */ /* 0x000f280000100a00 */
[----:B------:R-:W4:Y:S04]  /*c420*/  LDL.64 R20, [R1+0x1508] ;  /* 0x0015080001147983 */ /* 0x000f280000100a00 */
[----:B------:R-:W4:Y:S01]  /*c430*/  LDL.64 R18, [R1+0x1500] ;  /* 0x0015000001127983 */ /* 0x000f220000100a00 */
[----:B--2---:R-:W-:-:S04]  /*c440*/  IMAD.WIDE R8, R2, 0x2, R4 ;  /* 0x0000000202087825 */ /* 0x004fc800078e0204 */
[C---:B---3--:R-:W-:Y:S01]  /*c450*/  IMAD.WIDE R4, R2.reuse, 0x2, R26 ;  /* 0x0000000202047825 */ /* 0x048fe200078e021a */
[----:B------:R4:W2:Y:S04]  /*c460*/  LDG.E.U16 R16, desc[UR10][R8.64] ;  /* 0x0000000a08107981 */ /* 0x0008a8000c1e1500 */
[----:B------:R-:W3:Y:S01]  /*c470*/  LDG.E.U16 R17, desc[UR10][R4.64] ;  /* 0x0000000a04117981 */ /* 0x000ee2000c1e1500 */
[----:B-----5:R-:W-:-:S04]  /*c480*/  IMAD.WIDE R6, R2, 0x2, R6 ;  /* 0x0000000202067825 */ /* 0x020fc800078e0206 */
[C---:B----4-:R-:W-:Y:S02]  /*c490*/  IMAD.WIDE R8, R2.reuse, 0x2, R14 ;  /* 0x0000000202087825 */ /* 0x050fe400078e020e */
[----:B------:R-:W4:Y:S04]  /*c4a0*/  LDG.E.U16 R14, desc[UR10][R6.64] ;  /* 0x0000000a060e7981 */ /* 0x000f28000c1e1500 */
[----:B------:R-:W5:Y:S01]  /*c4b0*/  LDL.64 R4, [R1+0x1538] ;  /* 0x0015380001047983 */ /* 0x000f620000100a00 */
[----:B------:R-:W-:-:S03]  /*c4c0*/  IMAD.WIDE R10, R2, 0x2, R10 ;  /* 0x00000002020a7825 */ /* 0x000fc600078e020a */
[----:B------:R-:W4:Y:S04]  /*c4d0*/  LDG.E.U16 R15, desc[UR10][R8.64] ;  /* 0x0000000a080f7981 */ /* 0x000f28000c1e1500 */
[----:B------:R-:W4:Y:S04]  /*c4e0*/  LDL.64 R6, [R1+0x1530] ;  /* 0x0015300001067983 */ /* 0x000f280000100a00 */
[----:B0-----:R0:W4:Y:S04]  /*c4f0*/  LDG.E.U16 R0, desc[UR10][R10.64] ;  /* 0x0000000a0a007981 */ /* 0x001128000c1e1500 */
[----:B------:R-:W4:Y:S01]  /*c500*/  LDL.64 R8, [R1+0x1528] ;  /* 0x0015280001087983 */ /* 0x000f220000100a00 */
[----:B------:R-:W-:-:S05]  /*c510*/  IMAD.WIDE R12, R2, 0x2, R12 ;  /* 0x00000002020c7825 */ /* 0x000fca00078e020c */
[----:B------:R1:W4:Y:S01]  /*c520*/  LDG.E.U16 R3, desc[UR10][R12.64] ;  /* 0x0000000a0c037981 */ /* 0x000322000c1e1500 */
[----:B0-----:R-:W-:-:S04]  /*c530*/  IMAD.WIDE R10, R2, 0x2, R28 ;  /* 0x00000002020a7825 */ /* 0x001fc800078e021c */
[C---:B-1----:R-:W-:Y:S01]  /*c540*/  IMAD.WIDE R12, R2.reuse, 0x2, R24 ;  /* 0x00000002020c7825 */ /* 0x042fe200078e0218 */
[----:B---3--:R-:W-:Y:S04]  /*c550*/  STL [R1+0x4b0], R17 ;  /* 0x0004b01101007387 */ /* 0x008fe80000100800 */
[----:B--2---:R0:W-:Y:S01]  /*c560*/  STL [R1+0x4b8], R16 ;  /* 0x0004b81001007387 */ /* 0x0041e20000100800 */
[----:B-----5:R-:W-:-:S03]  /*c570*/  IMAD.WIDE R4, R2, 0x2, R4 ;  /* 0x0000000202047825 */ /* 0x020fc600078e0204 */
[----:B0-----:R-:W2:Y:S04]  /*c580*/  LDL.64 R16, [R1+0x14f8] ;  /* 0x0014f80001107983 */ /* 0x001ea80000100a00 */
[----:B----4-:R-:W-:Y:S01]  /*c590*/  STL [R1+0x4ac], R15 ;  /* 0x0004ac0f01007387 */ /* 0x010fe20000100800 */
[----:B------:R-:W-:-:S03]  /*c5a0*/  IMAD.WIDE R6, R2, 0x2, R6 ;  /* 0x0000000202067825 */ /* 0x000fc600078e0206 */
[----:B------:R0:W-:Y:S04]  /*c5b0*/  STL [R1+0x4b4], R14 ;  /* 0x0004b40e01007387 */ /* 0x0001e80000100800 */
[----:B------:R1:W3:Y:S01]  /*c5c0*/  LDG.E.U16 R29, desc[UR10][R4.64] ;  /* 0x0000000a041d7981 */ /* 0x0002e2000c1e1500 */
[----:B------:R-:W-:-:S03]  /*c5d0*/  IMAD.WIDE R8, R2, 0x2, R8 ;  /* 0x0000000202087825 */ /* 0x000fc600078e0208 */
[----:B------:R4:W5:Y:S04]  /*c5e0*/  LDG.E.U16 R24, desc[UR10][R6.64] ;  /* 0x0000000a06187981 */ /* 0x000968000c1e1500 */
[----:B0-----:R-:W2:Y:S04]  /*c5f0*/  LDL.64 R14, [R1+0x14f0] ;  /* 0x0014f000010e7983 */ /* 0x001ea80000100a00 */
[----:B------:R0:W5:Y:S04]  /*c600*/  LDG.E.U16 R25, desc[UR10][R8.64] ;  /* 0x0000000a08197981 */ /* 0x000168000c1e1500 */
[----:B------:R1:W-:Y:S04]  /*c610*/  STL [R1+0x4a8], R0 ;  /* 0x0004a80001007387 */ /* 0x0003e80000100800 */
[----:B-1----:R-:W5:Y:S04]  /*c620*/  LDG.E.U16 R0, desc[UR10][R10.64] ;  /* 0x0000000a0a007981 */ /* 0x002f68000c1e1500 */
[----:B------:R1:W-:Y:S04]  /*c630*/  STL [R1+0x4a4], R3 ;  /* 0x0004a40301007387 */ /* 0x0003e80000100800 */
[----:B-1----:R2:W5:Y:S01]  /*c640*/  LDG.E.U16 R3, desc[UR10][R12.64] ;  /* 0x0000000a0c037981 */ /* 0x002562000c1e1500 */
[----:B------:R-:W-:-:S04]  /*c650*/  IMAD.WIDE R4, R2, 0x2, R22 ;  /* 0x0000000202047825 */ /* 0x000fc800078e0216 */
[----:B----4-:R-:W-:-:S04]  /*c660*/  IMAD.WIDE R6, R2, 0x2, R20 ;  /* 0x0000000202067825 */ /* 0x010fc800078e0214 */
[C---:B0-----:R-:W-:Y:S01]  /*c670*/  IMAD.WIDE R8, R2.reuse, 0x2, R18 ;  /* 0x0000000202087825 */ /* 0x041fe200078e0212 */
[----:B---3--:R0:W-:Y:S04]  /*c680*/  STL [R1+0x4a0], R29 ;  /* 0x0004a01d01007387 */ /* 0x0081e80000100800 */
[----:B------:R-:W3:Y:S01]  /*c690*/  LDL.64 R22, [R1+0x14c8] ;  /* 0x0014c80001167983 */ /* 0x000ee20000100a00 */
[----:B--2---:R-:W-:-:S03]  /*c6a0*/  IMAD.WIDE R12, R2, 0x2, R14 ;  /* 0x00000002020c7825 */ /* 0x004fc600078e020e */
[----:B------:R-:W2:Y:S04]  /*c6b0*/  LDL.64 R20, [R1+0x14c0] ;  /* 0x0014c00001147983 */ /* 0x000ea80000100a00 */
[----:B------:R-:W4:Y:S04]  /*c6c0*/  LDG.E.U16 R14, desc[UR10][R4.64] ;  /* 0x0000000a040e7981 */ /* 0x000f28000c1e1500 */
[----:B------:R-:W3:Y:S04]  /*c6d0*/  LDG.E.U16 R15, desc[UR10][R6.64] ;  /* 0x0000000a060f7981 */ /* 0x000ee8000c1e1500 */
[----:B0-----:R-:W2:Y:S04]  /*c6e0*/  LDL.64 R28, [R1+0x14d0] ;  /* 0x0014d000011c7983 */ /* 0x001ea80000100a00 */
[----:B------:R-:W2:Y:S04]  /*c6f0*/  LDL.64 R4, [R1+0x14e8] ;  /* 0x0014e80001047983 */ /* 0x000ea80000100a00 */
[----:B------:R-:W2:Y:S04]  /*c700*/  LDL.64 R6, [R1+0x14e0] ;  /* 0x0014e00001067983 */ /* 0x000ea80000100a00 */
[----:B------:R-:W2:Y:S04]  /*c710*/  LDL.64 R18, [R1+0x14b8] ;  /* 0x0014b80001127983 */ /* 0x000ea80000100a00 */
[----:B-----5:R-:W-:Y:S04]  /*c720*/  STL [R1+0x498], R25 ;  /* 0x0004981901007387 */ /* 0x020fe80000100800 */
[----:B------:R0:W-:Y:S04]  /*c730*/  STL [R1+0x49c], R24 ;  /* 0x00049c1801007387 */ /* 0x0001e80000100800 */
[----:B0-----:R-:W5:Y:S04]  /*c740*/  LDL.64 R24, [R1+0x2b0] ;  /* 0x0002b00001187983 */ /* 0x001f680000100a00 */
[----:B------:R0:W-:Y:S04]  /*c750*/  STL [R1+0x494], R0 ;  /* 0x0004940001007387 */ /* 0x0001e80000100800 */
[----:B0-----:R-:W5:Y:S01]  /*c760*/  LDG.E.U16 R0, desc[UR10][R8.64] ;  /* 0x0000000a08007981 */ /* 0x001f62000c1e1500 */
[----:B------:R-:W-:-:S03]  /*c770*/  IMAD.WIDE R10, R2, 0x2, R16 ;  /* 0x00000002020a7825 */ /* 0x000fc600078e0210 */
[----:B------:R-:W5:Y:S04]  /*c780*/  LDL.64 R8, [R1+0x14d8] ;  /* 0x0014d80001087983 */ /* 0x000f680000100a00 */
[----:B------:R0:W-:Y:S04]  /*c790*/  STL [R1+0x490], R3 ;  /* 0x0004900301007387 */ /* 0x0001e80000100800 */
[----:B------:R-:W5:Y:S04]  /*c7a0*/  LDL.64 R16, [R1+0x1560] ;  /* 0x0015600001107983 */ /* 0x000f680000100a00 */
[----:B0-----:R0:W5:Y:S04]  /*c7b0*/  LDG.E.U16 R3, desc[UR10][R10.64] ;  /* 0x0000000a0a037981 */ /* 0x001168000c1e1500 */
[----:B---3--:R-:W-:Y:S04]  /*c7c0*/  STL [R1+0x488], R15 ;  /* 0x0004880f01007387 */ /* 0x008fe80000100800 */
[----:B----4-:R1:W-:Y:S04]  /*c7d0*/  STL [R1+0x48c], R14 ;  /* 0x00048c0e01007387 */ /* 0x0103e80000100800 */
[----:B-1----:R-:W3:Y:S01]  /*c7e0*/  LDL.64 R14, [R1+0x14a8] ;  /* 0x0014a800010e7983 */ /* 0x002ee20000100a00 */
[----:B--2---:R-:W-:-:S04]  /*c7f0*/  IMAD.WIDE R4, R2, 0x2, R4 ;  /* 0x0000000202047825 */ /* 0x004fc800078e0204 */
[----:B------:R-:W-:-:S04]  /*c800*/  IMAD.WIDE R6, R2, 0x2, R6 ;  /* 0x0000000202067825 */ /* 0x000fc800078e0206 */
[C---:B0-----:R-:W-:Y:S02]  /*c810*/  IMAD.WIDE R10, R2.reuse, 0x2, R28 ;  /* 0x00000002020a7825 */ /* 0x041fe400078e021c */
[----:B------:R-:W2:Y:S04]  /*c820*/  LDG.E.U16 R29, desc[UR10][R4.64] ;  /* 0x0000000a041d7981 */ /* 0x000ea8000c1e1500 */
[----:B-----5:R0:W-:Y:S04]  /*c830*/  STL [R1+0x484], R0 ;  /* 0x0004840001007387 */ /* 0x0201e80000100800 */
[----:B0-----:R0:W4:Y:S04]  /*c840*/  LDG.E.U16 R0, desc[UR10][R12.64] ;  /* 0x0000000a0c007981 */ /* 0x001128000c1e1500 */
[----:B------:R1:W-:Y:S04]  /*c850*/  STL [R1+0x480], R3 ;  /* 0x0004800301007387 */ /* 0x0003e80000100800 */
[----:B-1----:R1:W5:Y:S01]  /*c860*/  LDG.E.U16 R3, desc[UR10][R6.64] ;  /* 0x0000000a06037981 */ /* 0x002362000c1e1500 */
[----:B------:R-:W-:-:S04]  /*c870*/  IMAD.WIDE R8, R2, 0x2, R8 ;  /* 0x0000000202087825 */ /* 0x000fc800078e0208 */
[C---:B0-----:R-:W-:Y:S02]  /*c880*/  IMAD.WIDE R12, R2.reuse, 0x2, R22 ;  /* 0x00000002020c7825 */ /* 0x041fe400078e0216 */
[----:B------:R-:W5:Y:S04]  /*c890*/  LDG.E.U16 R23, desc[UR10][R10.64] ;  /* 0x0000000a0a177981 */ /* 0x000f68000c1e1500 */
[----:B------:R0:W5:Y:S01]  /*c8a0*/  LDG.E.U16 R22, desc[UR10][R8.64] ;  /* 0x0000000a08167981 */ /* 0x000162000c1e1500 */
[----:B------:R-:W-:-:S04]  /*c8b0*/  IMAD.WIDE R4, R2, 0x2, R20 ;  /* 0x0000000202047825 */ /* 0x000fc800078e0214 */
[----:B-1----:R-:W-:-:S04]  /*c8c0*/  IMAD.WIDE R6, R2, 0x2, R18 ;  /* 0x0000000202067825 */ /* 0x002fc800078e0212 */
[C---:B0-----:R-:W-:Y:S01]  /*c8d0*/  IMAD.WIDE R8, R2.reuse, 0x2, R24 ;  /* 0x0000000202087825 */ /* 0x041fe200078e0218 */
[----:B----4-:R0:W-:Y:S04]  /*c8e0*/  STL [R1+0x47c], R0 ;  /* 0x00047c0001007387 */ /* 0x0101e80000100800 */
[----:B0-----:R3:W4:Y:S04]  /*c8f0*/  LDG.E.U16 R0, desc[UR10][R12.64] ;  /* 0x0000000a0c007981 */ /* 0x001728000c1e1500 */
[----:B--2---:R0:W-:Y:S01]  /*c900*/  STL [R1+0x478], R29 ;  /* 0x0004781d01007387 */ /* 0x0041e20000100800 */
[----:B---3--:R-:W-:-:S03]  /*c910*/  IMAD.WIDE R12, R2, 0x2, R14 ;  /* 0x00000002020c7825 */ /* 0x008fc600078e020e */
[----:B------:R-:W2:Y:S04]  /*c920*/  LDG.E.U16 R14, desc[UR10][R4.64] ;  /* 0x0000000a040e7981 */ /* 0x000ea8000c1e1500 */
[----:B------:R-:W3:Y:S04]  /*c930*/  LDG.E.U16 R15, desc[UR10][R6.64] ;  /* 0x0000000a060f7981 */ /* 0x000ee8000c1e1500 */
[----:B0-----:R-:W2:Y:S04]  /*c940*/  LDL.64 R28, [R1+0x1480] ;  /* 0x00148000011c7983 */ /* 0x001ea80000100a00 */
[----:B------:R-:W2:Y:S04]  /*c950*/  LDL.64 R4, [R1+0x14a0] ;  /* 0x0014a00001047983 */ /* 0x000ea80000100a00 */
[----:B------:R-:W2:Y:S04]  /*c960*/  LDL.64 R6, [R1+0x1498] ;  /* 0x0014980001067983 */ /* 0x000ea80000100a00 */
[----:B-----5:R0:W-:Y:S04]  /*c970*/  STL [R1+0x474], R3 ;  /* 0x0004740301007387 */ /* 0x0201e80000100800 */
[----:B0-----:R-:W5:Y:S01]  /*c980*/  LDG.E.U16 R3, desc[UR10][R8.64] ;  /* 0x0000000a08037981 */ /* 0x001f62000c1e1500 */
[----:B------:R-:W-:-:S03]  /*c990*/  IMAD.WIDE R10, R2, 0x2, R16 ;  /* 0x00000002020a7825 */ /* 0x000fc600078e0210 */
[----:B------:R-:W5:Y:S04]  /*c9a0*/  LDL.64 R8, [R1+0x1490] ;  /* 0x0014900001087983 */ /* 0x000f680000100a00 */
[----:B------:R-:W-:Y:S04]  /*c9b0*/  STL [R1+0x36c], R23 ;  /* 0x00036c1701007387 */ /* 0x000fe80000100800 */
[----:B------:R0:W-:Y:S04]  /*c9c0*/  STL [R1+0x470], R22 ;  /* 0x0004701601007387 */ /* 0x0001e80000100800 */
[----:B------:R-:W5:Y:S04]  /*c9d0*/  LDL.64 R20, [R1+0x1470] ;  /* 0x0014700001147983 */ /* 0x000f680000100a00 */
[----:B------:R-:W5:Y:S04]  /*c9e0*/  LDL.64 R18, [R1+0x1468] ;  /* 0x0014680001127983 */ /* 0x000f680000100a00 */
[----:B0-----:R-:W5:Y:S04]  /*c9f0*/  LDL.64 R22, [R1+0x1478] ;  /* 0x0014780001167983 */ /* 0x001f680000100a00 */
[----:B----4-:R0:W-:Y:S04]  /*ca00*/  STL [R1+0x368], R0 ;  /* 0x0003680001007387 */ /* 0x0101e80000100800 */
[----:B------:R-:W4:Y:S04]  /*ca10*/  LDL.64 R16, [R1+0x1460] ;  /* 0x0014600001107983 */ /* 0x000f280000100a00 */
[----:B0-----:R-:W4:Y:S04]  /*ca20*/  LDG.E.U16 R0, desc[UR10][R10.64] ;  /* 0x0000000a0a007981 */ /* 0x001f28000c1e1500 */
[----:B------:R-:W4:Y:S04]  /*ca30*/  LDL.64 R10, [R1+0x1488] ;  /* 0x00148800010a7983 */ /* 0x000f280000100a00 */
[----:B---3--:R-:W-:Y:S04]  /*ca40*/  STL [R1+0x360], R15 ;  /* 0x0003600f01007387 */ /* 0x008fe80000100800 */
[----:B--2---:R0:W-:Y:S04]  /*ca50*/  STL [R1+0x364], R14 ;  /* 0x0003640e01007387 */ /* 0x0041e80000100800 */
[----:B0-----:R-:W2:Y:S04]  /*ca60*/  LDL.64 R14, [R1+0x1458] ;  /* 0x00145800010e7983 */ /* 0x001ea80000100a00 */
[----:B-----5:R0:W-:Y:S04]  /*ca70*/  STL [R1+0x350], R3 ;  /* 0x0003500301007387 */ /* 0x0201e80000100800 */
[----:B0-----:R0:W3:Y:S01]  /*ca80*/  LDG.E.U16 R3, desc[UR10][R12.64] ;  /* 0x0000000a0c037981 */ /* 0x0010e2000c1e1500 */
[----:B------:R-:W-:-:S04]  /*ca90*/  IMAD.WIDE R4, R2, 0x2, R4 ;  /* 0x0000000202047825 */ /* 0x000fc800078e0204 */
[C---:B------:R-:W-:Y:S02]  /*caa0*/  IMAD.WIDE R8, R2.reuse, 0x2, R8 ;  /* 0x0000000202087825 */ /* 0x040fe400078e0208 */
[----:B------:R-:W5:Y:S02]  /*cab0*/  LDG.E.U16 R5, desc[UR10][R4.64] ;  /* 0x0000000a04057981 */ /* 0x000f64000c1e1500 */
[----:B------:R-:W-:-:S04]  /*cac0*/  IMAD.WIDE R6, R2, 0x2, R6 ;  /* 0x0000000202067825 */ /* 0x000fc800078e0206 */
[C---:B0-----:R-:W-:Y:S02]  /*cad0*/  IMAD.WIDE R12, R2.reuse, 0x2, R28 ;  /* 0x00000002020c7825 */ /* 0x041fe400078e021c */
[----:B------:R-:W2:Y:S04]  /*cae0*/  LDG.E.U16 R29, desc[UR10][R8.64] ;  /* 0x0000000a081d7981 */ /* 0x000ea8000c1e1500 */
[----:B------:R0:W2:Y:S04]  /*caf0*/  LDG.E.U16 R28, desc[UR10][R6.64] ;  /* 0x0000000a061c7981 */ /* 0x0000a8000c1e1500 */
[----:B----4-:R1:W-:Y:S01]  /*cb00*/  STL [R1+0x358], R0 ;  /* 0x0003580001007387 */ /* 0x0103e20000100800 */
[----:B------:R-:W-:-:S05]  /*cb10*/  IMAD.WIDE R10, R2, 0x2, R10 ;  /* 0x00000002020a7825 */ /* 0x000fca00078e020a */
[----:B-1----:R-:W4:Y:S04]  /*cb20*/  LDG.E.U16 R0, desc[UR10][R10.64] ;  /* 0x0000000a0a007981 */ /* 0x002f28000c1e1500 */
[----:B---3--:R1:W-:Y:S04]  /*cb30*/  STL [R1+0x35c], R3 ;  /* 0x00035c0301007387 */ /* 0x0083e80000100800 */
[----:B-1----:R1:W3:Y:S01]  /*cb40*/  LDG.E.U16 R3, desc[UR10][R12.64] ;  /* 0x0000000a0c037981 */ /* 0x0022e2000c1e1500 */
[----:B0-----:R-:W-:-:S03]  /*cb50*/  IMAD.WIDE R6, R2, 0x2, R20 ;  /* 0x0000000202067825 */ /* 0x001fc600078e0214 */
[----:B-----5:R0:W-:Y:S01]  /*cb60*/  STL [R1+0x354], R5 ;  /* 0x0003540501007387 */ /* 0x0201e20000100800 */
[----:B------:R-:W-:-:S03]  /*cb70*/  IMAD.WIDE R8, R2, 0x2, R18 ;  /* 0x0000000202087825 */ /* 0x000fc600078e0212 */
[----:B--2---:R-:W-:Y:S01]  /*cb80*/  STL [R1+0x348], R29 ;  /* 0x0003481d01007387 */ /* 0x004fe20000100800 */
[----:B-1----:R-:W-:-:S04]  /*cb90*/  IMAD.WIDE R12, R2, 0x2, R14 ;  /* 0x00000002020c7825 */ /* 0x002fc800078e020e */
[C---:B0-----:R-:W-:Y:S01]  /*cba0*/  IMAD.WIDE R4, R2.reuse, 0x2, R22 ;  /* 0x0000000202047825 */ /* 0x041fe200078e0216 */
[----:B------:R0:W-:Y:S04]  /*cbb0*/  STL [R1+0x34c], R28 ;  /* 0x00034c1c01007387 */ /* 0x0001e80000100800 */
[----:B------:R-:W2:Y:S04]  /*cbc0*/  LDG.E.U16 R14, desc[UR10][R4.64] ;  /* 0x0000000a040e7981 */ /* 0x000ea8000c1e1500 */
[----:B------:R-:W5:Y:S04]  /*cbd0*/  LDG.E.U16 R15, desc[UR10][R6.64] ;  /* 0x0000000a060f7981 */ /* 0x000f68000c1e1500 */
[----:B0-----:R-:W2:Y:S04]  /*cbe0*/  LDL.64 R28, [R1+0x1430] ;  /* 0x00143000011c7983 */ /* 0x001ea80000100a00 */
[----:B------:R-:W2:Y:S04]  /*cbf0*/  LDL.64 R4, [R1+0x1450] ;  /* 0x0014500001047983 */ /* 0x000ea80000100a00 */
[----:B------:R-:W2:Y:S01]  /*cc00*/  LDL.64 R6, [R1+0x1448] ;  /* 0x0014480001067983 */ /* 0x000ea20000100a00 */
[----:B------:R-:W-:-:S03]  /*cc10*/  IMAD.WIDE R10, R2, 0x2, R16 ;  /* 0x00000002020a7825 */ /* 0x000fc600078e0210 */
[----:B----4-:R0:W-:Y:S04]  /*cc20*/  STL [R1+0x344], R0 ;  /* 0x0003440001007387 */ /* 0x0101e80000100800 */
[----:B------:R-:W4:Y:S04]  /*cc30*/  LDL.64 R22, [R1+0x1428] ;  /* 0x0014280001167983 */ /* 0x000f280000100a00 */
[----:B------:R-:W4:Y:S04]  /*cc40*/  LDL.64 R20, [R1+0x1420] ;  /* 0x0014200001147983 */ /* 0x000f280000100a00 */
[----:B0-----:R-:W4:Y:S04]  /*cc50*/  LDG.E.U16 R0, desc[UR10][R8.64] ;  /* 0x0000000a08007981 */ /* 0x001f28000c1e1500 */
[----:B------:R-:W4:Y:S04]  /*cc60*/  LDL.64 R18, [R1+0x1418] ;  /* 0x0014180001127983 */ /* 0x000f280000100a00 */
[----:B------:R-:W4:Y:S04]  /*cc70*/  LDL.64 R8, [R1+0x1440] ;  /* 0x0014400001087983 */ /* 0x000f280000100a00 */
[----:B---3--:R0:W-:Y:S04]  /*cc80*/  STL [R1+0x340], R3 ;  /* 0x0003400301007387 */ /* 0x0081e80000100800 */
[----:B------:R-:W3:Y:S04]  /*cc90*/  LDL.64 R16, [R1+0x1410] ;  /* 0x0014100001107983 */ /* 0x000ee80000100a00 */
[----:B0-----:R-:W3:Y:S04]  /*cca0*/  LDG.E.U16 R3, desc[UR10][R10.64] ;  /* 0x0000000a0a037981 */ /* 0x001ee8000c1e1500 */
[----:B------:R-:W3:Y:S04]  /*ccb0*/  LDL.64 R10, [R1+0x1438] ;  /* 0x00143800010a7983 */ /* 0x000ee80000100a00 */
[----:B-----5:R-:W-:Y:S04]  /*ccc0*/  STL [R1+0x338], R15 ;  /* 0x0003380f01007387 */ /* 0x020fe80000100800 */
[----:B--2---:R0:W-:Y:S01]  /*ccd0*/  STL [R1+0x33c], R14 ;  /* 0x00033c0e01007387 */ /* 0x0041e20000100800 */
[----:B------:R-:W-:-:S04]  /*cce0*/  IMAD.WIDE R4, R2, 0x2, R4 ;  /* 0x0000000202047825 */ /* 0x000fc800078e0204 */
[C---:B------:R-:W-:Y:S02]  /*ccf0*/  IMAD.WIDE R6, R2.reuse, 0x2, R6 ;  /* 0x0000000202067825 */ /* 0x040fe400078e0206 */
[----:B------:R-:W2:Y:S04]  /*cd00*/  LDG.E.U16 R5, desc[UR10][R4.64] ;  /* 0x0000000a04057981 */ /* 0x000ea8000c1e1500 */
[----:B0-----:R-:W5:Y:S04]  /*cd10*/  LDL.64 R14, [R1+0x1408] ;  /* 0x00140800010e7983 */ /* 0x001f680000100a00 */
[----:B----4-:R0:W-:Y:S04]  /*cd20*/  STL [R1+0x334], R0 ;  /* 0x0003340001007387 */ /* 0x0101e80000100800 */
[----:B0-----:R0:W4:Y:S01]  /*cd30*/  LDG.E.U16 R0, desc[UR10][R12.64] ;  /* 0x0000000a0c007981 */ /* 0x001122000c1e1500 */
[----:B------:R-:W-:-:S04]  /*cd40*/  IMAD.WIDE R8, R2, 0x2, R8 ;  /* 0x0000000202087825 */ /* 0x000fc800078e0208 */
[C---:B0-----:R-:W-:Y:S02]  /*cd50*/  IMAD.WIDE R12, R2.reuse, 0x2, R28 ;  /* 0x00000002020c7825 */ /* 0x041fe400078e021c */
[----:B------:R-:W5:Y:S04]  /*cd60*/  LDG.E.U16 R29, desc[UR10][R8.64] ;  /* 0x0000000a081d7981 */ /* 0x000f68000c1e1500 */
[----:B------:R0:W5:Y:S04]  /*cd70*/  LDG.E.U16 R28, desc[UR10][R6.64] ;  /* 0x0000000a061c7981 */ /* 0x000168000c1e1500 */
[----:B---3--:R1:W-:Y:S01]  /*cd80*/  STL [R1+0x330], R3 ;  /* 0x0003300301007387 */ /* 0x0083e20000100800 */
[----:B------:R-:W-:-:S05]  /*cd90*/  IMAD.WIDE R10, R2, 0x2, R10 ;  /* 0x00000002020a7825 */ /* 0x000fca00078e020a */
[----:B-1----:R-:W3:Y:S01]  /*cda0*/  LDG.E.U16 R3, desc[UR10][R10.64] ;  /* 0x0000000a0a037981 */ /* 0x002ee2000c1e1500 */
[----:B0-----:R-:W-:-:S04]  /*cdb0*/  IMAD.WIDE R6, R2, 0x2, R20 ;  /* 0x0000000202067825 */ /* 0x001fc800078e0214 */
[C---:B------:R-:W-:Y:S01]  /*cdc0*/  IMAD.WIDE R8, R2.reuse, 0x2, R18 ;  /* 0x0000000202087825 */ /* 0x040fe200078e0212 */
[----:B----4-:R0:W-:Y:S04]  /*cdd0*/  STL [R1+0x32c], R0 ;  /* 0x00032c0001007387 */ /* 0x0101e80000100800 */
[----:B0-----:R0:W4:Y:S04]  /*cde0*/  LDG.E.U16 R0, desc[UR10][R12.64] ;  /* 0x0000000a0c007981 */ /* 0x001128000c1e1500 */
[----:B--2---:R1:W-:Y:S04]  /*cdf0*/  STL [R1+0x328], R5 ;  /* 0x0003280501007387 */ /* 0x0043e80000100800 */
[----:B-----5:R-:W-:Y:S01]  /*ce00*/  STL [R1+0x320], R29 ;  /* 0x0003201d01007387 */ /* 0x020fe20000100800 */
[----:B0-----:R-:W-:-:S04]  /*ce10*/  IMAD.WIDE R12, R2, 0x2, R14 ;  /* 0x00000002020c7825 */ /* 0x001fc800078e020e */
[C---:B-1----:R-:W-:Y:S01]  /*ce20*/  IMAD.WIDE R4, R2.reuse, 0x2, R22 ;  /* 0x0000000202047825 */ /* 0x042fe200078e0216 */
[----:B------:R0:W-:Y:S04]  /*ce30*/  STL [R1+0x324], R28 ;  /* 0x0003241c01007387 */ /* 0x0001e80000100800 */
[----:B------:R-:W2:Y:S04]  /*ce40*/  LDG.E.U16 R14, desc[UR10][R4.64] ;  /* 0x0000000a040e7981 */ /* 0x000ea8000c1e1500 */
[----:B------:R-:W5:Y:S04]  /*ce50*/  LDG.E.U16 R15, desc[UR10][R6.64] ;  /* 0x0000000a060f7981 */ /* 0x000f68000c1e1500 */
[----:B0-----:R-:W2:Y:S04]  /*ce60*/  LDL.64 R28, [R1+0x13e0] ;  /* 0x0013e000011c7983 */ /* 0x001ea80000100a00 */
[----:B------:R-:W2:Y:S04]  /*ce70*/  LDL.64 R4, [R1+0x13e8] ;  /* 0x0013e80001047983 */ /* 0x000ea80000100a00 */
[----:B------:R-:W2:Y:S04]  /*ce80*/  LDL.64 R6, [R1+0x13f0] ;  /* 0x0013f00001067983 */ /* 0x000ea80000100a00 */
[----:B---3--:R0:W-:Y:S01]  /*ce90*/  STL [R1+0x31c], R3 ;  /* 0x00031c0301007387 */ /* 0x0081e20000100800 */
[----:B------:R-:W-:-:S03]  /*cea0*/  IMAD.WIDE R10, R2, 0x2, R16 ;  /* 0x00000002020a7825 */ /* 0x000fc600078e0210 */
[----:B------:R-:W3:Y:S04]  /*ceb0*/  LDL.64 R22, [R1+0x13d8] ;  /* 0x0013d80001167983 */ /* 0x000ee80000100a00 */
[----:B------:R-:W3:Y:S04]  /*cec0*/  LDL.64 R20, [R1+0x13d0] ;  /* 0x0013d00001147983 */ /* 0x000ee80000100a00 */
[----:B0-----:R-:W3:Y:S04]  /*ced0*/  LDG.E.U16 R3, desc[UR10][R8.64] ;  /* 0x0000000a08037981 */ /* 0x001ee8000c1e1500 */
[----:B------:R-:W3:Y:S04]  /*cee0*/  LDL.64 R18, [R1+0x13c8] ;  /* 0x0013c80001127983 */ /* 0x000ee80000100a00 */
[----:B------:R-:W3:Y:S04]  /*cef0*/  LDL.64 R8, [R1+0x13f8] ;  /* 0x0013f80001087983 */ /* 0x000ee80000100a00 */
[----:B----4-:R0:W-:Y:S04]  /*cf00*/  STL [R1+0x318], R0 ;  /* 0x0003180001007387 */ /* 0x0101e80000100800 */
[----:B------:R-:W4:Y:S04]  /*cf10*/  LDL.64 R16, [R1+0x13c0] ;  /* 0x0013c00001107983 */ /* 0x000f280000100a00 */
[----:B0-----:R-:W4:Y:S04]  /*cf20*/  LDG.E.U16 R0, desc[UR10][R10.64] ;  /* 0x0000000a0a007981 */ /* 0x001f28000c1e1500 */
[----:B------:R-:W4:Y:S04]  /*cf30*/  LDL.64 R10, [R1+0x1400] ;  /* 0x00140000010a7983 */ /* 0x000f280000100a00 */
[----:B-----5:R-:W-:Y:S04]  /*cf40*/  STL [R1+0x310], R15 ;  /* 0x0003100f01007387 */ /* 0x020fe80000100800 */
[----:B--2---:R0:W-:Y:S04]  /*cf50*/  STL [R1+0x314], R14 ;  /* 0x0003140e01007387 */ /* 0x0041e80000100800 */
[----:B0-----:R-:W2:Y:S04]  /*cf60*/  LDL.64 R14, [R1+0x13b8] ;  /* 0x0013b800010e7983 */ /* 0x001ea80000100a00 */
[----:B---3--:R0:W-:Y:S04]  /*cf70*/  STL [R1+0x30c], R3 ;  /* 0x00030c0301007387 */ /* 0x0081e80000100800 */
[----:B0-----:R4:W3:Y:S02]  /*cf80*/  LDG.E.U16 R3, desc[UR10][R12.64] ;  /* 0x0000000a0c037981 */ /* 0x0018e4000c1e1500 */
[----:B----4-:R-:W-:-:S04]  /*cf90*/  IMAD.WIDE R12, R2, 0x2, R10 ;  /* 0x00000002020c7825 */ /* 0x010fc800078e020a */
[C---:B------:R-:W-:Y:S02]  /*cfa0*/  IMAD.WIDE R10, R2.reuse, 0x2, R8 ;  /* 0x00000002020a7825 */ /* 0x040fe400078e0208 */
[----:B------:R-:W4:Y:S02]  /*cfb0*/  LDG.E.U16 R13, desc[UR10][R12.64] ;  /* 0x0000000a0c0d7981 */ /* 0x000f24000c1e1500 */
[----:B------:R-:W-:-:S04]  /*cfc0*/  IMAD.WIDE R8, R2, 0x2, R6 ;  /* 0x0000000202087825 */ /* 0x000fc800078e0206 */
[----:B------:R-:W-:-:S04]  /*cfd0*/  IMAD.WIDE R6, R2, 0x2, R4 ;  /* 0x0000000202067825 */ /* 0x000fc800078e0204 */
[C---:B------:R-:W-:Y:S02]  /*cfe0*/  IMAD.WIDE R4, R2.reuse, 0x2, R28 ;  /* 0x0000000202047825 */ /* 0x040fe400078e021c */
[----:B------:R-:W5:Y:S04]  /*cff0*/  LDG.E.U16 R29, desc[UR10][R8.64] ;  /* 0x0000000a081d7981 */ /* 0x000f68000c1e1500 */
[----:B------:R0:W5:Y:S04]  /*d000*/  LDG.E.U16 R28, desc[UR10][R10.64] ;  /* 0x0000000a0a1c7981 */ /* 0x000168000c1e1500 */
[----:B------:R1:W-:Y:S04]  /*d010*/  STL [R1+0x308], R0 ;  /* 0x0003080001007387 */ /* 0x0003e80000100800 */
[----:B-1----:R-:W5:Y:S04]  /*d020*/  LDG.E.U16 R0, desc[UR10][R6.64] ;  /* 0x0000000a06007981 */ /* 0x002f68000c1e1500 */
[----:B---3--:R1:W-:Y:S04]  /*d030*/  STL [R1+0x304], R3 ;  /* 0x0003040301007387 */ /* 0x0083e80000100800 */
[----:B-1----:R2:W3:Y:S01]  /*d040*/  LDG.E.U16 R3, desc[UR10][R4.64] ;  /* 0x0000000a04037981 */ /* 0x0024e2000c1e1500 */
[----:B0-----:R-:W-:-:S04]  /*d050*/  IMAD.WIDE R10, R2, 0x2, R20 ;  /* 0x00000002020a7825 */ /* 0x001fc800078e0214 */
[----:B------:R-:W-:-:S04]  /*d060*/  IMAD.WIDE R8, R2, 0x2, R18 ;  /* 0x0000000202087825 */ /* 0x000fc800078e0212 */
[C---:B--2---:R-:W-:Y:S02]  /*d070*/  IMAD.WIDE R4, R2.reuse, 0x2, R14 ;  /* 0x0000000202047825 */ /* 0x044fe400078e020e */
[----:B------:R-:W2:Y:S02]  /*d080*/  LDG.E.U16 R15, desc[UR10][R10.64] ;  /* 0x0000000a0a0f7981 */ /* 0x000ea4000c1e1500 */
[C---:B------:R-:W-:Y:S02]  /*d090*/  IMAD.WIDE R6, R2.reuse, 0x2, R16 ;  /* 0x0000000202067825 */ /* 0x040fe400078e0210 */
[----:B----4-:R0:W-:Y:S02]  /*d0a0*/  STL [R1+0x27c], R13 ;  /* 0x00027c0d01007387 */ /* 0x0101e40000100800 */
[C---:B0-----:R-:W-:Y:S02]  /*d0b0*/  IMAD.WIDE R12, R2.reuse, 0x2, R22 ;  /* 0x00000002020c7825 */ /* 0x041fe400078e0216 */
[----:B-----5:R-:W-:Y:S04]  /*d0c0*/  STL [R1+0x2d0], R29 ;  /* 0x0002d01d01007387 */ /* 0x020fe80000100800 */
[----:B------:R0:W-:Y:S04]  /*d0d0*/  STL [R1+0x278], R28 ;  /* 0x0002781c01007387 */ /* 0x0001e80000100800 */
[----:B------:R-:W4:Y:S04]  /*d0e0*/  LDG.E.U16 R14, desc[UR10][R12.64] ;  /* 0x0000000a0c0e7981 */ /* 0x000f28000c1e1500 */
[----:B------:R-:W5:Y:S04]  /*d0f0*/  LDL.64 R10, [R1+0x13b0] ;  /* 0x0013b000010a7983 */ /* 0x000f680000100a00 */
[----:B0-----:R-:W5:Y:S04]  /*d100*/  LDL.64 R28, [R1+0x1390] ;  /* 0x00139000011c7983 */ /* 0x001f680000100a00 */
[----:B------:R-:W5:Y:S04]  /*d110*/  LDL.64 R12, [R1+0x13a8] ;  /* 0x0013a800010c7983 */ /* 0x000f680000100a00 */
[----:B------:R0:W-:Y:S04]  /*d120*/  STL [R1+0x2cc], R0 ;  /* 0x0002cc0001007387 */ /* 0x0001e80000100800 */
[----:B------:R-:W5:Y:S04]  /*d130*/  LDL.64 R22, [R1+0x1388] ;  /* 0x0013880001167983 */ /* 0x000f680000100a00 */
[----:B------:R-:W5:Y:S04]  /*d140*/  LDL.64 R20, [R1+0x1380] ;  /* 0x0013800001147983 */ /* 0x000f680000100a00 */
[----:B0-----:R-:W5:Y:S04]  /*d150*/  LDG.E.U16 R0, desc[UR10][R8.64] ;  /* 0x0000000a08007981 */ /* 0x001f68000c1e1500 */
[----:B------:R-:W5:Y:S04]  /*d160*/  LDL.64 R18, [R1+0x1378] ;  /* 0x0013780001127983 */ /* 0x000f680000100a00 */
[----:B------:R-:W5:Y:S04]  /*d170*/  LDL.64 R8, [R1+0x13a0] ;  /* 0x0013a00001087983 */ /* 0x000f680000100a00 */
[----:B---3--:R0:W-:Y:S04]  /*d180*/  STL [R1+0x300], R3 ;  /* 0x0003000301007387 */ /* 0x0081e80000100800 */
[----:B------:R-:W3:Y:S04]  /*d190*/  LDL.64 R16, [R1+0x1370] ;  /* 0x0013700001107983 */ /* 0x000ee80000100a00 */
[----:B0-----:R-:W3:Y:S04]  /*d1a0*/  LDG.E.U16 R3, desc[UR10][R6.64] ;  /* 0x0000000a06037981 */ /* 0x001ee8000c1e1500 */
[----:B------:R-:W3:Y:S04]  /*d1b0*/  LDL.64 R6, [R1+0x1398] ;  /* 0x0013980001067983 */ /* 0x000ee80000100a00 */
[----:B--2---:R-:W-:Y:S04]  /*d1c0*/  STL [R1+0x2f4], R15 ;  /* 0x0002f40f01007387 */ /* 0x004fe80000100800 */
[----:B----4-:R0:W-:Y:S01]  /*d1d0*/  STL [R1+0x2e8], R14 ;  /* 0x0002e80e01007387 */ /* 0x0101e20000100800 */
[----:B-----5:R-:W-:-:S03]  /*d1e0*/  IMAD.WIDE R10, R2, 0x2, R10 ;  /* 0x00000002020a7825 */ /* 0x020fc600078e020a */
[----:B0-----:R-:W2:Y:S01]  /*d1f0*/  LDL.64 R14, [R1+0x1368] ;  /* 0x00136800010e7983 */ /* 0x001ea20000100a00 */
[----:B------:R-:W-:-:S03]  /*d200*/  IMAD.WIDE R12, R2, 0x2, R12 ;  /* 0x00000002020c7825 */ /* 0x000fc600078e020c */
[----:B------:R-:W4:Y:S04]  /*d210*/  LDG.E.U16 R11, desc[UR10][R10.64] ;  /* 0x0000000a0a0b7981 */ /* 0x000f28000c1e1500 */
[----:B------:R0:W-:Y:S04]  /*d220*/  STL [R1+0x2f0], R0 ;  /* 0x0002f00001007387 */ /* 0x0001e80000100800 */
[----:B0-----:R0:W5:Y:S01]  /*d230*/  LDG.E.U16 R0, desc[UR10][R4.64] ;  /* 0x0000000a04007981 */ /* 0x001162000c1e1500 */
[----:B------:R-:W-:-:S04]  /*d240*/  IMAD.WIDE R8, R2, 0x2, R8 ;  /* 0x0000000202087825 */ /* 0x000fc800078e0208 */
[C---:B0-----:R-:W-:Y:S02]  /*d250*/  IMAD.WIDE R4, R2.reuse, 0x2, R28 ;  /* 0x0000000202047825 */ /* 0x041fe400078e021c */
[----:B------:R-:W2:Y:S04]  /*d260*/  LDG.E.U16 R29, desc[UR10][R8.64] ;  /* 0x0000000a081d7981 */ /* 0x000ea8000c1e1500 */
[----:B------:R0:W2:Y:S04]  /*d270*/  LDG.E.U16 R28, desc[UR10][R12.64] ;  /* 0x0000000a0c1c7981 */ /* 0x0000a8000c1e1500 */
[----:B---3--:R1:W-:Y:S01]  /*d280*/  STL [R1+0x2fc], R3 ;  /* 0x0002fc0301007387 */ /* 0x0083e20000100800 */
[----:B------:R-:W-:-:S05]  /*d290*/  IMAD.WIDE R6, R2, 0x2, R6 ;  /* 0x0000000202067825 */ /* 0x000fca00078e0206 */
[----:B-1----:R-:W3:Y:S01]  /*d2a0*/  LDG.E.U16 R3, desc[UR10][R6.64] ;  /* 0x0000000a06037981 */ /* 0x002ee2000c1e1500 */
[----:B0-----:R-:W-:-:S04]  /*d2b0*/  IMAD.WIDE R12, R2, 0x2, R22 ;  /* 0x00000002020c7825 */ /* 0x001fc800078e0216 */
[C---:B------:R-:W-:Y:S01]  /*d2c0*/  IMAD.WIDE R8, R2.reuse, 0x2, R18 ;  /* 0x0000000202087825 */ /* 0x040fe200078e0212 */
[----:B-----5:R0:W-:Y:S04]  /*d2d0*/  STL [R1+0x2f8], R0 ;  /* 0x0002f80001007387 */ /* 0x0201e80000100800 */
[----:B----4-:R1:W-:Y:S04]  /*d2e0*/  STL [R1+0x2ec], R11 ;  /* 0x0002ec0b01007387 */ /* 0x0103e80000100800 */
[----:B0-----:R0:W4:Y:S01]  /*d2f0*/  LDG.E.U16 R0, desc[UR10][R4.64] ;  /* 0x0000000a04007981 */ /* 0x001122000c1e1500 */
[----:B-1----:R-:W-:-:S03]  /*d300*/  IMAD.WIDE R10, R2, 0x2, R20 ;  /* 0x00000002020a7825 */ /* 0x002fc600078e0214 */
[----:B--2---:R-:W-:Y:S04]  /*d310*/  STL [R1+0x2e0], R29 ;  /* 0x0002e01d01007387 */ /* 0x004fe80000100800 */
[----:B------:R1:W-:Y:S01]  /*d320*/  STL [R1+0x2d8], R28 ;  /* 0x0002d81c01007387 */ /* 0x0003e20000100800 */
[----:B0-----:R-:W-:-:S03]  /*d330*/  IMAD.WIDE R4, R2, 0x2, R14 ;  /* 0x0000000202047825 */ /* 0x001fc600078e020e */
[----:B------:R-:W2:Y:S04]  /*d340*/  LDG.E.U16 R14, desc[UR10][R12.64] ;  /* 0x0000000a0c0e7981 */ /* 0x000ea8000c1e1500 */
[----:B------:R-:W5:Y:S04]  /*d350*/  LDG.E.U16 R15, desc[UR10][R10.64] ;  /* 0x0000000a0a0f7981 */ /* 0x000f68000c1e1500 */
[----:B-1----:R-:W2:Y:S04]  /*d360*/  LDL.64 R28, [R1+0x1340] ;  /* 0x00134000011c7983 */ /* 0x002ea80000100a00 */
        /* <DEDUP_REMOVED lines=37> */
[----:B------:R-:W2:Y:S01]  /*d5c0*/  LDG.E.U16 R15, desc[UR10][R10.64] ;  /* 0x0000000a0a0f7981 */ /* 0x000ea2000c1e1500 */
[----:B------:R-:W-:-:S03]  /*d5d0*/  IMAD.WIDE R6, R2, 0x2, R16 ;  /* 0x0000000202067825 */ /* 0x000fc600078e0210 */
[----:B------:R-:W5:Y:S04]  /*d5e0*/  LDG.E.U16 R14, desc[UR10][R12.64] ;  /* 0x0000000a0c0e7981 */ /* 0x000f68000c1e1500 */
[----:B0-----:R-:W5:Y:S04]  /*d5f0*/  LDL.64 R28, [R1+0x12f0] ;  /* 0x0012f000011c7983 */ /* 0x001f680000100a00 */
[----:B------:R-:W5:Y:S04]  /*d600*/  LDL.64 R10, [R1+0x1310] ;  /* 0x00131000010a7983 */ /* 0x000f680000100a00 */
[----:B------:R-:W5:Y:S04]  /*d610*/  LDL.64 R12, [R1+0x1308] ;  /* 0x00130800010c7983 */ /* 0x000f680000100a00 */
        /* <DEDUP_REMOVED lines=10> */
[----:B--2---:R-:W-:Y:S04]  /*d6c0*/  STL [R1+0x294], R15 ;  /* 0x0002940f01007387 */ /* 0x004fe80000100800 */
[----:B-----5:R0:W-:Y:S01]  /*d6d0*/  STL [R1+0x288], R14 ;  /* 0x0002880e01007387 */ /* 0x0201e20000100800 */
        /* <DEDUP_REMOVED lines=16> */
[----:B--2---:R1:W-:Y:S04]  /*d7e0*/  STL [R1+0x28c], R11 ;  /* 0x00028c0b01007387 */ /* 0x0043e80000100800 */
[----:B0-----:R0:W2:Y:S01]  /*d7f0*/  LDG.E.U16 R0, desc[UR10][R4.64] ;  /* 0x0000000a04007981 */ /* 0x0010a2000c1e1500 */
[----:B-1----:R-:W-:-:S03]  /*d800*/  IMAD.WIDE R10, R2, 0x2, R20 ;  /* 0x00000002020a7825 */ /* 0x002fc600078e0214 */
[----:B-----5:R-:W-:Y:S04]  /*d810*/  STL [R1+0x200], R29 ;  /* 0x0002001d01007387 */ /* 0x020fe80000100800 */
[----:B------:R1:W-:Y:S01]  /*d820*/  STL [R1+0x284], R28 ;  /* 0x0002841c01007387 */ /* 0x0003e20000100800 */
[----:B0-----:R-:W-:-:S03]  /*d830*/  IMAD.WIDE R4, R2, 0x2, R14 ;  /* 0x0000000202047825 */ /* 0x001fc600078e020e */
[----:B------:R-:W4:Y:S04]  /*d840*/  LDG.E.U16 R14, desc[UR10][R12.64] ;  /* 0x0000000a0c0e7981 */ /* 0x000f28000c1e1500 */
[----:B------:R-:W5:Y:S04]  /*d850*/  LDG.E.U16 R15, desc[UR10][R10.64] ;  /* 0x0000000a0a0f7981 */ /* 0x000f68000c1e1500 */
[----:B-1----:R-:W4:Y:S04]  /*d860*/  LDL.64 R28, [R1+0x12a0] ;  /* 0x0012a000011c7983 */ /* 0x002f280000100a00 */
[----:B------:R-:W4:Y:S04]  /*d870*/  LDL.64 R12, [R1+0x12b8] ;  /* 0x0012b800010c7983 */ /* 0x000f280000100a00 */
[----:B------:R-:W4:Y:S04]  /*d880*/  LDL.64 R10, [R1+0x12c0] ;  /* 0x0012c000010a7983 */ /* 0x000f280000100a00 */
[----:B---3--:R0:W-:Y:S01]  /*d890*/  STL [R1+0x1e8], R3 ;  /* 0x0001e80301007387 */ /* 0x0081e20000100800 */
[----:B------:R-:W-:-:S03]  /*d8a0*/  IMAD.WIDE R6, R2, 0x2, R16 ;  /* 0x0000000202067825 */ /* 0x000fc600078e0210 */
[----:B------:R-:W3:Y:S04]  /*d8b0*/  LDL.64 R22, [R1+0x1298] ;  /* 0x0012980001167983 */ /* 0x000ee80000100a00 */
[----:B------:R-:W3:Y:S04]  /*d8c0*/  LDL.64 R20, [R1+0x1290] ;  /* 0x0012900001147983 */ /* 0x000ee80000100a00 */
[----:B0-----:R-:W3:Y:S04]  /*d8d0*/  LDG.E.U16 R3, desc[UR10][R8.64] ;  /* 0x0000000a08037981 */ /* 0x001ee8000c1e1500 */
[----:B------:R-:W3:Y:S04]  /*d8e0*/  LDL.64 R18, [R1+0x1288] ;  /* 0x0012880001127983 */ /* 0x000ee80000100a00 */
[----:B------:R-:W3:Y:S04]  /*d8f0*/  LDL.64 R8, [R1+0x12b0] ;  /* 0x0012b00001087983 */ /* 0x000ee80000100a00 */
[----:B--2---:R0:W-:Y:S04]  /*d900*/  STL [R1+0x280], R0 ;  /* 0x0002800001007387 */ /* 0x0041e80000100800 */
[----:B------:R-:W2:Y:S04]  /*d910*/  LDL.64 R16, [R1+0x1280] ;  /* 0x0012800001107983 */ /* 0x000ea80000100a00 */
[----:B0-----:R-:W2:Y:S04]  /*d920*/  LDG.E.U16 R0, desc[UR10][R6.64] ;  /* 0x0000000a06007981 */ /* 0x001ea8000c1e1500 */
[----:B------:R-:W2:Y:S04]  /*d930*/  LDL.64 R6, [R1+0x12a8] ;  /* 0x0012a80001067983 */ /* 0x000ea80000100a00 */
[----:B-----5:R-:W-:Y:S04]  /*d940*/  STL [R1+0x26c], R15 ;  /* 0x00026c0f01007387 */ /* 0x020fe80000100800 */
[----:B----4-:R0:W-:Y:S04]  /*d950*/  STL [R1+0x260], R14 ;  /* 0x0002600e01007387 */ /* 0x0101e80000100800 */
[----:B0-----:R-:W4:Y:S04]  /*d960*/  LDL.64 R14, [R1+0x1278] ;  /* 0x00127800010e7983 */ /* 0x001f280000100a00 */
[----:B---3--:R0:W-:Y:S04]  /*d970*/  STL [R1+0x268], R3 ;  /* 0x0002680301007387 */ /* 0x0081e80000100800 */
[----:B0-----:R0:W3:Y:S01]  /*d980*/  LDG.E.U16 R3, desc[UR10][R4.64] ;  /* 0x0000000a04037981 */ /* 0x0010e2000c1e1500 */
[----:B------:R-:W-:-:S04]  /*d990*/  IMAD.WIDE R10, R2, 0x2, R10 ;  /* 0x00000002020a7825 */ /* 0x000fc800078e020a */
[C---:B------:R-:W-:Y:S02]  /*d9a0*/  IMAD.WIDE R8, R2.reuse, 0x2, R8 ;  /* 0x0000000202087825 */ /* 0x040fe400078e0208 */
[----:B------:R-:W5:Y:S02]  /*d9b0*/  LDG.E.U16 R11, desc[UR10][R10.64] ;  /* 0x0000000a0a0b7981 */ /* 0x000f64000c1e1500 */
[----:B------:R-:W-:-:S04]  /*d9c0*/  IMAD.WIDE R12, R2, 0x2, R12 ;  /* 0x00000002020c7825 */ /* 0x000fc800078e020c */
[C---:B0-----:R-:W-:Y:S02]  /*d9d0*/  IMAD.WIDE R4, R2.reuse, 0x2, R28 ;  /* 0x0000000202047825 */ /* 0x041fe400078e021c */
[----:B------:R-:W4:Y:S04]  /*d9e0*/  LDG.E.U16 R29, desc[UR10][R8.64] ;  /* 0x0000000a081d7981 */ /* 0x000f28000c1e1500 */
[----:B------:R0:W4:Y:S04]  /*d9f0*/  LDG.E.U16 R28, desc[UR10][R12.64] ;  /* 0x0000000a0c1c7981 */ /* 0x000128000c1e1500 */
[----:B--2---:R1:W-:Y:S01]  /*da00*/  STL [R1+0x274], R0 ;  /* 0x0002740001007387 */ /* 0x0043e20000100800 */
[----:B------:R-:W-:-:S05]  /*da10*/  IMAD.WIDE R6, R2, 0x2, R6 ;  /* 0x0000000202067825 */ /* 0x000fca00078e0206 */
[----:B-1----:R-:W2:Y:S04]  /*da20*/  LDG.E.U16 R0, desc[UR10][R6.64] ;  /* 0x0000000a06007981 */ /* 0x002ea8000c1e1500 */
[----:B---3--:R1:W-:Y:S04]  /*da30*/  STL [R1+0x270], R3 ;  /* 0x0002700301007387 */ /* 0x0083e80000100800 */
[----:B-1----:R1:W3:Y:S01]  /*da40*/  LDG.E.U16 R3, desc[UR10][R4.64] ;  /* 0x0000000a04037981 */ /* 0x0022e2000c1e1500 */
[----:B0-----:R-:W-:-:S03]  /*da50*/  IMAD.WIDE R12, R2, 0x2, R22 ;  /* 0x00000002020c7825 */ /* 0x001fc600078e0216 */
[----:B-----5:R0:W-:Y:S01]  /*da60*/  STL [R1+0x264], R11 ;  /* 0x0002640b01007387 */ /* 0x0201e20000100800 */
[----:B------:R-:W-:-:S03]  /*da70*/  IMAD.WIDE R8, R2, 0x2, R18 ;  /* 0x0000000202087825 */ /* 0x000fc600078e0212 */
[----:B----4-:R-:W-:Y:S01]  /*da80*/  STL [R1+0x258], R29 ;  /* 0x0002581d01007387 */ /* 0x010fe20000100800 */
[----:B-1----:R-:W-:-:S04]  /*da90*/  IMAD.WIDE R4, R2, 0x2, R14 ;  /* 0x0000000202047825 */ /* 0x002fc800078e020e */
[C---:B0-----:R-:W-:Y:S01]  /*daa0*/  IMAD.WIDE R10, R2.reuse, 0x2, R20 ;  /* 0x00000002020a7825 */ /* 0x041fe200078e0214 */
[----:B------:R0:W-:Y:S04]  /*dab0*/  STL [R1+0x250], R28 ;  /* 0x0002501c01007387 */ /* 0x0001e80000100800 */
[----:B------:R-:W4:Y:S01]  /*dac0*/  LDG.E.U16 R14, desc[UR10][R12.64] ;  /* 0x0000000a0c0e7981 */ /* 0x000f22000c1e1500 */
[----:B------:R-:W-:-:S03]  /*dad0*/  IMAD.WIDE R6, R2, 0x2, R16 ;  /* 0x0000000202067825 */ /* 0x000fc600078e0210 */
[----:B------:R-:W5:Y:S04]  /*dae0*/  LDG.E.U16 R15, desc[UR10][R10.64] ;  /* 0x0000000a0a0f7981 */ /* 0x000f68000c1e1500 */
[----:B0-----:R-:W4:Y:S04]  /*daf0*/  LDL.64 R28, [R1+0x1250] ;  /* 0x00125000011c7983 */ /* 0x001f280000100a00 */
[----:B------:R-:W4:Y:S04]  /*db00*/  LDL.64 R12, [R1+0x1270] ;  /* 0x00127000010c7983 */ /* 0x000f280000100a00 */
[----:B------:R-:W4:Y:S04]  /*db10*/  LDL.64 R10, [R1+0x1268] ;  /* 0x00126800010a7983 */ /* 0x000f280000100a00 */
[----:B--2---:R0:W-:Y:S04]  /*db20*/  STL [R1+0x254], R0 ;  /* 0x0002540001007387 */ /* 0x0041e80000100800 */
[----:B------:R-:W2:Y:S04]  /*db30*/  LDL.64 R22, [R1+0x1248] ;  /* 0x0012480001167983 */ /* 0x000ea80000100a00 */
[----:B------:R-:W2:Y:S04]  /*db40*/  LDL.64 R20, [R1+0x1240] ;  /* 0x0012400001147983 */ /* 0x000ea80000100a00 */
[----:B0-----:R-:W2:Y:S04]  /*db50*/  LDG.E.U16 R0, desc[UR10][R8.64] ;  /* 0x0000000a08007981 */ /* 0x001ea8000c1e1500 */
[----:B------:R-:W2:Y:S04]  /*db60*/  LDL.64 R18, [R1+0x1238] ;  /* 0x0012380001127983 */ /* 0x000ea80000100a00 */
[----:B------:R-:W2:Y:S04]  /*db70*/  LDL.64 R8, [R1+0x1260] ;  /* 0x0012600001087983 */ /* 0x000ea80000100a00 */
[----:B---3--:R0:W-:Y:S04]  /*db80*/  STL [R1+0x25c], R3 ;  /* 0x00025c0301007387 */ /* 0x0081e80000100800 */
[----:B------:R-:W3:Y:S04]  /*db90*/  LDL.64 R16, [R1+0x1230] ;  /* 0x0012300001107983 */ /* 0x000ee80000100a00 */
[----:B0-----:R-:W3:Y:S04]  /*dba0*/  LDG.E.U16 R3, desc[UR10][R6.64] ;  /* 0x0000000a06037981 */ /* 0x001ee8000c1e1500 */
[----:B------:R-:W3:Y:S04]  /*dbb0*/  LDL.64 R6, [R1+0x1258] ;  /* 0x0012580001067983 */ /* 0x000ee80000100a00 */
[----:B-----5:R-:W-:Y:S04]  /*dbc0*/  STL [R1+0x24c], R15 ;  /* 0x00024c0f01007387 */ /* 0x020fe80000100800 */
[----:B----4-:R0:W-:Y:S01]  /*dbd0*/  STL [R1+0x244], R14 ;  /* 0x0002440e01007387 */ /* 0x0101e20000100800 */
[----:B------:R-:W-:-:S04]  /*dbe0*/  IMAD.WIDE R12, R2, 0x2, R12 ;  /* 0x00000002020c7825 */ /* 0x000fc800078e020c */
[C---:B------:R-:W-:Y:S02]  /*dbf0*/  IMAD.WIDE R10, R2.reuse, 0x2, R10 ;  /* 0x00000002020a7825 */ /* 0x040fe400078e020a */
[----:B------:R-:W4:Y:S04]  /*dc00*/  LDG.E.U16 R13, desc[UR10][R12.64] ;  /* 0x0000000a0c0d7981 */ /* 0x000f28000c1e1500 */
[----:B0-----:R-:W5:Y:S04]  /*dc10*/  LDL.64 R14, [R1+0x1228] ;  /* 0x00122800010e7983 */ /* 0x001f680000100a00 */
[----:B--2---:R0:W-:Y:S04]  /*dc20*/  STL [R1+0x248], R0 ;  /* 0x0002480001007387 */ /* 0x0041e80000100800 */
[----:B0-----:R0:W2:Y:S01]  /*dc30*/  LDG.E.U16 R0, desc[UR10][R4.64] ;  /* 0x0000000a04007981 */ /* 0x0010a2000c1e1500 */
        /* <DEDUP_REMOVED lines=9> */
[----:B--2---:R0:W-:Y:S04]  /*dcd0*/  STL [R1+0x1a4], R0 ;  /* 0x0001a40001007387 */ /* 0x0041e80000100800 */
[----:B----4-:R1:W-:Y:S04]  /*dce0*/  STL [R1+0x228], R13 ;  /* 0x0002280d01007387 */ /* 0x0103e80000100800 */
        /* <DEDUP_REMOVED lines=48> */
[----:B0-----:R-:W5:Y:S04]  /*dff0*/  LDL.64 R28, [R1+0x11b0] ;  /* 0x0011b000011c7983 */ /* 0x001f680000100a00 */
[----:B------:R-:W5:Y:S04]  /*e000*/  LDL.64 R10, [R1+0x11d0] ;  /* 0x0011d000010a7983 */ /* 0x000f680000100a00 */
[----:B------:R-:W5:Y:S04]  /*e010*/  LDL.64 R12, [R1+0x11c8] ;  /* 0x0011c800010c7983 */ /* 0x000f680000100a00 */
        /* <DEDUP_REMOVED lines=10> */
[----:B----4-:R-:W-:Y:S04]  /*e0c0*/  STL [R1+0x1f0], R15 ;  /* 0x0001f00f01007387 */ /* 0x010fe80000100800 */
[----:B-----5:R0:W-:Y:S01]  /*e0d0*/  STL [R1+0x168], R14 ;  /* 0x0001680e01007387 */ /* 0x0201e20000100800 */
        /* <DEDUP_REMOVED lines=84> */
[----:B--2---:R0:W-:Y:S01]  /*e620*/  STL [R1+0x194], R0 ;  /* 0x0001940001007387 */ /* 0x0041e20000100800 */
[----:B------:R-:W-:-:S03]  /*e630*/  IMAD.WIDE R8, R2, 0x2, R8 ;  /* 0x0000000202087825 */ /* 0x000fc600078e0208 */
[----:B0-----:R0:W2:Y:S02]  /*e640*/  LDG.E.U16 R0, desc[UR10][R4.64] ;  /* 0x0000000a04007981 */ /* 0x0010a4000c1e1500 */
[C---:B0-----:R-:W-:Y:S02]  /*e650*/  IMAD.WIDE R4, R2.reuse, 0x2, R28 ;  /* 0x0000000202047825 */ /* 0x041fe400078e021c */
[----:B------:R-:W5:Y:S04]  /*e660*/  LDG.E.U16 R29, desc[UR10][R8.64] ;  /* 0x0000000a081d7981 */ /* 0x000f68000c1e1500 */
[----:B------:R0:W5:Y:S04]  /*e670*/  LDG.E.U16 R28, desc[UR10][R10.64] ;  /* 0x0000000a0a1c7981 */ /* 0x000168000c1e1500 */
[----:B---3--:R1:W-:Y:S01]  /*e680*/  STL [R1+0x1a0], R3 ;  /* 0x0001a00301007387 */ /* 0x0083e20000100800 */
[----:B------:R-:W-:-:S05]  /*e690*/  IMAD.WIDE R6, R2, 0x2, R6 ;  /* 0x0000000202067825 */ /* 0x000fca00078e0206 */
[----:B-1----:R1:W3:Y:S01]  /*e6a0*/  LDG.E.U16 R3, desc[UR10][R6.64] ;  /* 0x0000000a06037981 */ /* 0x0022e2000c1e1500 */
[----:B0-----:R-:W-:-:S04]  /*e6b0*/  IMAD.WIDE R10, R2, 0x2, R20 ;  /* 0x00000002020a7825 */ /* 0x001fc800078e0214 */
[----:B------:R-:W-:-:S04]  /*e6c0*/  IMAD.WIDE R8, R2, 0x2, R18 ;  /* 0x0000000202087825 */ /* 0x000fc800078e0212 */
[C---:B-1----:R-:W-:Y:S02]  /*e6d0*/  IMAD.WIDE R6, R2.reuse, 0x2, R16 ;  /* 0x0000000202067825 */ /* 0x042fe400078e0210 */
[----:B------:R-:W3:Y:S04]  /*e6e0*/  LDG.E.U16 R16, desc[UR10][R10.64] ;  /* 0x0000000a0a107981 */ /* 0x000ee8000c1e1500 */
[----:B------:R-:W3:Y:S04]  /*e6f0*/  LDG.E.U16 R17, desc[UR10][R8.64] ;  /* 0x0000000a08117981 */ /* 0x000ee8000c1e1500 */
[----:B--2---:R0:W-:Y:S04]  /*e700*/  STL [R1+0x19c], R0 ;  /* 0x00019c0001007387 */ /* 0x0041e80000100800 */
[----:B----4-:R1:W-:Y:S04]  /*e710*/  STL [R1+0x184], R13 ;  /* 0x0001840d01007387 */ /* 0x0103e80000100800 */
[----:B0-----:R0:W2:Y:S01]  /*e720*/  LDG.E.U16 R0, desc[UR10][R4.64] ;  /* 0x0000000a04007981 */ /* 0x0010a2000c1e1500 */
[----:B-1----:R-:W-:-:S03]  /*e730*/  IMAD.WIDE R12, R2, 0x2, R22 ;  /* 0x00000002020c7825 */ /* 0x002fc600078e0216 */
[----:B-----5:R-:W-:Y:S04]  /*e740*/  STL [R1+0x18c], R29 ;  /* 0x00018c1d01007387 */ /* 0x020fe80000100800 */
[----:B------:R1:W-:Y:S01]  /*e750*/  STL [R1+0x180], R28 ;  /* 0x0001801c01007387 */ /* 0x0003e20000100800 */
[----:B0-----:R-:W-:-:S03]  /*e760*/  IMAD.WIDE R4, R2, 0x2, R14 ;  /* 0x0000000202047825 */ /* 0x001fc600078e020e */
[----:B------:R-:W4:Y:S04]  /*e770*/  LDL.64 R10, [R1+0x10e0] ;  /* 0x0010e000010a7983 */ /* 0x000f280000100a00 */
[----:B------:R-:W5:Y:S04]  /*e780*/  LDG.E.U16 R19, desc[UR10][R12.64] ;  /* 0x0000000a0c137981 */ /* 0x000f68000c1e1500 */
[----:B-1----:R-:W5:Y:S04]  /*e790*/  LDL.64 R28, [R1+0x10c0] ;  /* 0x0010c000011c7983 */ /* 0x002f680000100a00 */
[----:B------:R-:W5:Y:S04]  /*e7a0*/  LDL.64 R8, [R1+0x10d0] ;  /* 0x0010d00001087983 */ /* 0x000f680000100a00 */
[----:B------:R-:W5:Y:S04]  /*e7b0*/  LDL.64 R12, [R1+0x10d8] ;  /* 0x0010d800010c7983 */ /* 0x000f680000100a00 */
[----:B------:R-:W5:Y:S04]  /*e7c0*/  LDL.64 R14, [R1+0x10b8] ;  /* 0x0010b800010e7983 */ /* 0x000f680000100a00 */
[----:B---3--:R0:W-:Y:S04]  /*e7d0*/  STL [R1+0x188], R3 ;  /* 0x0001880301007387 */ /* 0x0081e80000100800 */
[----:B------:R-:W3:Y:S04]  /*e7e0*/  LDL.64 R22, [R1+0x10b0] ;  /* 0x0010b00001167983 */ /* 0x000ee80000100a00 */
[----:B------:R-:W3:Y:S04]  /*e7f0*/  LDL.64 R20, [R1+0x10a8] ;  /* 0x0010a80001147983 */ /* 0x000ee80000100a00 */
[----:B0-----:R-:W3:Y:S04]  /*e800*/  LDG.E.U16 R3, desc[UR10][R6.64] ;  /* 0x0000000a06037981 */ /* 0x001ee8000c1e1500 */
[----:B------:R-:W3:Y:S04]  /*e810*/  LDL.64 R6, [R1+0x10c8] ;  /* 0x0010c80001067983 */ /* 0x000ee80000100a00 */
[----:B--2---:R0:W-:Y:S04]  /*e820*/  STL [R1+0x190], R0 ;  /* 0x0001900001007387 */ /* 0x0041e80000100800 */
[----:B0-----:R0:W2:Y:S01]  /*e830*/  LDG.E.U16 R0, desc[UR10][R4.64] ;  /* 0x0000000a04007981 */ /* 0x0010a2000c1e1500 */
[----:B----4-:R-:W-:-:S03]  /*e840*/  IMAD.WIDE R10, R2, 0x2, R10 ;  /* 0x00000002020a7825 */ /* 0x010fc600078e020a */
[----:B-----5:R1:W-:Y:S01]  /*e850*/  STL [R1+0x17c], R19 ;  /* 0x00017c1301007387 */ /* 0x0203e20000100800 */
[----:B0-----:R-:W-:-:S03]  /*e860*/  IMAD.WIDE R4, R2, 0x2, R28 ;  /* 0x0000000202047825 */ /* 0x001fc600078e021c */
[----:B------:R-:W4:Y:S01]  /*e870*/  LDG.E.U16 R11, desc[UR10][R10.64] ;  /* 0x0000000a0a0b7981 */ /* 0x000f22000c1e1500 */
[----:B------:R-:W-:-:S03]  /*e880*/  IMAD.WIDE R8, R2, 0x2, R8 ;  /* 0x0000000202087825 */ /* 0x000fc600078e0208 */
[----:B-1----:R-:W5:Y:S01]  /*e890*/  LDL.64 R18, [R1+0x10a0] ;  /* 0x0010a00001127983 */ /* 0x002f620000100a00 */
[----:B------:R-:W-:-:S03]  /*e8a0*/  IMAD.WIDE R12, R2, 0x2, R12 ;  /* 0x00000002020c7825 */ /* 0x000fc600078e020c */
[----:B------:R-:W-:Y:S04]  /*e8b0*/  STL [R1+0xf4], R17 ;  /* 0x0000f41101007387 */ /* 0x000fe80000100800 */
[----:B------:R0:W-:Y:S04]  /*e8c0*/  STL [R1+0xf8], R16 ;  /* 0x0000f81001007387 */ /* 0x0001e80000100800 */
[----:B------:R-:W5:Y:S04]  /*e8d0*/  LDG.E.U16 R29, desc[UR10][R8.64] ;  /* 0x0000000a081d7981 */ /* 0x000f68000c1e1500 */
[----:B------:R1:W5:Y:S04]  /*e8e0*/  LDG.E.U16 R28, desc[UR10][R12.64] ;  /* 0x0000000a0c1c7981 */ /* 0x000368000c1e1500 */
[----:B0-----:R-:W5:Y:S04]  /*e8f0*/  LDL.64 R16, [R1+0x1098] ;  /* 0x0010980001107983 */ /* 0x001f680000100a00 */
[----:B---3--:R0:W-:Y:S01]  /*e900*/  STL [R1+0x178], R3 ;  /* 0x0001780301007387 */ /* 0x0081e20000100800 */
[----:B------:R-:W-:-:S05]  /*e910*/  IMAD.WIDE R6, R2, 0x2, R6 ;  /* 0x0000000202067825 */ /* 0x000fca00078e0206 */
[----:B0-----:R5:W3:Y:S01]  /*e920*/  LDG.E.U16 R3, desc[UR10][R6.64] ;  /* 0x0000000a06037981 */ /* 0x001ae2000c1e1500 */
[----:B-1----:R-:W-:-:S04]  /*e930*/  IMAD.WIDE R12, R2, 0x2, R14 ;  /* 0x00000002020c7825 */ /* 0x002fc800078e020e */
[C---:B------:R-:W-:Y:S01]  /*e940*/  IMAD.WIDE R8, R2.reuse, 0x2, R20 ;  /* 0x0000000202087825 */ /* 0x040fe200078e0214 */
[----:B--2---:R0:W-:Y:S04]  /*e950*/  STL [R1+0x174], R0 ;  /* 0x0001740001007387 */ /* 0x0041e80000100800 */
[----:B------:R-:W2:Y:S04]  /*e960*/  LDL.64 R14, [R1+0x1090] ;  /* 0x00109000010e7983 */ /* 0x000ea80000100a00 */
[----:B0-----:R0:W2:Y:S04]  /*e970*/  LDG.E.U16 R0, desc[UR10][R4.64] ;  /* 0x0000000a04007981 */ /* 0x0010a8000c1e1500 */
[----:B----4-:R1:W-:Y:S01]  /*e980*/  STL [R1+0x170], R11 ;  /* 0x0001700b01007387 */ /* 0x0103e20000100800 */
[----:B-----5:R-:W-:-:S03]  /*e990*/  IMAD.WIDE R6, R2, 0x2, R18 ;  /* 0x0000000202067825 */ /* 0x020fc600078e0212 */
[----:B------:R-:W4:Y:S01]  /*e9a0*/  LDG.E.U16 R19, desc[UR10][R12.64] ;  /* 0x0000000a0c137981 */ /* 0x000f22000c1e1500 */
[----:B-1----:R-:W-:-:S03]  /*e9b0*/  IMAD.WIDE R10, R2, 0x2, R22 ;  /* 0x00000002020a7825 */ /* 0x002fc600078e0216 */
[----:B------:R-:W-:Y:S04]  /*e9c0*/  STL [R1+0x160], R29 ;  /* 0x0001601d01007387 */ /* 0x000fe80000100800 */
[----:B------:R1:W-:Y:S01]  /*e9d0*/  STL [R1+0x158], R28 ;  /* 0x0001581c01007387 */ /* 0x0003e20000100800 */
[----:B0-----:R-:W-:-:S03]  /*e9e0*/  IMAD.WIDE R4, R2, 0x2, R16 ;  /* 0x0000000202047825 */ /* 0x001fc600078e0210 */
[----:B------:R-:W5:Y:S04]  /*e9f0*/  LDL.64 R12, [R1+0x1088] ;  /* 0x00108800010c7983 */ /* 0x000f680000100a00 */
[----:B------:R-:W5:Y:S04]  /*ea00*/  LDG.E.U16 R17, desc[UR10][R8.64] ;  /* 0x0000000a08117981 */ /* 0x000f68000c1e1500 */
[----:B-1----:R-:W5:Y:S04]  /*ea10*/  LDL.64 R28, [R1+0x1070] ;  /* 0x00107000011c7983 */ /* 0x002f680000100a00 */
[----:B------:R0:W5:Y:S04]  /*ea20*/  LDG.E.U16 R16, desc[UR10][R10.64] ;  /* 0x0000000a0a107981 */ /* 0x000168000c1e1500 */
[----:B------:R-:W5:Y:S04]  /*ea30*/  LDL.64 R8, [R1+0x1080] ;  /* 0x0010800001087983 */ /* 0x000f680000100a00 */
[----:B---3--:R1:W-:Y:S04]  /*ea40*/  STL [R1+0x15c], R3 ;  /* 0x00015c0301007387 */ /* 0x0083e80000100800 */
[----:B------:R-:W3:Y:S04]  /*ea50*/  LDL.64 R20, [R1+0x1068] ;  /* 0x0010680001147983 */ /* 0x000ee80000100a00 */
[----:B-1----:R-:W3:Y:S04]  /*ea60*/  LDG.E.U16 R3, desc[UR10][R6.64] ;  /* 0x0000000a06037981 */ /* 0x002ee8000c1e1500 */
[----:B------:R-:W3:Y:S04]  /*ea70*/  LDL.64 R6, [R1+0x1078] ;  /* 0x0010780001067983 */ /* 0x000ee80000100a00 */
[----:B--2---:R1:W-:Y:S04]  /*ea80*/  STL [R1+0x164], R0 ;  /* 0x0001640001007387 */ /* 0x0043e80000100800 */
[----:B------:R-:W2:Y:S04]  /*ea90*/  LDL.64 R22, [R1+0x1060] ;  /* 0x0010600001167983 */ /* 0x000ea80000100a00 */
[----:B-1----:R1:W2:Y:S04]  /*eaa0*/  LDG.E.U16 R0, desc[UR10][R4.64] ;  /* 0x0000000a04007981 */ /* 0x0022a8000c1e1500 */
[----:B----4-:R4:W-:Y:S01]  /*eab0*/  STL [R1+0x140], R19 ;  /* 0x0001401301007387 */ /* 0x0109e20000100800 */
[----:B0-----:R-:W-:-:S03]  /*eac0*/  IMAD.WIDE R10, R2, 0x2, R14 ;  /* 0x00000002020a7825 */ /* 0x001fc600078e020e */
[----:B----4-:R-:W4:Y:S04]  /*ead0*/  LDL.64 R18, [R1+0x1058] ;  /* 0x0010580001127983 */ /* 0x010f280000100a00 */
[----:B-----5:R-:W-:Y:S01]  /*eae0*/  STL [R1+0x148], R17 ;  /* 0x0001481101007387 */ /* 0x020fe20000100800 */
[----:B-1----:R-:W-:-:S03]  /*eaf0*/  IMAD.WIDE R4, R2, 0x2, R28 ;  /* 0x0000000202047825 */ /* 0x002fc600078e021c */
[----:B------:R0:W-:Y:S04]  /*eb00*/  STL [R1+0x14c], R16 ;  /* 0x00014c1001007387 */ /* 0x0001e80000100800 */
[----:B------:R-:W5:Y:S04]  /*eb10*/  LDL.64 R14, [R1+0x1048] ;  /* 0x00104800010e7983 */ /* 0x000f680000100a00 */
[----:B0-----:R-:W5:Y:S01]  /*eb20*/  LDL.64 R16, [R1+0x1050] ;  /* 0x0010500001107983 */ /* 0x001f620000100a00 */
[----:B---3--:R-:W-:-:S05]  /*eb30*/  IMAD.WIDE R6, R2, 0x2, R6 ;  /* 0x0000000202067825 */ /* 0x008fca00078e0206 */
[----:B------:R-:W3:Y:S04]  /*eb40*/  LDG.E.U16 R29, desc[UR10][R6.64] ;  /* 0x0000000a061d7981 */ /* 0x000ee8000c1e1500 */
[----:B------:R0:W-:Y:S04]  /*eb50*/  STL [R1+0x154], R3 ;  /* 0x0001540301007387 */ /* 0x0001e80000100800 */
[----:B0-----:R0:W3:Y:S01]  /*eb60*/  LDG.E.U16 R3, desc[UR10][R10.64] ;  /* 0x0000000a0a037981 */ /* 0x0010e2000c1e1500 */
[----:B------:R-:W-:-:S04]  /*eb70*/  IMAD.WIDE R12, R2, 0x2, R12 ;  /* 0x00000002020c7825 */ /* 0x000fc800078e020c */
[----:B------:R-:W-:-:S05]  /*eb80*/  IMAD.WIDE R8, R2, 0x2, R8 ;  /* 0x0000000202087825 */ /* 0x000fca00078e0208 */
[----:B------:R4:W3:Y:S04]  /*eb90*/  LDG.E.U16 R28, desc[UR10][R8.64] ;  /* 0x0000000a081c7981 */ /* 0x0008e8000c1e1500 */
[----:B--2---:R1:W-:Y:S01]  /*eba0*/  STL [R1+0x150], R0 ;  /* 0x0001500001007387 */ /* 0x0043e20000100800 */
[----:B0-----:R-:W-:-:S05]  /*ebb0*/  IMAD.WIDE R10, R2, 0x2, R22 ;  /* 0x00000002020a7825 */ /* 0x001fca00078e0216 */
[----:B------:R-:W2:Y:S04]  /*ebc0*/  LDG.E.U16 R22, desc[UR10][R10.64] ;  /* 0x0000000a0a167981 */ /* 0x000ea8000c1e1500 */
[----:B-1----:R0:W2:Y:S01]  /*ebd0*/  LDG.E.U16 R0, desc[UR10][R12.64] ;  /* 0x0000000a0c007981 */ /* 0x0020a2000c1e1500 */
[----:B----4-:R-:W-:-:S05]  /*ebe0*/  IMAD.WIDE R8, R2, 0x2, R18 ;  /* 0x0000000202087825 */ /* 0x010fca00078e0212 */
[----:B------:R-:W4:Y:S01]  /*ebf0*/  LDG.E.U16 R23, desc[UR10][R8.64] ;  /* 0x0000000a08177981 */ /* 0x000f22000c1e1500 */
[----:B0-----:R-:W-:-:S04]  /*ec00*/  IMAD.WIDE R12, R2, 0x2, R20 ;  /* 0x00000002020c7825 */ /* 0x001fc800078e0214 */
[C---:B-----5:R-:W-:Y:S02]  /*ec10*/  IMAD.WIDE R6, R2.reuse, 0x2, R16 ;  /* 0x0000000202067825 */ /* 0x060fe400078e0210 */
[----:B------:R-:W5:Y:S04]  /*ec20*/  LDG.E.U16 R17, desc[UR10][R12.64] ;  /* 0x0000000a0c117981 */ /* 0x000f68000c1e1500 */
[----:B---3--:R0:W-:Y:S04]  /*ec30*/  STL [R1+0x2a74], R29 ;  /* 0x002a741d01007387 */ /* 0x0081e80000100800 */
[----:B------:R-:W3:Y:S04]  /*ec40*/  LDL.64 R20, [R1+0x1040] ;  /* 0x0010400001147983 */ /* 0x000ee80000100a00 */
[----:B------:R-:W4:Y:S04]  /*ec50*/  LDL.64 R12, [R1+0x1038] ;  /* 0x00103800010c7983 */ /* 0x000f280000100a00 */
[----:B------:R-:W5:Y:S04]  /*ec60*/  LDL.64 R8, [R1+0x1030] ;  /* 0x0010300001087983 */ /* 0x000f680000100a00 */
[----:B0-----:R0:W5:Y:S04]  /*ec70*/  LDG.E.U16 R29, desc[UR10][R4.64] ;  /* 0x0000000a041d7981 */ /* 0x001168000c1e1500 */
[----:B------:R-:W5:Y:S04]  /*ec80*/  LDL.64 R18, [R1+0x1020] ;  /* 0x0010200001127983 */ /* 0x000f680000100a00 */
[----:B------:R1:W-:Y:S04]  /*ec90*/  STL [R1+0x144], R3 ;  /* 0x0001440301007387 */ /* 0x0003e80000100800 */
[----:B-1----:R1:W5:Y:S04]  /*eca0*/  LDG.E.U16 R3, desc[UR10][R6.64] ;  /* 0x0000000a06037981 */ /* 0x002368000c1e1500 */
[----:B------:R-:W1:Y:S01]  /*ecb0*/  LDL.64 R6, [R1+0x1028] ;  /* 0x0010280001067983 */ /* 0x000e620000100a00 */
[----:B0-----:R-:W-:-:S03]  /*ecc0*/  IMAD.WIDE R4, R2, 0x2, R14 ;  /* 0x0000000202047825 */ /* 0x001fc600078e020e */
[----:B------:R-:W5:Y:S04]  /*ecd0*/  LDL.64 R14, [R1+0x1018] ;  /* 0x00101800010e7983 */ /* 0x000f680000100a00 */
[----:B--2---:R0:W-:Y:S04]  /*ece0*/  STL [R1+0x13c], R0 ;  /* 0x00013c0001007387 */ /* 0x0041e80000100800 */
[----:B0-----:R0:W2:Y:S01]  /*ecf0*/  LDG.E.U16 R0, desc[UR10][R4.64] ;  /* 0x0000000a04007981 */ /* 0x0010a2000c1e1500 */
[----:B---3--:R-:W-:-:S04]  /*ed00*/  IMAD.WIDE R10, R2, 0x2, R20 ;  /* 0x00000002020a7825 */ /* 0x008fc800078e0214 */
[C---:B----4-:R-:W-:Y:S02]  /*ed10*/  IMAD.WIDE R12, R2.reuse, 0x2, R12 ;  /* 0x00000002020c7825 */ /* 0x050fe400078e020c */
[----:B------:R-:W3:Y:S02]  /*ed20*/  LDG.E.U16 R10, desc[UR10][R10.64] ;  /* 0x0000000a0a0a7981 */ /* 0x000ee4000c1e1500 */
[C---:B-----5:R-:W-:Y:S02]  /*ed30*/  IMAD.WIDE R8, R2.reuse, 0x2, R8 ;  /* 0x0000000202087825 */ /* 0x060fe400078e0208 */
[----:B------:R-:W-:Y:S04]  /*ed40*/  STL [R1+0x138], R29 ;  /* 0x0001381d01007387 */ /* 0x000fe80000100800 */
[----:B------:R4:W-:Y:S04]  /*ed50*/  STL [R1+0x74], R28 ;  /* 0x0000741c01007387 */ /* 0x0009e80000100800 */
[----:B------:R5:W3:Y:S04]  /*ed60*/  LDG.E.U16 R11, desc[UR10][R12.64] ;  /* 0x0000000a0c0b7981 */ /* 0x000ae8000c1e1500 */
[----:B------:R-:W3:Y:S04]  /*ed70*/  LDG.E.U16 R9, desc[UR10][R8.64] ;  /* 0x0000000a08097981 */ /* 0x000ee8000c1e1500 */
[----:B----4-:R-:W4:Y:S04]  /*ed80*/  LDL.64 R28, [R1+0x1010] ;  /* 0x00101000011c7983 */ /* 0x010f280000100a00 */
[----:B------:R0:W-:Y:S01]  /*ed90*/  STL [R1+0x118], R17 ;  /* 0x0001181101007387 */ /* 0x0001e20000100800 */
[----:B-1----:R-:W-:-:S03]  /*eda0*/  IMAD.WIDE R6, R2, 0x2, R6 ;  /* 0x0000000202067825 */ /* 0x002fc600078e0206 */
[----:B0-----:R-:W4:Y:S04]  /*edb0*/  LDL.64 R16, [R1+0x1008] ;  /* 0x0010080001107983 */ /* 0x001f280000100a00 */
[----:B------:R-:W-:Y:S04]  /*edc0*/  STL [R1+0x120], R23 ;  /* 0x0001201701007387 */ /* 0x000fe80000100800 */
[----:B------:R0:W-:Y:S04]  /*edd0*/  STL [R1+0x124], R22 ;  /* 0x0001241601007387 */ /* 0x0001e80000100800 */
[----:B------:R-:W4:Y:S04]  /*ede0*/  LDL.64 R20, [R1+0xff8] ;  /* 0x000ff80001147983 */ /* 0x000f280000100a00 */
[----:B0-----:R-:W4:Y:S04]  /*edf0*/  LDL.64 R22, [R1+0x1000] ;  /* 0x0010000001167983 */ /* 0x001f280000100a00 */
[----:B------:R0:W-:Y:S04]  /*ee00*/  STL [R1+0x12c], R3 ;  /* 0x00012c0301007387 */ /* 0x0001e80000100800 */
[----:B0-----:R-:W4:Y:S01]  /*ee10*/  LDG.E.U16 R3, desc[UR10][R6.64] ;  /* 0x0000000a06037981 */ /* 0x001f22000c1e1500 */
[----:B------:R-:W-:-:S04]  /*ee20*/  IMAD.WIDE R4, R2, 0x2, R18 ;  /* 0x0000000202047825 */ /* 0x000fc800078e0212 */
[C---:B-----5:R-:W-:Y:S01]  /*ee30*/  IMAD.WIDE R12, R2.reuse, 0x2, R14 ;  /* 0x00000002020c7825 */ /* 0x060fe200078e020e */
[----:B--2---:R0:W-:Y:S04]  /*ee40*/  STL [R1+0x128], R0 ;  /* 0x0001280001007387 */ /* 0x0041e80000100800 */
[----:B------:R-:W2:Y:S04]  /*ee50*/  LDL.64 R18, [R1+0xff0] ;  /* 0x000ff00001127983 */ /* 0x000ea80000100a00 */
[----:B------:R-:W5:Y:S04]  /*ee60*/  LDL.64 R14, [R1+0xfe8] ;  /* 0x000fe800010e7983 */ /* 0x000f680000100a00 */
[----:B0-----:R0:W5:Y:S04]  /*ee70*/  LDG.E.U16 R0, desc[UR10][R4.64] ;  /* 0x0000000a04007981 */ /* 0x001168000c1e1500 */
[----:B---3--:R-:W-:Y:S04]  /*ee80*/  STL [R1+0x108], R11 ;  /* 0x0001080b01007387 */ /* 0x008fe80000100800 */
[----:B------:R-:W-:Y:S04]  /*ee90*/  STL [R1+0x11c], R10 ;  /* 0x00011c0a01007387 */ /* 0x000fe80000100800 */
[----:B------:R4:W-:Y:S02]  /*eea0*/  STL [R1+0x110], R9 ;  /* 0x0001100901007387 */ /* 0x0009e40000100800 */
[----:B----4-:R-:W-:-:S02]  /*eeb0*/  IMAD.WIDE R8, R2, 0x2, R16 ;  /* 0x0000000202087825 */ /* 0x010fc400078e0210 */
[----:B------:R-:W3:Y:S02]  /*eec0*/  LDL.64 R16, [R1+0xfd0] ;  /* 0x000fd00001107983 */ /* 0x000ee40000100a00 */
[C---:B0-----:R-:W-:Y:S02]  /*eed0*/  IMAD.WIDE R4, R2.reuse, 0x2, R20 ;  /* 0x0000000202047825 */ /* 0x041fe400078e0214 */
[----:B------:R-:W4:Y:S02]  /*eee0*/  LDG.E.U16 R21, desc[UR10][R8.64] ;  /* 0x0000000a08157981 */ /* 0x000f24000c1e1500 */
[C---:B------:R-:W-:Y:S02]  /*eef0*/  IMAD.WIDE R6, R2.reuse, 0x2, R22 ;  /* 0x0000000202067825 */ /* 0x040fe400078e0216 */
[----:B------:R-:W4:Y:S04]  /*ef00*/  LDG.E.U16 R20, desc[UR10][R4.64] ;  /* 0x0000000a04147981 */ /* 0x000f28000c1e1500 */
[----:B------:R-:W4:Y:S04]  /*ef10*/  LDG.E.U16 R22, desc[UR10][R6.64] ;  /* 0x0000000a06167981 */ /* 0x000f28000c1e1500 */
[----:B------:R0:W-:Y:S04]  /*ef20*/  STL [R1+0x10c], R3 ;  /* 0x00010c0301007387 */ /* 0x0001e80000100800 */
[----:B------:R-:W4:Y:S01]  /*ef30*/  LDL.64 R8, [R1+0xfe0] ;  /* 0x000fe00001087983 */ /* 0x000f220000100a00 */
[----:B------:R-:W-:-:S03]  /*ef40*/  IMAD.WIDE R10, R2, 0x2, R28 ;  /* 0x00000002020a7825 */ /* 0x000fc600078e021c */
[----:B------:R-:W4:Y:S04]  /*ef50*/  LDL.64 R6, [R1+0xfd8] ;  /* 0x000fd80001067983 */ /* 0x000f280000100a00 */
[----:B0-----:R2:W4:Y:S04]  /*ef60*/  LDG.E.U16 R3, desc[UR10][R12.64] ;  /* 0x0000000a0c037981 */ /* 0x001528000c1e1500 */
[----:B------:R5:W4:Y:S01]  /*ef70*/  LDG.E.U16 R23, desc[UR10][R10.64] ;  /* 0x0000000a0a177981 */ /* 0x000b22000c1e1500 */
[----:B--2---:R-:W-:-:S04]  /*ef80*/  IMAD.WIDE R12, R2, 0x2, R18 ;  /* 0x00000002020c7825 */ /* 0x004fc800078e0212 */
[----:B-----5:R-:W-:-:S04]  /*ef90*/  IMAD.WIDE R10, R2, 0x2, R14 ;  /* 0x00000002020a7825 */ /* 0x020fc800078e020e */
[C---:B---3--:R-:W-:Y:S02]  /*efa0*/  IMAD.WIDE R4, R2.reuse, 0x2, R16 ;  /* 0x0000000202047825 */ /* 0x048fe400078e0210 */
[----:B------:R-:W2:Y:S04]  /*efb0*/  LDG.E.U16 R16, desc[UR10][R12.64] ;  /* 0x0000000a0c107981 */ /* 0x000ea8000c1e1500 */
[----:B------:R-:W3:Y:S04]  /*efc0*/  LDG.E.U16 R17, desc[UR10][R10.64] ;  /* 0x0000000a0a117981 */ /* 0x000ee8000c1e1500 */
[----:B----4-:R-:W-:Y:S04]  /*efd0*/  STL [R1+0x2a78], R22 ;  /* 0x002a781601007387 */ /* 0x010fe80000100800 */
[----:B------:R-:W-:Y:S04]  /*efe0*/  STL [R1+0x2a7c], R20 ;  /* 0x002a7c1401007387 */ /* 0x000fe80000100800 */
[----:B------:R-:W4:Y:S04]  /*eff0*/  LDL.64 R12, [R1+0xfc8] ;  /* 0x000fc800010c7983 */ /* 0x000f280000100a00 */
[----:B------:R-:W5:Y:S01]  /*f000*/  LDL.64 R10, [R1+0xfc0] ;  /* 0x000fc000010a7983 */ /* 0x000f620000100a00 */
[----:B------:R-:W-:-:S03]  /*f010*/  IMAD.WIDE R8, R2, 0x2, R8 ;  /* 0x0000000202087825 */ /* 0x000fc600078e0208 */
[----:B------:R-:W5:Y:S04]  /*f020*/  LDL.64 R18, [R1+0xfb8] ;  /* 0x000fb80001127983 */ /* 0x000f680000100a00 */
[----:B------:R-:W5:Y:S04]  /*f030*/  LDG.E.U16 R9, desc[UR10][R8.64] ;  /* 0x0000000a08097981 */ /* 0x000f68000c1e1500 */
[----:B------:R-:W5:Y:S04]  /*f040*/  LDL.64 R28, [R1+0xfb0] ;  /* 0x000fb000011c7983 */ /* 0x000f680000100a00 */
[----:B------:R-:W5:Y:S04]  /*f050*/  LDL.64 R14, [R1+0xfa8] ;  /* 0x000fa800010e7983 */ /* 0x000f680000100a00 */
[----:B------:R0:W-:Y:S01]  /*f060*/  STL [R1+0x114], R0 ;  /* 0x0001140001007387 */ /* 0x0001e20000100800 */
[----:B------:R-:W-:-:S03]  /*f070*/  IMAD.WIDE R6, R2, 0x2, R6 ;  /* 0x0000000202067825 */ /* 0x000fc600078e0206 */
[----:B------:R1:W-:Y:S04]  /*f080*/  STL [R1+0x104], R3 ;  /* 0x0001040301007387 */ /* 0x0003e80000100800 */
[----:B------:R1:W-:Y:S04]  /*f090*/  STL [R1+0x100], R23 ;  /* 0x0001001701007387 */ /* 0x0003e80000100800 */
[----:B0-----:R0:W5:Y:S04]  /*f0a0*/  LDG.E.U16 R0, desc[UR10][R6.64] ;  /* 0x0000000a06007981 */ /* 0x001168000c1e1500 */
[----:B-1----:R1:W5:Y:S04]  /*f0b0*/  LDG.E.U16 R3, desc[UR10][R4.64] ;  /* 0x0000000a04037981 */ /* 0x002368000c1e1500 */
[----:B------:R-:W5:Y:S04]  /*f0c0*/  LDL.64 R22, [R1+0xfa0] ;  /* 0x000fa00001167983 */ /* 0x000f680000100a00 */
[----:B------:R0:W-:Y:S04]  /*f0d0*/  STL [R1+0xfc], R21 ;  /* 0x0000fc1501007387 */ /* 0x0001e80000100800 */
[----:B0-----:R-:W5:Y:S04]  /*f0e0*/  LDL.64 R20, [R1+0xf98] ;  /* 0x000f980001147983 */ /* 0x001f680000100a00 */
[----:B---3--:R-:W-:Y:S04]  /*f0f0*/  STL [R1+0xb4], R17 ;  /* 0x0000b41101007387 */ /* 0x008fe80000100800 */
[----:B--2---:R0:W-:Y:S04]  /*f100*/  STL [R1+0xc0], R16 ;  /* 0x0000c01001007387 */ /* 0x0041e80000100800 */
[----:B0-----:R-:W2:Y:S01]  /*f110*/  LDL.64 R16, [R1+0xf90] ;  /* 0x000f900001107983 */ /* 0x001ea20000100a00 */
[----:B----4-:R-:W-:-:S04]  /*f120*/  IMAD.WIDE R12, R2, 0x2, R12 ;  /* 0x00000002020c7825 */ /* 0x010fc800078e020c */
[C---:B-----5:R-:W-:Y:S02]  /*f130*/  IMAD.WIDE R10, R2.reuse, 0x2, R10 ;  /* 0x00000002020a7825 */ /* 0x060fe400078e020a */
[----:B------:R-:W3:Y:S04]  /*f140*/  LDG.E.U16 R12, desc[UR10][R12.64] ;  /* 0x0000000a0c0c7981 */ /* 0x000ee8000c1e1500 */
[----:B------:R0:W-:Y:S04]  /*f150*/  STL [R1+0xec], R9 ;  /* 0x0000ec0901007387 */ /* 0x0001e80000100800 */
[----:B------:R4:W5:Y:S01]  /*f160*/  LDG.E.U16 R13, desc[UR10][R10.64] ;  /* 0x0000000a0a0d7981 */ /* 0x000962000c1e1500 */
[----:B0-----:R-:W-:-:S03]  /*f170*/  IMAD.WIDE R8, R2, 0x2, R18 ;  /* 0x0000000202087825 */ /* 0x001fc600078e0212 */
[----:B------:R-:W2:Y:S04]  /*f180*/  LDL.64 R18, [R1+0xf80] ;  /* 0x000f800001127983 */ /* 0x000ea80000100a00 */
[----:B------:R-:W2:Y:S01]  /*f190*/  LDG.E.U16 R9, desc[UR10][R8.64] ;  /* 0x0000000a08097981 */ /* 0x000ea2000c1e1500 */
[----:B------:R-:W-:-:S04]  /*f1a0*/  IMAD.WIDE R6, R2, 0x2, R28 ;  /* 0x0000000202067825 */ /* 0x000fc800078e021c */
[C---:B-1----:R-:W-:Y:S01]  /*f1b0*/  IMAD.WIDE R4, R2.reuse, 0x2, R14 ;  /* 0x0000000202047825 */ /* 0x042fe200078e020e */
[----:B------:R0:W-:Y:S04]  /*f1c0*/  STL [R1+0xe8], R0 ;  /* 0x0000e80001007387 */ /* 0x0001e80000100800 */
[----:B0-----:R-:W2:Y:S04]  /*f1d0*/  LDG.E.U16 R0, desc[UR10][R6.64] ;  /* 0x0000000a06007981 */ /* 0x001ea8000c1e1500 */
[----:B------:R-:W2:Y:S04]  /*f1e0*/  LDL.64 R6, [R1+0xf88] ;  /* 0x000f880001067983 */ /* 0x000ea80000100a00 */
[----:B------:R0:W-:Y:S04]  /*f1f0*/  STL [R1+0xf0], R3 ;  /* 0x0000f00301007387 */ /* 0x0001e80000100800 */
[----:B------:R-:W2:Y:S04]  /*f200*/  LDL.64 R28, [R1+0xf78] ;  /* 0x000f7800011c7983 */ /* 0x000ea80000100a00 */
[----:B------:R-:W2:Y:S01]  /*f210*/  LDL.64 R14, [R1+0xf70] ;  /* 0x000f7000010e7983 */ /* 0x000ea20000100a00 */
[----:B----4-:R-:W-:-:S03]  /*f220*/  IMAD.WIDE R10, R2, 0x2, R22 ;  /* 0x00000002020a7825 */ /* 0x010fc600078e0216 */
[----:B0-----:R0:W4:Y:S04]  /*f230*/  LDG.E.U16 R3, desc[UR10][R4.64] ;  /* 0x0000000a04037981 */ /* 0x001128000c1e1500 */
[----:B------:R-:W4:Y:S04]  /*f240*/  LDG.E.U16 R11, desc[UR10][R10.64] ;  /* 0x0000000a0a0b7981 */ /* 0x000f28000c1e1500 */
[----:B-----5:R-:W-:Y:S04]  /*f250*/  STL [R1+0xdc], R13 ;  /* 0x0000dc0d01007387 */ /* 0x020fe80000100800 */
[----:B---3--:R1:W-:Y:S04]  /*f260*/  STL [R1+0xd0], R12 ;  /* 0x0000d00c01007387 */ /* 0x0083e80000100800 */
[----:B--2---:R2:W-:Y:S01]  /*f270*/  STL [R1+0xd8], R9 ;  /* 0x0000d80901007387 */ /* 0x0045e20000100800 */
[----:B0-----:R-:W-:-:S03]  /*f280*/  IMAD.WIDE R4, R2, 0x2, R18 ;  /* 0x0000000202047825 */ /* 0x001fc600078e0212 */
[----:B------:R-:W3:Y:S01]  /*f290*/  LDL.64 R22, [R1+0xf68] ;  /* 0x000f680001167983 */ /* 0x000ee20000100a00 */
[----:B-1----:R-:W-:-:S03]  /*f2a0*/  IMAD.WIDE R12, R2, 0x2, R20 ;  /* 0x00000002020c7825 */ /* 0x002fc600078e0214 */
[----:B------:R-:W5:Y:S01]  /*f2b0*/  LDG.E.U16 R18, desc[UR10][R4.64] ;  /* 0x0000000a04127981 */ /* 0x000f62000c1e1500 */
[----:B--2---:R-:W-:-:S03]  /*f2c0*/  IMAD.WIDE R8, R2, 0x2, R16 ;  /* 0x0000000202087825 */ /* 0x004fc600078e0210 */
[----:B------:R-:W2:Y:S04]  /*f2d0*/  LDL.64 R16, [R1+0xf58] ;  /* 0x000f580001107983 */ /* 0x000ea80000100a00 */
[----:B------:R0:W3:Y:S04]  /*f2e0*/  LDG.E.U16 R19, desc[UR10][R12.64] ;  /* 0x0000000a0c137981 */ /* 0x0000e8000c1e1500 */
[----:B------:R-:W3:Y:S04]  /*f2f0*/  LDG.E.U16 R9, desc[UR10][R8.64] ;  /* 0x0000000a08097981 */ /* 0x000ee8000c1e1500 */
[----:B------:R-:W3:Y:S01]  /*f300*/  LDL.64 R20, [R1+0xf60] ;  /* 0x000f600001147983 */ /* 0x000ee20000100a00 */
[----:B------:R-:W-:-:S03]  /*f310*/  IMAD.WIDE R6, R2, 0x2, R6 ;  /* 0x0000000202067825 */ /* 0x000fc600078e0206 */
[----:B------:R1:W-:Y:S01]  /*f320*/  STL [R1+0xe4], R0 ;  /* 0x0000e40001007387 */ /* 0x0003e20000100800 */
[----:B0-----:R-:W-:-:S03]  /*f330*/  IMAD.WIDE R12, R2, 0x2, R28 ;  /* 0x00000002020c7825 */ /* 0x001fc600078e021c */
[----:B-1----:R3:W3:Y:S01]  /*f340*/  LDG.E.U16 R0, desc[UR10][R6.64] ;  /* 0x0000000a06007981 */ /* 0x0026e2000c1e1500 */
[----:B--2---:R-:W-:-:S03]  /*f350*/  IMAD.WIDE R4, R2, 0x2, R16 ;  /* 0x0000000202047825 */ /* 0x004fc600078e0210 */
[----:B------:R-:W2:Y:S04]  /*f360*/  LDG.E.U16 R16, desc[UR10][R12.64] ;  /* 0x0000000a0c107981 */ /* 0x000ea8000c1e1500 */
[----:B-----5:R-:W-:Y:S04]  /*f370*/  STL [R1+0x2a80], R18 ;  /* 0x002a801201007387 */ /* 0x020fe80000100800 */
[----:B----4-:R0:W-:Y:S04]  /*f380*/  STL [R1+0xe0], R3 ;  /* 0x0000e00301007387 */ /* 0x0101e80000100800 */
[----:B------:R1:W-:Y:S04]  /*f390*/  STL [R1+0xd4], R11 ;  /* 0x0000d40b01007387 */ /* 0x0003e80000100800 */
[----:B------:R-:W4:Y:S01]  /*f3a0*/  LDL.64 R28, [R1+0xf40] ;  /* 0x000f4000011c7983 */ /* 0x000f220000100a00 */
[C---:B---3--:R-:W-:Y:S01]  /*f3b0*/  IMAD.WIDE R6, R2.reuse, 0x2, R20 ;  /* 0x0000000202067825 */ /* 0x048fe200078e0214 */
[----:B0-----:R-:W0:Y:S02]  /*f3c0*/  LDC R3, c[0x0][0x254] ;  /* 0x00009500ff037b82 */ /* 0x001e240000000800 */
[----:B------:R3:W-:Y:S01]  /*f3d0*/  STL [R1+0xcc], R19 ;  /* 0x0000cc1301007387 */ /* 0x0007e20000100800 */
[----:B-1----:R-:W-:-:S03]  /*f3e0*/  IMAD.WIDE R10, R2, 0x2, R14 ;  /* 0x00000002020a7825 */ /* 0x002fc600078e020e */
[----:B------:R-:W5:Y:S04]  /*f3f0*/  LDL.64 R14, [R1+0xf30] ;  /* 0x000f3000010e7983 */ /* 0x000f680000100a00 */
[----:B------:R-:W5:Y:S04]  /*f400*/  LDG.E.U16 R7, desc[UR10][R6.64] ;  /* 0x0000000a06077981 */ /* 0x000f68000c1e1500 */
[----:B---3--:R-:W3:Y:S04]  /*f410*/  LDL.64 R18, [R1+0xf38] ;  /* 0x000f380001127983 */ /* 0x008ee80000100a00 */
[----:B------:R1:W-:Y:S04]  /*f420*/  STL [R1+0xc8], R9 ;  /* 0x0000c80901007387 */ /* 0x0003e80000100800 */
[----:B------:R-:W4:Y:S04]  /*f430*/  LDL.64 R12, [R1+0xf50] ;  /* 0x000f5000010c7983 */ /* 0x000f280000100a00 */
[----:B--2---:R-:W-:Y:S04]  /*f440*/  STL [R1+0x2a84], R16 ;  /* 0x002a841001007387 */ /* 0x004fe80000100800 */
[----:B------:R2:W-:Y:S01]  /*f450*/  STL [R1+0xc4], R0 ;  /* 0x0000c40001007387 */ /* 0x0005e20000100800 */
[----:B-1----:R-:W-:-:S03]  /*f460*/  IMAD.WIDE R8, R2, 0x2, R22 ;  /* 0x0000000202087825 */ /* 0x002fc600078e0216 */
[----:B------:R-:W3:Y:S04]  /*f470*/  LDL.64 R22, [R1+0xf28] ;  /* 0x000f280001167983 */ /* 0x000ee80000100a00 */
[----:B------:R-:W5:Y:S04]  /*f480*/  LDG.E.U16 R9, desc[UR10][R8.64] ;  /* 0x0000000a08097981 */ /* 0x000f68000c1e1500 */
[----:B--2---:R-:W2:Y:S04]  /*f490*/  LDG.E.U16 R0, desc[UR10][R10.64] ;  /* 0x0000000a0a007981 */ /* 0x004ea8000c1e1500 */
[----:B------:R-:W3:Y:S04]  /*f4a0*/  LDL.64 R20, [R1+0xf20] ;  /* 0x000f200001147983 */ /* 0x000ee80000100a00 */
[----:B------:R-:W3:Y:S04]  /*f4b0*/  LDL.64 R16, [R1+0xf18] ;  /* 0x000f180001107983 */ /* 0x000ee80000100a00 */
[----:B------:R-:W5:Y:S04]  /*f4c0*/  LDL.64 R10, [R1+0xf48] ;  /* 0x000f4800010a7983 */ /* 0x000f680000100a00 */
[----:B--2---:R1:W-:Y:S04]  /*f4d0*/  STL [R1+0xb0], R0 ;  /* 0x0000b00001007387 */ /* 0x0043e80000100800 */
[----:B-1----:R1:W2:Y:S01]  /*f4e0*/  LDG.E.U16 R0, desc[UR10][R4.64] ;  /* 0x0000000a04007981 */ /* 0x0022a2000c1e1500 */
[----:B----4-:R-:W-:-:S04]  /*f4f0*/  IMAD.WIDE R12, R2, 0x2, R12 ;  /* 0x00000002020c7825 */ /* 0x010fc800078e020c */
[C---:B-----5:R-:W-:Y:S02]  /*f500*/  IMAD.WIDE R10, R2.reuse, 0x2, R10 ;  /* 0x00000002020a7825 */ /* 0x060fe400078e020a */
[----:B------:R-:W4:Y:S04]  /*f510*/  LDG.E.U16 R13, desc[UR10][R12.64] ;  /* 0x0000000a0c0d7981 */ /* 0x000f28000c1e1500 */
[----:B------:R5:W-:Y:S04]  /*f520*/  STL [R1+0xac], R9 ;  /* 0x0000ac0901007387 */ /* 0x000be80000100800 */
[----:B------:R-:W4:Y:S01]  /*f530*/  LDG.E.U16 R11, desc[UR10][R10.64] ;  /* 0x0000000a0a0b7981 */ /* 0x000f22000c1e1500 */
[----:B-----5:R-:W-:-:S03]  /*f540*/  IMAD.WIDE R8, R2, 0x2, R28 ;  /* 0x0000000202087825 */ /* 0x020fc600078e021c */
[----:B------:R3:W-:Y:S01]  /*f550*/  STL [R1+0xbc], R7 ;  /* 0x0000bc0701007387 */ /* 0x0007e20000100800 */
[----:B-1----:R-:W-:-:S03]  /*f560*/  IMAD.WIDE R4, R2, 0x2, R14 ;  /* 0x0000000202047825 */ /* 0x002fc600078e020e */
[----:B------:R1:W5:Y:S04]  /*f570*/  LDG.E.U16 R29, desc[UR10][R8.64] ;  /* 0x0000000a081d7981 */ /* 0x000368000c1e1500 */
[----:B------:R-:W5:Y:S01]  /*f580*/  LDL.64 R14, [R1+0xf10] ;  /* 0x000f1000010e7983 */ /* 0x000f620000100a00 */
[----:B---3--:R-:W-:-:S03]  /*f590*/  IMAD.WIDE R6, R2, 0x2, R18 ;  /* 0x0000000202067825 */ /* 0x008fc600078e0212 */
[----:B------:R-:W3:Y:S04]  /*f5a0*/  LDL.64 R18, [R1+0xf08] ;  /* 0x000f080001127983 */ /* 0x000ee80000100a00 */
[----:B------:R0:W3:Y:S04]  /*f5b0*/  LDG.E.U16 R28, desc[UR10][R6.64] ;  /* 0x0000000a061c7981 */ /* 0x0000e8000c1e1500 */
[----:B--2---:R2:W-:Y:S04]  /*f5c0*/  STL [R1+0xb8], R0 ;  /* 0x0000b80001007387 */ /* 0x0045e80000100800 */
[----:B--2---:R2:W3:Y:S04]  /*f5d0*/  LDG.E.U16 R0, desc[UR10][R4.64] ;  /* 0x0000000a04007981 */ /* 0x0044e8000c1e1500 */
[----:B----4-:R4:W-:Y:S01]  /*f5e0*/  STL [R1+0x9c], R13 ;  /* 0x00009c0d01007387 */ /* 0x0109e20000100800 */
[----:B-1----:R-:W-:-:S03]  /*f5f0*/  IMAD.WIDE R8, R2, 0x2, R16 ;  /* 0x0000000202087825 */ /* 0x002fc600078e0210 */
[----:B------:R1:W-:Y:S01]  /*f600*/  STL [R1+0x98], R11 ;  /* 0x0000980b01007387 */ /* 0x0003e20000100800 */
[----:B0-----:R-:W-:-:S03]  /*f610*/  IMAD.WIDE R6, R3, 0x2, R26 ;  /* 0x0000000203067825 */ /* 0x001fc600078e021a */
[----:B------:R-:W3:Y:S01]  /*f620*/  LDL.64 R16, [R1+0xf00] ;  /* 0x000f000001107983 */ /* 0x000ee20000100a00 */
[----:B----4-:R-:W-:-:S04]  /*f630*/  IMAD.WIDE R12, R2, 0x2, R22 ;  /* 0x00000002020c7825 */ /* 0x010fc800078e0216 */
[----:B-1----:R-:W-:-:S04]  /*f640*/  IMAD.WIDE R10, R2, 0x2, R20 ;  /* 0x00000002020a7825 */ /* 0x002fc800078e0214 */
[----:B--2---:R-:W-:Y:S01]  /*f650*/  IMAD.WIDE R4, R3, 0x2, R24 ;  /* 0x0000000203047825 */ /* 0x004fe200078e0218 */
[----:B------:R5:W2:Y:S04]  /*f660*/  LDG.E.U16 R26, desc[UR10][R10.64] ;  /* 0x0000000a0a1a7981 */ /* 0x000aa8000c1e1500 */
[----:B------:R-:W4:Y:S01]  /*f670*/  LDG.E.U16 R3, desc[UR10][R12.64] ;  /* 0x0000000a0c037981 */ /* 0x000f22000c1e1500 */
[----:B-----5:R-:W-:-:S03]  /*f680*/  IMAD.WIDE R10, R2, 0x2, R14 ;  /* 0x00000002020a7825 */ /* 0x020fc600078e020e */
[----:B------:R-:W5:Y:S04]  /*f690*/  LDL.64 R12, [R1+0xef8] ;  /* 0x000ef800010c7983 */ /* 0x000f680000100a00 */
[----:B------:R0:W-:Y:S04]  /*f6a0*/  STL [R1+0xa4], R29 ;  /* 0x0000a41d01007387 */ /* 0x0001e80000100800 */
[----:B------:R-:W2:Y:S04]  /*f6b0*/  LDL.64 R14, [R1+0xef0] ;  /* 0x000ef000010e7983 */ /* 0x000ea80000100a00 */
[----:B------:R-:W2:Y:S04]  /*f6c0*/  LDL.64 R24, [R1+0xe80] ;  /* 0x000e800001187983 */ /* 0x000ea80000100a00 */
[----:B0-----:R0:W2:Y:S04]  /*f6d0*/  LDG.E.U16 R29, desc[UR10][R8.64] ;  /* 0x0000000a081d7981 */ /* 0x0010a8000c1e1500 */
[----:B---3--:R1:W-:Y:S04]  /*f6e0*/  STL [R1+0xa0], R28 ;  /* 0x0000a01c01007387 */ /* 0x0083e80000100800 */
[----:B------:R-:W3:Y:S01]  /*f6f0*/  LDL.64 R22, [R1+0xe78] ;  /* 0x000e780001167983 */ /* 0x000ee20000100a00 */
[----:B0-----:R-:W-:-:S04]  /*f700*/  IMAD.WIDE R8, R2, 0x2, R18 ;  /* 0x0000000202087825 */ /* 0x001fc800078e0212 */
[C---:B------:R-:W-:Y:S01]  /*f710*/  IMAD.WIDE R6, R2.reuse, 0x2, R6 ;  /* 0x0000000202067825 */ /* 0x040fe200078e0206 */
[----:B-1----:R-:W3:Y:S03]  /*f720*/  LDG.E.U16 R28, desc[UR10][R10.64] ;  /* 0x0000000a0a1c7981 */ /* 0x002ee6000c1e1500 */
[C---:B------:R-:W-:Y:S01]  /*f730*/  IMAD.WIDE R4, R2.reuse, 0x2, R4 ;  /* 0x0000000202047825 */ /* 0x040fe200078e0204 */
[----:B------:R0:W3:Y:S04]  /*f740*/  LDG.E.U16 R27, desc[UR10][R6.64] ;  /* 0x0000000a061b7981 */ /* 0x0000e8000c1e1500 */
[----:B------:R1:W-:Y:S04]  /*f750*/  STL [R1+0xa8], R0 ;  /* 0x0000a80001007387 */ /* 0x0003e80000100800 */
[----:B-1----:R-:W4:Y:S01]  /*f760*/  LDG.E.U16 R0, desc[UR10][R8.64] ;  /* 0x0000000a08007981 */ /* 0x002f22000c1e1500 */
[----:B0-----:R-:W-:-:S03]  /*f770*/  IMAD.WIDE R6, R2, 0x2, R16 ;  /* 0x0000000202067825 */ /* 0x001fc600078e0210 */
[----:B----4-:R-:W-:Y:S04]  /*f780*/  STL [R1+0x2a18], R0 ;  /* 0x002a180001007387 */ /* 0x010fe80000100800 */
[----:B------:R-:W4:Y:S04]  /*f790*/  LDL.64 R20, [R1+0xe00] ;  /* 0x000e000001147983 */ /* 0x000f280000100a00 */
[----:B------:R0:W-:Y:S04]  /*f7a0*/  STL [R1+0x94], R3 ;  /* 0x0000940301007387 */ /* 0x0001e80000100800 */
[----:B------:R-:W4:Y:S04]  /*f7b0*/  LDL.64 R18, [R1+0xdf8] ;  /* 0x000df80001127983 */ /* 0x000f280000100a00 */
[----:B------:R-:W4:Y:S04]  /*f7c0*/  LDL.64 R16, [R1+0xee8] ;  /* 0x000ee80001107983 */ /* 0x000f280000100a00 */
[----:B0-----:R5:W4:Y:S02]  /*f7d0*/  LDG.E.U16 R3, desc[UR10][R4.64] ;  /* 0x0000000a04037981 */ /* 0x001b24000c1e1500 */
[----:B-----5:R-:W-:-:S02]  /*f7e0*/  IMAD.WIDE R4, R2, 0x2, R12 ;  /* 0x0000000202047825 */ /* 0x020fc400078e020c */
[----:B------:R-:W5:Y:S04]  /*f7f0*/  LDG.E.U16 R12, desc[UR10][R6.64] ;  /* 0x0000000a060c7981 */ /* 0x000f68000c1e1500 */
[----:B------:R2:W5:Y:S02]  /*f800*/  LDG.E.U16 R11, desc[UR10][R4.64] ;  /* 0x0000000a040b7981 */ /* 0x000564000c1e1500 */
[C---:B--2---:R-:W-:Y:S02]  /*f810*/  IMAD.WIDE R4, R2.reuse, 0x2, R14 ;  /* 0x0000000202047825 */ /* 0x044fe400078e020e */
[----:B------:R-:W2:Y:S04]  /*f820*/  LDL.64 R14, [R1+0xee0] ;  /* 0x000ee000010e7983 */ /* 0x000ea80000100a00 */
[----:B------:R0:W-:Y:S04]  /*f830*/  STL [R1+0x90], R26 ;  /* 0x0000901a01007387 */ /* 0x0001e80000100800 */
[----:B0-----:R0:W5:Y:S02]  /*f840*/  LDG.E.U16 R26, desc[UR10][R4.64] ;  /* 0x0000000a041a7981 */ /* 0x001164000c1e1500 */
[----:B0-----:R-:W-:-:S02]  /*f850*/  IMAD.WIDE R4, R2, 0x2, R24 ;  /* 0x0000000202047825 */ /* 0x001fc400078e0218 */
[----:B------:R-:W5:Y:S04]  /*f860*/  LDL.64 R24, [R1+0xed8] ;  /* 0x000ed80001187983 */ /* 0x000f680000100a00 */
[----:B------:R3:W5:Y:S02]  /*f870*/  LDG.E.U16 R10, desc[UR10][R4.64] ;  /* 0x0000000a040a7981 */ /* 0x000764000c1e1500 */
[C---:B---3--:R-:W-:Y:S02]  /*f880*/  IMAD.WIDE R4, R2.reuse, 0x2, R22 ;  /* 0x0000000202047825 */ /* 0x048fe400078e0216 */
[----:B------:R-:W3:Y:S04]  /*f890*/  LDL.64 R22, [R1+0xed0] ;  /* 0x000ed00001167983 */ /* 0x000ee80000100a00 */
[----:B------:R4:W3:Y:S02]  /*f8a0*/  LDG.E.U16 R9, desc[UR10][R4.64] ;  /* 0x0000000a04097981 */ /* 0x0008e4000c1e1500 */
[----:B----4-:R-:W-:-:S02]  /*f8b0*/  IMAD.WIDE R4, R2, 0x2, R20 ;  /* 0x0000000202047825 */ /* 0x010fc400078e0214 */
[----:B------:R-:W4:Y:S04]  /*f8c0*/  LDL.64 R20, [R1+0xe70] ;  /* 0x000e700001147983 */ /* 0x000f280000100a00 */
[----:B------:R0:W4:Y:S04]  /*f8d0*/  LDG.E.U16 R8, desc[UR10][R4.64] ;  /* 0x0000000a04087981 */ /* 0x000128000c1e1500 */
[----:B------:R1:W-:Y:S01]  /*f8e0*/  STL [R1+0x8c], R29 ;  /* 0x00008c1d01007387 */ /* 0x0003e20000100800 */
[----:B0-----:R-:W-:-:S03]  /*f8f0*/  IMAD.WIDE R4, R2, 0x2, R18 ;  /* 0x0000000202047825 */ /* 0x001fc600078e0212 */
[----:B------:R-:W4:Y:S04]  /*f900*/  LDL.64 R18, [R1+0xe68] ;  /* 0x000e680001127983 */ /* 0x000f280000100a00 */
[----:B------:R0:W4:Y:S02]  /*f910*/  LDG.E.U16 R7, desc[UR10][R4.64] ;  /* 0x0000000a04077981 */ /* 0x000124000c1e1500 */
[C---:B0-----:R-:W-:Y:S02]  /*f920*/  IMAD.WIDE R4, R2.reuse, 0x2, R16 ;  /* 0x0000000202047825 */ /* 0x041fe400078e0210 */
[----:B------:R-:W4:Y:S04]  /*f930*/  LDL.64 R16, [R1+0xdf0] ;  /* 0x000df00001107983 */ /* 0x000f280000100a00 */
[----:B------:R2:W4:Y:S04]  /*f940*/  LDG.E.U16 R13, desc[UR10][R4.64] ;  /* 0x0000000a040d7981 */ /* 0x000528000c1e1500 */
[----:B------:R0:W-:Y:S01]  /*f950*/  STL [R1+0x88], R28 ;  /* 0x0000881c01007387 */ /* 0x0001e20000100800 */
[----:B--2---:R-:W-:-:S03]  /*f960*/  IMAD.WIDE R4, R2, 0x2, R14 ;  /* 0x0000000202047825 */ /* 0x004fc600078e020e */
[----:B------:R-:W2:Y:S04]  /*f970*/  LDL.64 R14, [R1+0xde8] ;  /* 0x000de800010e7983 */ /* 0x000ea80000100a00 */
[----:B------:R5:W2:Y:S04]  /*f980*/  LDG.E.U16 R0, desc[UR10][R4.64] ;  /* 0x0000000a04007981 */ /* 0x000aa8000c1e1500 */
[----:B------:R-:W-:Y:S01]  /*f990*/  STL [R1+0x78], R27 ;  /* 0x0000781b01007387 */ /* 0x000fe20000100800 */
[----:B-----5:R-:W-:-:S03]  /*f9a0*/  IMAD.WIDE R4, R2, 0x2, R24 ;  /* 0x0000000202047825 */ /* 0x020fc600078e0218 */
[----:B------:R-:W5:Y:S04]  /*f9b0*/  LDL.64 R24, [R1+0xec8] ;  /* 0x000ec80001187983 */ /* 0x000f680000100a00 */
[----:B-1----:R3:W5:Y:S04]  /*f9c0*/  LDG.E.U16 R29, desc[UR10][R4.64] ;  /* 0x0000000a041d7981 */ /* 0x002768000c1e1500 */
[----:B------:R1:W-:Y:S01]  /*f9d0*/  STL [R1+0x7c], R3 ;  /* 0x00007c0301007387 */ /* 0x0003e20000100800 */
[----:B---3--:R-:W-:-:S03]  /*f9e0*/  IMAD.WIDE R4, R2, 0x2, R22 ;  /* 0x0000000202047825 */ /* 0x008fc600078e0216 */
[----:B------:R-:W3:Y:S04]  /*f9f0*/  LDL.64 R22, [R1+0xe60] ;  /* 0x000e600001167983 */ /* 0x000ee80000100a00 */
[----:B0-----:R4:W3:Y:S02]  /*fa00*/  LDG.E.U16 R28, desc[UR10][R4.64] ;  /* 0x0000000a041c7981 */ /* 0x0018e4000c1e1500 */
[C---:B----4-:R-:W-:Y:S02]  /*fa10*/  IMAD.WIDE R4, R2.reuse, 0x2, R20 ;  /* 0x0000000202047825 */ /* 0x050fe400078e0214 */
[----:B------:R-:W4:Y:S04]  /*fa20*/  LDL.64 R20, [R1+0xe58] ;  /* 0x000e580001147983 */ /* 0x000f280000100a00 */
[----:B------:R0:W4:Y:S02]  /*fa30*/  LDG.E.U16 R6, desc[UR10][R4.64] ;  /* 0x0000000a04067981 */ /* 0x000124000c1e1500 */
[----:B0-----:R-:W-:-:S02]  /*fa40*/  IMAD.WIDE R4, R2, 0x2, R18 ;  /* 0x0000000202047825 */ /* 0x001fc400078e0212 */
[----:B------:R-:W4:Y:S04]  /*fa50*/  LDL.64 R18, [R1+0xde0] ;  /* 0x000de00001127983 */ /* 0x000f280000100a00 */
[----:B-1----:R0:W4:Y:S04]  /*fa60*/  LDG.E.U16 R3, desc[UR10][R4.64] ;  /* 0x0000000a04037981 */ /* 0x002128000c1e1500 */
[----:B------:R1:W-:Y:S01]  /*fa70*/  STL [R1+0x80], R26 ;  /* 0x0000801a01007387 */ /* 0x0003e20000100800 */
[----:B0-----:R-:W-:-:S03]  /*fa80*/  IMAD.WIDE R4, R2, 0x2, R16 ;  /* 0x0000000202047825 */ /* 0x001fc600078e0210 */
[----:B------:R-:W4:Y:S04]  /*fa90*/  LDL.64 R16, [R1+0xdd8] ;  /* 0x000dd80001107983 */ /* 0x000f280000100a00 */
[----:B------:R2:W4:Y:S02]  /*faa0*/  LDG.E.U16 R27, desc[UR10][R4.64] ;  /* 0x0000000a041b7981 */ /* 0x000524000c1e1500 */
[C---:B--2---:R-:W-:Y:S02]  /*fab0*/  IMAD.WIDE R4, R2.reuse, 0x2, R14 ;  /* 0x0000000202047825 */ /* 0x044fe400078e020e */
[----:B------:R-:W2:Y:S04]  /*fac0*/  LDL.64 R14, [R1+0xec0] ;  /* 0x000ec000010e7983 */ /* 0x000ea80000100a00 */
[----:B-1----:R5:W2:Y:S02]  /*fad0*/  LDG.E.U16 R26, desc[UR10][R4.64] ;  /* 0x0000000a041a7981 */ /* 0x002aa4000c1e1500 */
[----:B-----5:R-:W-:-:S02]  /*fae0*/  IMAD.WIDE R4, R2, 0x2, R24 ;  /* 0x0000000202047825 */ /* 0x020fc400078e0218 */
[----:B------:R-:W5:Y:S04]  /*faf0*/  LDL.64 R24, [R1+0xeb8] ;  /* 0x000eb80001187983 */ /* 0x000f680000100a00 */
[----:B------:R0:W-:Y:S04]  /*fb00*/  STL [R1+0x70], R13 ;  /* 0x0000700d01007387 */ /* 0x0001e80000100800 */
[----:B0-----:R3:W5:Y:S02]  /*fb10*/  LDG.E.U16 R13, desc[UR10][R4.64] ;  /* 0x0000000a040d7981 */ /* 0x001764000c1e1500 */
[----:B---3--:R-:W-:-:S02]  /*fb20*/  IMAD.WIDE R4, R2, 0x2, R22 ;  /* 0x0000000202047825 */ /* 0x008fc400078e0216 */
[----:B------:R-:W3:Y:S04]  /*fb30*/  LDL.64 R22, [R1+0xe50] ;  /* 0x000e500001167983 */ /* 0x000ee80000100a00 */
[----:B------:R0:W-:Y:S04]  /*fb40*/  STL [R1+0x6c], R0 ;  /* 0x00006c0001007387 */ /* 0x0001e80000100800 */
[----:B0-----:R4:W3:Y:S02]  /*fb50*/  LDG.E.U16 R0, desc[UR10][R4.64] ;  /* 0x0000000a04007981 */ /* 0x0018e4000c1e1500 */
[----:B----4-:R-:W-:-:S02]  /*fb60*/  IMAD.WIDE R4, R2, 0x2, R20 ;  /* 0x0000000202047825 */ /* 0x010fc400078e0214 */
[----:B------:R-:W4:Y:S04]  /*fb70*/  LDL.64 R20, [R1+0xe48] ;  /* 0x000e480001147983 */ /* 0x000f280000100a00 */
[----:B------:R0:W-:Y:S04]  /*fb80*/  STL [R1+0x68], R29 ;  /* 0x0000681d01007387 */ /* 0x0001e80000100800 */
[----:B0-----:R0:W4:Y:S02]  /*fb90*/  LDG.E.U16 R29, desc[UR10][R4.64] ;  /* 0x0000000a041d7981 */ /* 0x001124000c1e1500 */
[----:B0-----:R-:W-:-:S02]  /*fba0*/  IMAD.WIDE R4, R2, 0x2, R18 ;  /* 0x0000000202047825 */ /* 0x001fc400078e0212 */
[----:B------:R-:W4:Y:S04]  /*fbb0*/  LDL.64 R18, [R1+0xdd0] ;  /* 0x000dd00001127983 */ /* 0x000f280000100a00 */
[----:B------:R0:W-:Y:S04]  /*fbc0*/  STL [R1+0x64], R28 ;  /* 0x0000641c01007387 */ /* 0x0001e80000100800 */
[----:B0-----:R0:W4:Y:S02]  /*fbd0*/  LDG.E.U16 R28, desc[UR10][R4.64] ;  /* 0x0000000a041c7981 */ /* 0x001124000c1e1500 */
[----:B0-----:R-:W-:-:S02]  /*fbe0*/  IMAD.WIDE R4, R2, 0x2, R16 ;  /* 0x0000000202047825 */ /* 0x001fc400078e0210 */
[----:B------:R-:W4:Y:S04]  /*fbf0*/  LDL.64 R16, [R1+0xdc8] ;  /* 0x000dc80001107983 */ /* 0x000f280000100a00 */
[----:B------:R0:W-:Y:S04]  /*fc00*/  STL [R1+0x60], R6 ;  /* 0x0000600601007387 */ /* 0x0001e80000100800 */
[----:B0-----:R2:W4:Y:S02]  /*fc10*/  LDG.E.U16 R6, desc[UR10][R4.64] ;  /* 0x0000000a04067981 */ /* 0x001524000c1e1500 */
[----:B--2---:R-:W-:-:S02]  /*fc20*/  IMAD.WIDE R4, R2, 0x2, R14 ;  /* 0x0000000202047825 */ /* 0x004fc400078e020e */
[----:B------:R-:W2:Y:S04]  /*fc30*/  LDL.64 R14, [R1+0xeb0] ;  /* 0x000eb000010e7983 */ /* 0x000ea80000100a00 */
[----:B------:R0:W-:Y:S04]  /*fc40*/  STL [R1+0x5c], R3 ;  /* 0x00005c0301007387 */ /* 0x0001e80000100800 */
[----:B0-----:R5:W2:Y:S02]  /*fc50*/  LDG.E.U16 R3, desc[UR10][R4.64] ;  /* 0x0000000a04037981 */ /* 0x001aa4000c1e1500 */
        /* <DEDUP_REMOVED lines=23> */
[----:B------:R1:W-:Y:S04]  /*fdd0*/  STL [R1+0x40], R6 ;  /* 0x0000400601007387 */ /* 0x0003e80000100800 */
[----:B0-----:R5:W2:Y:S02]  /*fde0*/  LDG.E.U16 R28, desc[UR10][R4.64] ;  /* 0x0000000a041c7981 */ /* 0x001aa4000c1e1500 */
[----:B-----5:R-:W-:-:S02]  /*fdf0*/  IMAD.WIDE R4, R2, 0x2, R24 ;  /* 0x0000000202047825 */ /* 0x020fc400078e0218 */
[----:B------:R-:W5:Y:S04]  /*fe00*/  LDL.64 R24, [R1+0xe30] ;  /* 0x000e300001187983 */ /* 0x000f680000100a00 */
[----:B-1----:R3:W5:Y:S02]  /*fe10*/  LDG.E.U16 R6, desc[UR10][R4.64] ;  /* 0x0000000a04067981 */ /* 0x002764000c1e1500 */
[C---:B---3--:R-:W-:Y:S02]  /*fe20*/  IMAD.WIDE R4, R2.reuse, 0x2, R22 ;  /* 0x0000000202047825 */ /* 0x048fe400078e0216 */
        /* <DEDUP_REMOVED lines=18> */
[----:B0-----:R5:W3:Y:S02]  /*ff50*/  LDG.E.U16 R0, desc[UR10][R4.64] ;  /* 0x0000000a04007981 */ /* 0x001ae4000c1e1500 */
[----:B-----5:R-:W-:-:S02]  /*ff60*/  IMAD.WIDE R4, R2, 0x2, R24 ;  /* 0x0000000202047825 */ /* 0x020fc400078e0218 */
[----:B---3--:R-:W-:Y:S04]  /*ff70*/  STL [R1+0x2a30], R0 ;  /* 0x002a300001007387 */ /* 0x008fe80000100800 */
[----:B------:R0:W-:Y:S04]  /*ff80*/  STL [R1+0x28], R29 ;  /* 0x0000281d01007387 */ /* 0x0001e80000100800 */
[----:B0-----:R0:W3:Y:S02]  /*ff90*/  LDG.E.U16 R29, desc[UR10][R4.64] ;  /* 0x0000000a041d7981 */ /* 0x0010e4000c1e1500 */
[----:B0-----:R-:W-:-:S02]  /*ffa0*/  IMAD.WIDE R4, R2, 0x2, R22 ;  /* 0x0000000202047825 */ /* 0x001fc400078e0216 */
[----:B------:R-:W5:Y:S04]  /*ffb0*/  LDL.64 R22, [R1+0xe18] ;  /* 0x000e180001167983 */ /* 0x000f680000100a00 */
[----:B------:R0:W-:Y:S04]  /*ffc0*/  STL [R1+0x24], R28 ;  /* 0x0000241c01007387 */ /* 0x0001e80000100800 */
[----:B------:R-:W3:Y:S04]  /*ffd0*/  LDL.64 R24, [R1+0xda0] ;  /* 0x000da00001187983 */ /* 0x000ee80000100a00 */
[----:B0-----:R4:W3:Y:S02]  /*ffe0*/  LDG.E.U16 R28, desc[UR10][R4.64] ;  /* 0x0000000a041c7981 */ /* 0x0018e4000c1e1500 */
[----:B----4-:R-:W-:-:S05]  /*fff0*/  IMAD.WIDE R4, R2, 0x2, R20 ;  /* 0x0000000202047825 */ /* 0x010fca00078e0214 */
[----:B------:R0:W4:Y:S04]  /*10000*/  LDG.E.U16 R0, desc[UR10][R4.64] ;  /* 0x0000000a04007981 */ /* 0x000128000c1e1500 */
[----:B------:R1:W-:Y:S01]  /*10010*/  STL [R1+0x20], R6 ;  /* 0x0000200601007387 */ /* 0x0003e20000100800 */
[----:B0-----:R-:W-:-:S05]  /*10020*/  IMAD.WIDE R4, R2, 0x2, R18 ;  /* 0x0000000202047825 */ /* 0x001fca00078e0212 */
[----:B-1----:R0:W5:Y:S02]  /*10030*/  LDG.E.U16 R6, desc[UR10][R4.64] ;  /* 0x0000000a04067981 */ /* 0x002164000c1e1500 */
[----:B0-----:R-:W-:-:S06]  /*10040*/  IMAD.WIDE R4, R2, 0x2, R16 ;  /* 0x0000000202047825 */ /* 0x001fcc00078e0210 */
[----:B------:R-:W3:Y:S01]  /*10050*/  LDG.E.U16 R5, desc[UR10][R4.64] ;  /* 0x0000000a04057981 */ /* 0x000ee2000c1e1500 */
[----:B--2---:R-:W-:-:S03]  /*10060*/  IMAD.WIDE R14, R2, 0x2, R14 ;  /* 0x00000002020e7825 */ /* 0x004fc600078e020e */
[----:B-----5:R-:W-:Y:S04]  /*10070*/  STL [R1+0x2a50], R6 ;  /* 0x002a500601007387 */ /* 0x020fe80000100800 */
[----:B------:R-:W2:Y:S04]  /*10080*/  LDL.64 R16, [R1+0xd98] ;  /* 0x000d980001107983 */ /* 0x000ea80000100a00 */
[----:B---3--:R-:W-:Y:S04]  /*10090*/  STL [R1+0x2a34], R5 ;  /* 0x002a340501007387 */ /* 0x008fe80000100800 */
[----:B------:R-:W3:Y:S04]  /*100a0*/  LDL.64 R18, [R1+0xe90] ;  /* 0x000e900001127983 */ /* 0x000ee80000100a00 */
[----:B------:R0:W-:Y:S04]  /*100b0*/  STL [R1+0x1c], R3 ;  /* 0x00001c0301007387 */ /* 0x0001e80000100800 */
[----:B------:R-:W5:Y:S04]  /*100c0*/  LDL.64 R20, [R1+0xe88] ;  /* 0x000e880001147983 */ /* 0x000f680000100a00 */
[----:B0-----:R0:W4:Y:S02]  /*100d0*/  LDG.E.U16 R3, desc[UR10][R14.64] ;  /* 0x0000000a0e037981 */ /* 0x001124000c1e1500 */
[----:B0-----:R-:W-:-:S05]  /*100e0*/  IMAD.WIDE R14, R2, 0x2, R22 ;  /* 0x00000002020e7825 */ /* 0x001fca00078e0216 */
[----:B------:R0:W2:Y:S02]  /*100f0*/  LDG.E.U16 R4, desc[UR10][R14.64] ;  /* 0x0000000a0e047981 */ /* 0x0000a4000c1e1500 */
[C---:B0-----:R-:W-:Y:S02]  /*10100*/  IMAD.WIDE R14, R2.reuse, 0x2, R24 ;  /* 0x00000002020e7825 */ /* 0x041fe400078e0218 */
[----:B----4-:R-:W-:Y:S04]  /*10110*/  STL [R1+0x2a38], R3 ;  /* 0x002a380301007387 */ /* 0x010fe80000100800 */
[----:B------:R-:W-:Y:S04]  /*10120*/  STL [R1+0x18], R27 ;  /* 0x0000181b01007387 */ /* 0x000fe80000100800 */
[----:B------:R-:W4:Y:S04]  /*10130*/  LDL.64 R22, [R1+0xe10] ;  /* 0x000e100001167983 */ /* 0x000f280000100a00 */
[----:B------:R0:W-:Y:S04]  /*10140*/  STL [R1+0x14], R26 ;  /* 0x0000141a01007387 */ /* 0x0001e80000100800 */
[----:B--2---:R-:W-:Y:S04]  /*10150*/  STL [R1+0x2a3c], R4 ;  /* 0x002a3c0401007387 */ /* 0x004fe80000100800 */
[----:B------:R-:W2:Y:S04]  /*10160*/  LDL.64 R24, [R1+0xe08] ;  /* 0x000e080001187983 */ /* 0x000ea80000100a00 */
[----:B------:R1:W-:Y:S04]  /*10170*/  STL [R1+0x10], R13 ;  /* 0x0000100d01007387 */ /* 0x0003e80000100800 */
[----:B0-----:R-:W2:Y:S04]  /*10180*/  LDL.64 R26, [R1+0xd90] ;  /* 0x000d9000011a7983 */ /* 0x001ea80000100a00 */
[----:B-1----:R0:W2:Y:S02]  /*10190*/  LDG.E.U16 R13, desc[UR10][R14.64] ;  /* 0x0000000a0e0d7981 */ /* 0x0020a4000c1e1500 */
[----:B0-----:R-:W-:-:S05]  /*101a0*/  IMAD.WIDE R14, R2, 0x2, R16 ;  /* 0x00000002020e7825 */ /* 0x001fca00078e0210 */
[----:B------:R3:W2:Y:S02]  /*101b0*/  LDG.E.U16 R17, desc[UR10][R14.64] ;  /* 0x0000000a0e117981 */ /* 0x0006a4000c1e1500 */
[----:B---3--:R-:W-:-:S05]  /*101c0*/  IMAD.WIDE R14, R2, 0x2, R18 ;  /* 0x00000002020e7825 */ /* 0x008fca00078e0212 */
[----:B------:R5:W3:Y:S02]  /*101d0*/  LDG.E.U16 R19, desc[UR10][R14.64] ;  /* 0x0000000a0e137981 */ /* 0x000ae4000c1e1500 */
[----:B-----5:R-:W-:-:S05]  /*101e0*/  IMAD.WIDE R14, R2, 0x2, R20 ;  /* 0x00000002020e7825 */ /* 0x020fca00078e0214 */
[----:B------:R4:W5:Y:S02]  /*101f0*/  LDG.E.U16 R21, desc[UR10][R14.64] ;  /* 0x0000000a0e157981 */ /* 0x000964000c1e1500 */
[----:B----4-:R-:W-:-:S05]  /*10200*/  IMAD.WIDE R14, R2, 0x2, R22 ;  /* 0x00000002020e7825 */ /* 0x010fca00078e0216 */
[----:B------:R2:W4:Y:S02]  /*10210*/  LDG.E.U16 R23, desc[UR10][R14.64] ;  /* 0x0000000a0e177981 */ /* 0x000524000c1e1500 */
[----:B--2---:R-:W-:-:S05]  /*10220*/  IMAD.WIDE R14, R2, 0x2, R24 ;  /* 0x00000002020e7825 */ /* 0x004fca00078e0218 */
[----:B------:R0:W2:Y:S04]  /*10230*/  LDG.E.U16 R24, desc[UR10][R14.64] ;  /* 0x0000000a0e187981 */ /* 0x0000a8000c1e1500 */
[----:B------:R-:W-:Y:S04]  /*10240*/  STL [R1+0x2a40], R13 ;  /* 0x002a400d01007387 */ /* 0x000fe80000100800 */
[----:B------:R-:W2:Y:S01]  /*10250*/  LDL.64 R4, [R1+0xd88] ;  /* 0x000d880001047983 */ /* 0x000ea20000100a00 */
[----:B0-----:R-:W-:-:S05]  /*10260*/  IMAD.WIDE R14, R2, 0x2, R26 ;  /* 0x00000002020e7825 */ /* 0x001fca00078e021a */
[----:B------:R2:W2:Y:S04]  /*10270*/  LDG.E.U16 R25, desc[UR10][R14.64] ;  /* 0x0000000a0e197981 */ /* 0x0004a8000c1e1500 */
[----:B------:R0:W-:Y:S04]  /*10280*/  STL [R1+0x8], R29 ;  /* 0x0000081d01007387 */ /* 0x0001e80000100800 */
[----:B------:R-:W-:Y:S04]  /*10290*/  STL [R1+0x2a44], R17 ;  /* 0x002a441101007387 */ /* 0x000fe80000100800 */
[----:B------:R-:W-:Y:S04]  /*102a0*/  STL [R1+0x4], R28 ;  /* 0x0000041c01007387 */ /* 0x000fe80000100800 */
[----:B---3--:R-:W-:Y:S04]  /*102b0*/  STL [R1+0x2a1c], R19 ;  /* 0x002a1c1301007387 */ /* 0x008fe80000100800 */
[----:B------:R1:W-:Y:S04]  /*102c0*/  STL [R1], R0 ;  /* 0x0000000001007387 */ /* 0x0003e80000100800 */
[----:B-----5:R-:W-:Y:S04]  /*102d0*/  STL [R1+0x2a20], R21 ;  /* 0x002a201501007387 */ /* 0x020fe80000100800 */
[----:B----4-:R-:W-:Y:S01]  /*102e0*/  STL [R1+0x2a24], R23 ;  /* 0x002a241701007387 */ /* 0x010fe20000100800 */
[----:B--2---:R-:W-:-:S03]  /*102f0*/  IMAD.WIDE R14, R2, 0x2, R4 ;  /* 0x00000002020e7825 */ /* 0x004fc600078e0204 */
[----:B------:R-:W-:Y:S04]  /*10300*/  STL [R1+0x2a28], R24 ;  /* 0x002a281801007387 */ /* 0x000fe80000100800 */
[----:B------:R2:W3:Y:S04]  /*10310*/  LDG.E.U16 R14, desc[UR10][R14.64] ;  /* 0x0000000a0e0e7981 */ /* 0x0004e8000c1e1500 */
[----:B------:R4:W-:Y:S04]  /*10320*/  STL [R1+0x2a2c], R25 ;  /* 0x002a2c1901007387 */ /* 0x0009e80000100800 */
[----:B------:R-:W5:Y:S04]  /*10330*/  LDL.LU R16, [R1+0x350] ;  /* 0x0003500001107983 */ /* 0x000f680000300800 */
[----:B------:R-:W5:Y:S04]  /*10340*/  LDL.LU R18, [R1+0x4b0] ;  /* 0x0004b00001127983 */ /* 0x000f680000300800 */
[----:B------:R-:W5:Y:S04]  /*10350*/  LDL.LU R20, [R1+0x484] ;  /* 0x0004840001147983 */ /* 0x000f680000300800 */
[----:B------:R-:W5:Y:S04]  /*10360*/  LDL.LU R22, [R1+0x480] ;  /* 0x0004800001167983 */ /* 0x000f680000300800 */
[----:B0-----:R-:W5:Y:S01]  /*10370*/  LDL.LU R29, [R1+0x340] ;  /* 0x00034000011d7983 */ /* 0x001f620000300800 */
[----:B-1----:R-:W0:Y:S03]  /*10380*/  S2R R0, SR_TID.X ;  /* 0x0000000000007919 */ /* 0x002e260000002100 */
[----:B----4-:R-:W4:Y:S04]  /*10390*/  LDL.LU R25, [R1+0x200] ;  /* 0x0002000001197983 */ /* 0x010f280000300800 */
[----:B------:R-:W4:Y:S04]  /*103a0*/  LDL.LU R24, [R1+0x1e8] ;  /* 0x0001e80001187983 */ /* 0x000f280000300800 */
[----:B------:R-:W4:Y:S04]  /*103b0*/  LDL.LU R23, [R1+0x1a8] ;  /* 0x0001a80001177983 */ /* 0x000f280000300800 */
[----:B------:R-:W4:Y:S04]  /*103c0*/  LDL.LU R19, [R1+0x1a4] ;  /* 0x0001a40001137983 */ /* 0x000f280000300800 */
[----:B------:R-:W4:Y:S04]  /*103d0*/  LDL.LU R17, [R1+0x16c] ;  /* 0x00016c0001117983 */ /* 0x000f280000300800 */
[----:B------:R-:W4:Y:S04]  /*103e0*/  LDL.LU R13, [R1+0x168] ;  /* 0x00016800010d7983 */ /* 0x000f280000300800 */
[----:B------:R-:W4:Y:S01]  /*103f0*/  LDL.LU R4, [R1+0x134] ;  /* 0x0001340001047983 */ /* 0x000f220000300800 */
[----:B0-----:R-:W-:-:S03]  /*10400*/  SHF.L.U32 R26, R0, 0x3, RZ ;  /* 0x00000003001a7819 */ /* 0x001fc600000006ff */
[----:B------:R-:W4:Y:S01]  /*10410*/  LDL.LU R3, [R1+0x130] ;  /* 0x0001300001037983 */ /* 0x000f220000300800 */
[C---:B------:R-:W-:Y:S02]  /*10420*/  LOP3.LUT R27, R0.reuse, 0x7, RZ, 0xc0, !PT ;  /* 0x00000007001b7812 */ /* 0x040fe400078ec0ff */
[----:B--2---:R-:W-:Y:S01]  /*10430*/  LOP3.LUT R15, R0, 0x60, RZ, 0xc0, !PT ;  /* 0x00000060000f7812 */ /* 0x004fe200078ec0ff */
[----:B------:R-:W2:Y:S01]  /*10440*/  LDL.LU R5, [R1+0xf8] ;  /* 0x0000f80001057983 */ /* 0x000ea20000300800 */
[----:B------:R-:W-:Y:S02]  /*10450*/  LOP3.LUT R26, R26, 0x30, RZ, 0xc0, !PT ;  /* 0x000000301a1a7812 */ /* 0x000fe400078ec0ff */
[----:B------:R-:W-:Y:S01]  /*10460*/  SHF.L.U32 R28, R0, 0x1, RZ ;  /* 0x00000001001c7819 */ /* 0x000fe200000006ff */
[C---:B------:R-:W-:Y:S01]  /*10470*/  IMAD R15, R27.reuse, 0x4, R15 ;  /* 0x000000041b0f7824 */ /* 0x040fe200078e020f */
[C---:B------:R-:W-:Y:S01]  /*10480*/  LEA R26, R27.reuse, R26, 0x6 ;  /* 0x0000001a1b1a7211 */ /* 0x040fe200078e30ff */
[----:B------:R-:W2:Y:S01]  /*10490*/  LDL.LU R6, [R1+0xf4] ;  /* 0x0000f40001067983 */ /* 0x000ea20000300800 */
[----:B------:R-:W-:-:S04]  /*104a0*/  SHF.L.U32 R27, R27, 0x4, RZ ;  /* 0x000000041b1b7819 */ /* 0x000fc800000006ff */
[--C-:B------:R-:W-:Y:S01]  /*104b0*/  LOP3.LUT R27, R27, 0x30, R28.reuse, 0x78, !PT ;  /* 0x000000301b1b7812 */ /* 0x100fe200078e781c */
[----:B------:R0:W-:Y:S01]  /*104c0*/  STL [R1+0x1630], R2 ;  /* 0x0016300201007387 */ /* 0x0001e20000100800 */
[----:B------:R-:W-:Y:S02]  /*104d0*/  LOP3.LUT R21, R0, 0x7f, RZ, 0xc0, !PT ;  /* 0x0000007f00157812 */ /* 0x000fe400078ec0ff */
[----:B------:R-:W-:Y:S01]  /*104e0*/  LOP3.LUT R26, R26, 0x10, R28, 0x78, !PT ;  /* 0x000000101a1a7812 */ /* 0x000fe200078e781c */
[----:B------:R-:W-:Y:S01]  /*104f0*/  IMAD.U32 R28, R15, 0x80, R27 ;  /* 0x000000800f1c7824 */ /* 0x000fe200078e001b */
[----:B------:R-:W-:Y:S01]  /*10500*/  SHF.L.U32 R15, R21, 0x1, RZ ;  /* 0x00000001150f7819 */ /* 0x000fe200000006ff */
[----:B------:R-:W-:Y:S06]  /*10510*/  BAR.SYNC.DEFER_BLOCKING 0x0 ;  /* 0x0000000000007b1d */ /* 0x000fec0000010000 */
[----:B0-----:R-:W2:Y:S04]  /*10520*/  LDL.LU R2, [R1+0x23c] ;  /* 0x00023c0001027983 */ /* 0x001ea80000300800 */
[----:B---3--:R0:W-:Y:S04]  /*10530*/  STL [R1+0x2a48], R14 ;  /* 0x002a480e01007387 */ /* 0x0081e80000100800 */
[----:B0-----:R-:W3:Y:S04]  /*10540*/  LDL.LU R14, [R1+0x240] ;  /* 0x00024000010e7983 */ /* 0x001ee80000300800 */
[----:B------:R-:W3:Y:S04]  /*10550*/  LDL.LU R0, [R1+0x74] ;  /* 0x0000740001007983 */ /* 0x000ee80000300800 */
[----:B------:R-:W3:Y:S04]  /*10560*/  LDL.LU R27, [R1+0x278] ;  /* 0x00027800011b7983 */ /* 0x000ee80000300800 */
[----:B------:R0:W-:Y:S04]  /*10570*/  STL [R1+0x2a4c], R28 ;  /* 0x002a4c1c01007387 */ /* 0x0001e80000100800 */
[----:B-----5:R-:W-:Y:S04]  /*10580*/  STS.U16 [R15+UR6], R16 ;  /* 0x000000100f007988 */ /* 0x020fe80008000406 */
[----:B0-----:R-:W5:Y:S04]  /*10590*/  LDL.LU R28, [R1+0x27c] ;  /* 0x00027c00011c7983 */ /* 0x001f680000300800 */
[----:B------:R0:W-:Y:S04]  /*105a0*/  STL [R1+0x2a54], R21 ;  /* 0x002a541501007387 */ /* 0x0001e80000100800 */
[----:B------:R1:W-:Y:S04]  /*105b0*/  STS.U16 [R15+UR6+0x100], R18 ;  /* 0x000100120f007988 */ /* 0x0003e80008000406 */
[----:B------:R1:W-:Y:S04]  /*105c0*/  STS.U16 [R15+UR6+0x1000], R20 ;  /* 0x001000140f007988 */ /* 0x0003e80008000406 */
[----:B0-----:R-:W5:Y:S04]  /*105d0*/  LDL.LU R21, [R1+0x33c] ;  /* 0x00033c0001157983 */ /* 0x001f680000300800 */
[----:B------:R-:W5:Y:S04]  /*105e0*/  LDL.LU R16, [R1+0x2a84] ;  /* 0x002a840001107983 */ /* 0x000f680000300800 */
[----:B-1----:R-:W5:Y:S04]  /*105f0*/  LDL.LU R18, [R1+0x2a80] ;  /* 0x002a800001127983 */ /* 0x002f680000300800 */
[----:B------:R-:W5:Y:S04]  /*10600*/  LDL.LU R20, [R1+0x2a7c] ;  /* 0x002a7c0001147983 */ /* 0x000f680000300800 */
[----:B------:R0:W-:Y:S04]  /*10610*/  STS.U16 [R15+UR6+0x1100], R22 ;  /* 0x001100160f007988 */ /* 0x0001e80008000406 */
[----:B------:R1:W-:Y:S04]  /*10620*/  STS.U16 [R15+UR6+0x2000], R29 ;  /* 0x0020001d0f007988 */ /* 0x0003e80008000406 */
[----:B0-----:R-:W5:Y:S04]  /*10630*/  LDL.LU R22, [R1+0x2a78] ;  /* 0x002a780001167983 */ /* 0x001f680000300800 */
[----:B-1----:R-:W5:Y:S04]  /*10640*/  LDL.LU R29, [R1+0x2a74] ;  /* 0x002a7400011d7983 */ /* 0x002f680000300800 */
[----:B----4-:R0:W-:Y:S04]  /*10650*/  STS.U16 [R15+UR6+0x6100], R19 ;  /* 0x006100130f007988 */ /* 0x0101e80008000406 */
[----:B------:R1:W-:Y:S04]  /*10660*/  STS.U16 [R15+UR6+0x7000], R17 ;  /* 0x007000110f007988 */ /* 0x0003e80008000406 */
[----:B------:R4:W-:Y:S04]  /*10670*/  STS.U16 [R15+UR6+0x7100], R13 ;  /* 0x0071000d0f007988 */ /* 0x0009e80008000406 */
[----:B0-----:R-:W5:Y:S04]  /*10680*/  LDL.LU R19, [R1+0x7c] ;  /* 0x00007c0001137983 */ /* 0x001f680000300800 */
[----:B-1----:R-:W5:Y:S04]  /*10690*/  LDL.LU R17, [R1+0x78] ;  /* 0x0000780001117983 */ /* 0x002f680000300800 */
[----:B------:R0:W-:Y:S04]  /*106a0*/  STS.U16 [R15+UR6+0x8000], R4 ;  /* 0x008000040f007988 */ /* 0x0001e80008000406 */
[----:B----4-:R-:W4:Y:S04]  /*106b0*/  LDL.LU R13, [R1+0x47c] ;  /* 0x00047c00010d7983 */ /* 0x010f280000300800 */
[----:B--2---:R1:W-:Y:S04]  /*106c0*/  STS.U16 [R15+UR6+0x9100], R6 ;  /* 0x009100060f007988 */ /* 0x0043e80008000406 */
[----:B0-----:R-:W2:Y:S04]  /*106d0*/  LDL.LU R4, [R1+0x478] ;  /* 0x0004780001047983 */ /* 0x001ea80000300800 */
[----:B------:R-:W-:Y:S04]  /*106e0*/  STS.U16 [R15+UR6+0x9000], R5 ;  /* 0x009000050f007988 */ /* 0x000fe80008000406 */
[----:B-1----:R-:W2:Y:S04]  /*106f0*/  LDL.LU R6, [R1+0x334] ;  /* 0x0003340001067983 */ /* 0x002ea80000300800 */
[----:B------:R-:W-:Y:S04]  /*10700*/  STS.U16 [R15+UR6+0x8100], R3 ;  /* 0x008100030f007988 */ /* 0x000fe80008000406 */
[----:B------:R-:W-:Y:S04]  /*10710*/  STS.U16 [R15+UR6+0xd000], R12 ;  /* 0x00d0000c0f007988 */ /* 0x000fe80008000406 */
[----:B------:R-:W-:Y:S04]  /*10720*/  STS.U16 [R15+UR6+0xd100], R11 ;  /* 0x00d1000b0f007988 */ /* 0x000fe80008000406 */
[----:B------:R-:W-:Y:S04]  /*10730*/  STS.U16 [R15+UR6+0xe000], R10 ;  /* 0x00e0000a0f007988 */ /* 0x000fe80008000406 */
[----:B---3--:R0:W-:Y:S04]  /*10740*/  STS.U16 [R15+UR6+0xa000], R0 ;  /* 0x00a000000f007988 */ /* 0x0081e80008000406 */
[----:B0-----:R-:W3:Y:S04]  /*10750*/  LDL.LU R0, [R1+0x2c8] ;  /* 0x0002c80001007983 */ /* 0x001ee80000300800 */
[----:B------:R-:W3:Y:S04]  /*10760*/  LDL.LU R5, [R1+0x228] ;  /* 0x0002280001057983 */ /* 0x000ee80000300800 */
[----:B------:R-:W3:Y:S04]  /*10770*/  LDL.LU R3, [R1+0x224] ;  /* 0x0002240001037983 */ /* 0x000ee80000300800 */
[----:B-----5:R-:W-:Y:S04]  /*10780*/  STS.U16 [R15+UR6+0x3000], R28 ;  /* 0x0030001c0f007988 */ /* 0x020fe80008000406 */
[----:B------:R-:W-:Y:S04]  /*10790*/  STS.U16 [R15+UR6+0xc100], R16 ;  /* 0x00c100100f007988 */ /* 0x000fe80008000406 */
[----:B------:R-:W-:Y:S04]  /*107a0*/  STS.U16 [R15+UR6+0xc000], R18 ;  /* 0x00c000120f007988 */ /* 0x000fe80008000406 */
[----:B------:R0:W-:Y:S04]  /*107b0*/  STS.U16 [R15+UR6+0xb100], R20 ;  /* 0x00b100140f007988 */ /* 0x0001e80008000406 */
[----:B0-----:R-:W5:Y:S04]  /*107c0*/  LDL.LU R20, [R1+0x260] ;  /* 0x0002600001147983 */ /* 0x001f680000300800 */
[----:B------:R-:W5:Y:S04]  /*107d0*/  LDL.LU R18, [R1+0x280] ;  /* 0x0002800001127983 */ /* 0x000f680000300800 */
[----:B------:R-:W5:Y:S04]  /*107e0*/  LDL.LU R16, [R1+0x2c4] ;  /* 0x0002c40001107983 */ /* 0x000f680000300800 */
[----:B------:R-:W5:Y:S04]  /*107f0*/  LDL.LU R12, [R1+0x2cc] ;  /* 0x0002cc00010c7983 */ /* 0x000f680000300800 */
[----:B------:R-:W5:Y:S04]  /*10800*/  LDL.LU R11, [R1+0x2d0] ;  /* 0x0002d000010b7983 */ /* 0x000f680000300800 */
[----:B------:R-:W5:Y:S04]  /*10810*/  LDL.LU R10, [R1+0x338] ;  /* 0x00033800010a7983 */ /* 0x000f680000300800 */
[----:B------:R-:W5:Y:S04]  /*10820*/  LDL.LU R28, [R1+0x1f0] ;  /* 0x0001f000011c7983 */ /* 0x000f680000300800 */
[----:B------:R0:W-:Y:S04]  /*10830*/  STS.U16 [R15+UR6+0xb000], R22 ;  /* 0x00b000160f007988 */ /* 0x0001e80008000406 */
[----:B------:R1:W-:Y:S04]  /*10840*/  STS.U16 [R15+UR6+0xa100], R29 ;  /* 0x00a1001d0f007988 */ /* 0x0003e80008000406 */
[----:B0-----:R-:W5:Y:S04]  /*10850*/  LDL.LU R22, [R1+0x1ec] ;  /* 0x0001ec0001167983 */ /* 0x001f680000300800 */
[----:B-1----:R-:W5:Y:S04]  /*10860*/  LDL.LU R29, [R1+0x1b4] ;  /* 0x0001b400011d7983 */ /* 0x002f680000300800 */
[----:B------:R0:W-:Y:S04]  /*10870*/  STS.U16 [R15+UR6+0xf100], R7 ;  /* 0x00f100070f007988 */ /* 0x0001e80008000406 */
[----:B------:R1:W-:Y:S01]  /*10880*/  STS.U16 [R15+UR6+0x2100], R21 ;  /* 0x002100150f007988 */ /* 0x0003e20008000406 */
[----:B0-----:R-:W-:-:S03]  /*10890*/  LOP3.LUT R7, R15, 0x10, RZ, 0x3c, !PT ;  /* 0x000000100f077812 */ /* 0x001fc600078e3cff */
[----:B------:R0:W-:Y:S04]  /*108a0*/  STS.U16 [R15+UR6+0x3100], R27 ;  /* 0x0031001b0f007988 */ /* 0x0001e80008000406 */
[----:B------:R4:W-:Y:S04]  /*108b0*/  STS.U16 [R15+UR6+0x4000], R14 ;  /* 0x0040000e0f007988 */ /* 0x0009e80008000406 */
[----:B------:R2:W-:Y:S04]  /*108c0*/  STS.U16 [R15+UR6+0x4100], R2 ;  /* 0x004100020f007988 */ /* 0x0005e80008000406 */
[----:B------:R2:W-:Y:S04]  /*108d0*/  STS.U16 [R15+UR6+0x5000], R25 ;  /* 0x005000190f007988 */ /* 0x0005e80008000406 */
[----:B------:R2:W-:Y:S04]  /*108e0*/  STS.U16 [R15+UR6+0x5100], R24 ;  /* 0x005100180f007988 */ /* 0x0005e80008000406 */
[----:B------:R2:W-:Y:S04]  /*108f0*/  STS.U16 [R15+UR6+0x6000], R23 ;  /* 0x006000170f007988 */ /* 0x0005e80008000406 */
[----:B------:R-:W-:Y:S04]  /*10900*/  STS.U16 [R15+UR6+0xe100], R9 ;  /* 0x00e100090f007988 */ /* 0x000fe80008000406 */
[----:B------:R-:W-:Y:S04]  /*10910*/  STS.U16 [R15+UR6+0xf000], R8 ;  /* 0x00f000080f007988 */ /* 0x000fe80008000406 */
[----:B-1----:R-:W5:Y:S04]  /*10920*/  LDL.LU R21, [R1+0x1b0] ;  /* 0x0001b00001157983 */ /* 0x002f680000300800 */
[----:B0-----:R-:W5:Y:S04]  /*10930*/  LDL.LU R27, [R1+0x178] ;  /* 0x00017800011b7983 */ /* 0x001f680000300800 */
[----:B----4-:R-:W4:Y:S04]  /*10940*/  LDL.LU R14, [R1+0x174] ;  /* 0x00017400010e7983 */ /* 0x010f280000300800 */
[----:B--2---:R-:W2:Y:S04]  /*10950*/  LDL.LU R2, [R1+0x138] ;  /* 0x0001380001027983 */ /* 0x004ea80000300800 */
[----:B------:R-:W2:Y:S04]  /*10960*/  LDL.LU R25, [R1+0x118] ;  /* 0x0001180001197983 */ /* 0x000ea80000300800 */
[----:B------:R-:W2:Y:S04]  /*10970*/  LDL.LU R24, [R1+0xc0] ;  /* 0x0000c00001187983 */ /* 0x000ea80000300800 */
[----:B------:R0:W-:Y:S04]  /*10980*/  STS.U16 [R7+UR6+0x200], R19 ;  /* 0x0002001307007988 */ /* 0x0001e80008000406 */
[----:B------:R-:W2:Y:S04]  /*10990*/  LDL.LU R23, [R1+0xb4] ;  /* 0x0000b40001177983 */ /* 0x000ea80000300800 */
[----:B------:R1:W-:Y:S04]  /*109a0*/  STS.U16 [R7+UR6+0x300], R17 ;  /* 0x0003001107007988 */ /* 0x0003e80008000406 */
[----:B0-----:R-:W2:Y:S04]  /*109b0*/  LDL.LU R19, [R1+0xb0] ;  /* 0x0000b00001137983 */ /* 0x001ea80000300800 */
[----:B------:R0:W-:Y:S04]  /*109c0*/  STS.U16 [R7+UR6+0x1200], R13 ;  /* 0x0012000d07007988 */ /* 0x0001e80008000406 */
[----:B-1----:R-:W2:Y:S04]  /*109d0*/  LDL.LU R17, [R1+0xac] ;  /* 0x0000ac0001117983 */ /* 0x002ea80000300800 */
[----:B------:R1:W-:Y:S04]  /*109e0*/  STS.U16 [R7+UR6+0x1300], R4 ;  /* 0x0013000407007988 */ /* 0x0003e80008000406 */
[----:B0-----:R-:W2:Y:S04]  /*109f0*/  LDL.LU R13, [R1+0x80] ;  /* 0x00008000010d7983 */ /* 0x001ea80000300800 */
[----:B------:R0:W-:Y:S04]  /*10a00*/  STS.U16 [R7+UR6+0x2300], R6 ;  /* 0x0023000607007988 */ /* 0x0001e80008000406 */
[----:B-1----:R-:W2:Y:S04]  /*10a10*/  LDL.LU R4, [R1+0x70] ;  /* 0x0000700001047983 */ /* 0x002ea80000300800 */
[----:B0-----:R-:W2:Y:S01]  /*10a20*/  LDL.LU R6, [R1+0x60] ;  /* 0x0000600001067983 */ /* 0x001ea20000300800 */
[----:B------:R-:W-:-:S03]  /*10a30*/  LOP3.LUT R8, R15, 0x20, RZ, 0x3c, !PT ;  /* 0x000000200f087812 */ /* 0x000fc600078e3cff */
[----:B---3--:R0:W-:Y:S04]  /*10a40*/  STS.U16 [R7+UR6+0x4200], R0 ;  /* 0x0042000007007988 */ /* 0x0081e80008000406 */
[----:B------:R1:W-:Y:S04]  /*10a50*/  STS.U16 [R7+UR6+0x6200], R5 ;  /* 0x0062000507007988 */ /* 0x0003e80008000406 */
[----:B------:R3:W-:Y:S04]  /*10a60*/  STS.U16 [R7+UR6+0x6300], R3 ;  /* 0x0063000307007988 */ /* 0x0007e80008000406 */
[----:B0-----:R-:W2:Y:S04]  /*10a70*/  LDL.LU R0, [R1+0x5c] ;  /* 0x00005c0001007983 */ /* 0x001ea80000300800 */
[----:B-1----:R-:W2:Y:S04]  /*10a80*/  LDL.LU R5, [R1+0x58] ;  /* 0x0000580001057983 */ /* 0x002ea80000300800 */
[----:B---3--:R-:W3:Y:S04]  /*10a90*/  LDL.LU R3, [R1+0x54] ;  /* 0x0000540001037983 */ /* 0x008ee80000300800 */
[----:B-----5:R0:W-:Y:S02]  /*10aa0*/  STS.U16 [R7+UR6+0x7200], R28 ;  /* 0x0072001c07007988 */ /* 0x0201e40008000406 */
[----:B0-----:R-:W0:Y:S02]  /*10ab0*/  S2R R28, SR_TID.X ;  /* 0x00000000001c7919 */ /* 0x001e240000002100 */
[----:B------:R0:W-:Y:S02]  /*10ac0*/  STS.U16 [R7+UR6+0x8200], R29 ;  /* 0x0082001d07007988 */ /* 0x0001e40008000406 */
[----:B0-----:R-:W-:-:S04]  /*10ad0*/  LOP3.LUT R29, R28, 0x10, RZ, 0xc0, !PT ;  /* 0x000000101c1d7812 */ /* 0x001fc800078ec0ff */
[----:B------:R-:W-:-:S05]  /*10ae0*/  LEA R29, R29, R26, 0x5 ;  /* 0x0000001a1d1d7211 */ /* 0x000fca00078e28ff */
[----:B------:R-:W-:Y:S04]  /*10af0*/  STL [R1+0x2a58], R29 ;  /* 0x002a581d01007387 */ /* 0x000fe80000100800 */
[----:B------:R0:W-:Y:S04]  /*10b00*/  STL [R1+0x2a70], R15 ;  /* 0x002a700f01007387 */ /* 0x0001e80000100800 */
[----:B0-----:R-:W5:Y:S04]  /*10b10*/  LDL.LU R15, [R1+0x358] ;  /* 0x00035800010f7983 */ /* 0x001f680000300800 */
[----:B------:R-:W5:Y:S04]  /*10b20*/  LDL.LU R29, [R1+0x474] ;  /* 0x00047400011d7983 */ /* 0x000f680000300800 */
[----:B------:R-:W-:Y:S04]  /*10b30*/  STS.U16 [R7+UR6+0x2200], R10 ;  /* 0x0022000a07007988 */ /* 0x000fe80008000406 */
        /* <DEDUP_REMOVED lines=8> */
[----:B----4-:R-:W-:Y:S04]  /*10bc0*/  STS.U16 [R7+UR6+0x9300], R14 ;  /* 0x0093000e07007988 */ /* 0x010fe80008000406 */
[----:B--2---:R-:W-:Y:S04]  /*10bd0*/  STS.U16 [R7+UR6+0xa200], R2 ;  /* 0x00a2000207007988 */ /* 0x004fe80008000406 */
[----:B------:R-:W-:Y:S04]  /*10be0*/  STS.U16 [R7+UR6+0xa300], R25 ;  /* 0x00a3001907007988 */ /* 0x000fe80008000406 */
[----:B------:R-:W-:Y:S04]  /*10bf0*/  STS.U16 [R7+UR6+0xb200], R24 ;  /* 0x00b2001807007988 */ /* 0x000fe80008000406 */
[----:B------:R-:W-:Y:S04]  /*10c00*/  STS.U16 [R7+UR6+0xb300], R23 ;  /* 0x00b3001707007988 */ /* 0x000fe80008000406 */
[----:B------:R0:W-:Y:S04]  /*10c10*/  STS.U16 [R7+UR6+0xe200], R6 ;  /* 0x00e2000607007988 */ /* 0x0001e80008000406 */
[----:B------:R-:W-:Y:S04]  /*10c20*/  STS.U16 [R7+UR6+0xc200], R19 ;  /* 0x00c2001307007988 */ /* 0x000fe80008000406 */
[----:B0-----:R-:W2:Y:S04]  /*10c30*/  LDL.LU R6, [R1+0x470] ;  /* 0x0004700001067983 */ /* 0x001ea80000300800 */
[----:B------:R-:W4:Y:S04]  /*10c40*/  LDL.LU R26, [R1+0x330] ;  /* 0x00033000011a7983 */ /* 0x000f280000300800 */
[----:B------:R-:W4:Y:S04]  /*10c50*/  LDL.LU R9, [R1+0x32c] ;  /* 0x00032c0001097983 */ /* 0x000f280000300800 */
[----:B------:R-:W4:Y:S04]  /*10c60*/  LDL.LU R10, [R1+0x300] ;  /* 0x00030000010a7983 */ /* 0x000f280000300800 */
[----:B------:R-:W-:Y:S04]  /*10c70*/  STS.U16 [R7+UR6+0xc300], R17 ;  /* 0x00c3001107007988 */ /* 0x000fe80008000406 */
[----:B------:R-:W-:Y:S04]  /*10c80*/  STS.U16 [R7+UR6+0xd200], R13 ;  /* 0x00d2000d07007988 */ /* 0x000fe80008000406 */
[----:B------:R-:W-:Y:S04]  /*10c90*/  STS.U16 [R7+UR6+0xd300], R4 ;  /* 0x00d3000407007988 */ /* 0x000fe80008000406 */
[----:B------:R0:W-:Y:S04]  /*10ca0*/  STS.U16 [R7+UR6+0xe300], R0 ;  /* 0x00e3000007007988 */ /* 0x0001e80008000406 */
[----:B------:R1:W-:Y:S04]  /*10cb0*/  STS.U16 [R7+UR6+0xf200], R5 ;  /* 0x00f2000507007988 */ /* 0x0003e80008000406 */
[----:B---3--:R3:W-:Y:S04]  /*10cc0*/  STS.U16 [R7+UR6+0xf300], R3 ;  /* 0x00f3000307007988 */ /* 0x0087e80008000406 */
[----:B0-----:R-:W4:Y:S04]  /*10cd0*/  LDL.LU R0, [R1+0x2e8] ;  /* 0x0002e80001007983 */ /* 0x001f280000300800 */
[----:B-1----:R-:W4:Y:S04]  /*10ce0*/  LDL.LU R5, [R1+0x2a4] ;  /* 0x0002a40001057983 */ /* 0x002f280000300800 */
[----:B---3--:R-:W3:Y:S04]  /*10cf0*/  LDL.LU R7, [R1+0x4b4] ;  /* 0x0004b40001077983 */ /* 0x008ee80000300800 */
[----:B------:R-:W3:Y:S04]  /*10d00*/  LDL.LU R11, [R1+0x2a0] ;  /* 0x0002a000010b7983 */ /* 0x000ee80000300800 */
        /* <DEDUP_REMOVED lines=18> */
[----:B-----5:R0:W-:Y:S04]  /*10e30*/  STS.U16 [R8+UR6+0x400], R15 ;  /* 0x0004000f08007988 */ /* 0x0201e80008000406 */
[----:B0-----:R-:W5:Y:S04]  /*10e40*/  LDL.LU R15, [R1+0x2a70] ;  /* 0x002a7000010f7983 */ /* 0x001f680000300800 */
[----:B--2---:R0:W-:Y:S04]  /*10e50*/  STS.U16 [R8+UR6+0x1500], R6 ;  /* 0x0015000608007988 */ /* 0x0041e80008000406 */
[----:B0-----:R-:W2:Y:S04]  /*10e60*/  LDL.LU R6, [R1+0x4c] ;  /* 0x00004c0001067983 */ /* 0x001ea80000300800 */
[----:B----4-:R0:W-:Y:S04]  /*10e70*/  STS.U16 [R8+UR6+0x3500], R0 ;  /* 0x0035000008007988 */ /* 0x0101e80008000406 */
[----:B0-----:R-:W4:Y:S04]  /*10e80*/  LDL.LU R0, [R1+0x48] ;  /* 0x0000480001007983 */ /* 0x001f280000300800 */
[----:B---3--:R-:W-:Y:S04]  /*10e90*/  STS.U16 [R8+UR6+0x500], R7 ;  /* 0x0005000708007988 */ /* 0x008fe80008000406 */
[----:B------:R0:W-:Y:S04]  /*10ea0*/  STS.U16 [R8+UR6+0x4400], R5 ;  /* 0x0044000508007988 */ /* 0x0001e80008000406 */
[----:B0-----:R-:W3:Y:S01]  /*10eb0*/  LDL.LU R5, [R1+0x44] ;  /* 0x0000440001057983 */ /* 0x001ee20000300800 */
[----:B-----5:R-:W-:-:S05]  /*10ec0*/  LOP3.LUT R7, R15, 0x30, RZ, 0x3c, !PT ;  /* 0x000000300f077812 */ /* 0x020fca00078e3cff */
[----:B------:R0:W-:Y:S04]  /*10ed0*/  STL [R1+0x2a6c], R7 ;  /* 0x002a6c0701007387 */ /* 0x0001e80000100800 */
[----:B0-----:R-:W5:Y:S04]  /*10ee0*/  LDL.LU R7, [R1+0x40] ;  /* 0x0000400001077983 */ /* 0x001f680000300800 */
[----:B------:R0:W-:Y:S04]  /*10ef0*/  STL [R1+0x2a68], R15 ;  /* 0x002a680f01007387 */ /* 0x0001e80000100800 */
[----:B------:R1:W-:Y:S04]  /*10f00*/  STS.U16 [R8+UR6+0x1400], R29 ;  /* 0x0014001d08007988 */ /* 0x0003e80008000406 */
[----:B------:R1:W-:Y:S04]  /*10f10*/  STS.U16 [R8+UR6+0x2400], R26 ;  /* 0x0024001a08007988 */ /* 0x0003e80008000406 */
[----:B0-----:R-:W5:Y:S04]  /*10f20*/  LDL.LU R15, [R1+0x4ac] ;  /* 0x0004ac00010f7983 */ /* 0x001f680000300800 */
[----:B-1----:R-:W5:Y:S04]  /*10f30*/  LDL.LU R29, [R1+0x36c] ;  /* 0x00036c00011d7983 */ /* 0x002f680000300800 */
        /* <DEDUP_REMOVED lines=8> */
[----:B--2---:R0:W-:Y:S04]  /*10fc0*/  STS.U16 [R8+UR6+0xe400], R6 ;  /* 0x00e4000608007988 */ /* 0x0041e80008000406 */
[----:B0-----:R-:W2:Y:S04]  /*10fd0*/  LDL.LU R6, [R1+0x328] ;  /* 0x0003280001067983 */ /* 0x001ea80000300800 */
        /* <DEDUP_REMOVED lines=14> */
[----:B----4-:R0:W-:Y:S04]  /*110c0*/  STS.U16 [R8+UR6+0xe500], R0 ;  /* 0x00e5000008007988 */ /* 0x0101e80008000406 */
[----:B0-----:R-:W4:Y:S04]  /*110d0*/  LDL.LU R0, [R1+0x324] ;  /* 0x0003240001007983 */ /* 0x001f280000300800 */
[----:B------:R-:W4:Y:S04]  /*110e0*/  LDL.LU R9, [R1+0x2f4] ;  /* 0x0002f40001097983 */ /* 0x000f280000300800 */
        /* <DEDUP_REMOVED lines=19> */
[----:B---3--:R0:W-:Y:S04]  /*11220*/  STS.U16 [R8+UR6+0xf400], R5 ;  /* 0x00f4000508007988 */ /* 0x0081e80008000406 */
[----:B------:R-:W3:Y:S04]  /*11230*/  LDL.LU R3, [R1+0x64] ;  /* 0x0000640001037983 */ /* 0x000ee80000300800 */
[----:B0-----:R-:W3:Y:S04]  /*11240*/  LDL.LU R5, [R1+0x50] ;  /* 0x0000500001057983 */ /* 0x001ee80000300800 */
[----:B-----5:R0:W-:Y:S04]  /*11250*/  STS.U16 [R8+UR6+0xf500], R7 ;  /* 0x00f5000708007988 */ /* 0x0201e80008000406 */
[----:B0-----:R-:W5:Y:S04]  /*11260*/  LDL.LU R7, [R1+0x2a6c] ;  /* 0x002a6c0001077983 */ /* 0x001f680000300800 */
[----:B------:R-:W3:Y:S04]  /*11270*/  LDL.LU R8, [R1+0x4a8] ;  /* 0x0004a80001087983 */ /* 0x000ee80000300800 */
[----:B-----5:R0:W-:Y:S04]  /*11280*/  STS.U16 [R7+UR6+0x600], R15 ;  /* 0x0006000f07007988 */ /* 0x0201e80008000406 */
[----:B--2---:R1:W-:Y:S04]  /*11290*/  STS.U16 [R7+UR6+0x2600], R6 ;  /* 0x0026000607007988 */ /* 0x0043e80008000406 */
[----:B----4-:R2:W-:Y:S04]  /*112a0*/  STS.U16 [R7+UR6+0x2700], R0 ;  /* 0x0027000007007988 */ /* 0x0105e80008000406 */
[----:B0-----:R-:W4:Y:S04]  /*112b0*/  LDL.LU R15, [R1+0x2a68] ;  /* 0x002a6800010f7983 */ /* 0x001f280000300800 */
[----:B-1----:R-:W5:Y:S04]  /*112c0*/  LDL.LU R6, [R1+0x34] ;  /* 0x0000340001067983 */ /* 0x002f680000300800 */
[----:B--2---:R-:W2:Y:S04]  /*112d0*/  LDL.LU R0, [R1+0x30] ;  /* 0x0000300001007983 */ /* 0x004ea80000300800 */
[----:B------:R0:W-:Y:S04]  /*112e0*/  STS.U16 [R7+UR6+0xc700], R4 ;  /* 0x00c7000407007988 */ /* 0x0001e80008000406 */
[----:B0-----:R-:W3:Y:S04]  /*112f0*/  LDL.LU R4, [R1+0x4a4] ;  /* 0x0004a40001047983 */ /* 0x001ee80000300800 */
[----:B---3--:R0:W-:Y:S04]  /*11300*/  STL [R1+0x2a60], R4 ;  /* 0x002a600401007387 */ /* 0x0081e80000100800 */
[----:B0-----:R-:W3:Y:S04]  /*11310*/  LDL.LU R4, [R1+0x28] ;  /* 0x0000280001047983 */ /* 0x001ee80000300800 */
[----:B-----5:R-:W-:Y:S04]  /*11320*/  STS.U16 [R7+UR6+0xe600], R6 ;  /* 0x00e6000607007988 */ /* 0x020fe80008000406 */
[----:B------:R-:W-:Y:S04]  /*11330*/  STS.U16 [R7+UR6+0x1600], R29 ;  /* 0x0016001d07007988 */ /* 0x000fe80008000406 */
[----:B------:R-:W-:Y:S04]  /*11340*/  STS.U16 [R7+UR6+0x1700], R26 ;  /* 0x0017001a07007988 */ /* 0x000fe80008000406 */
[----:B------:R-:W-:Y:S04]  /*11350*/  STS.U16 [R7+UR6+0x3600], R9 ;  /* 0x0036000907007988 */ /* 0x000fe80008000406 */
[----:B------:R-:W-:Y:S04]  /*11360*/  STS.U16 [R7+UR6+0x3700], R10 ;  /* 0x0037000a07007988 */ /* 0x000fe80008000406 */
[----:B---3--:R0:W-:Y:S04]  /*11370*/  STL [R1+0x2a64], R4 ;  /* 0x002a640401007387 */ /* 0x0081e80000100800 */
[----:B0-----:R-:W3:Y:S04]  /*11380*/  LDL.LU R4, [R1+0x2c] ;  /* 0x00002c0001047983 */ /* 0x001ee80000300800 */
[----:B------:R-:W5:Y:S04]  /*11390*/  LDL.LU R6, [R1+0x364] ;  /* 0x0003640001067983 */ /* 0x000f680000300800 */
[----:B------:R-:W5:Y:S04]  /*113a0*/  LDL.LU R29, [R1+0x360] ;  /* 0x00036000011d7983 */ /* 0x000f680000300800 */
[----:B------:R-:W5:Y:S04]  /*113b0*/  LDL.LU R26, [R1+0x320] ;  /* 0x00032000011a7983 */ /* 0x000f680000300800 */
[----:B------:R-:W5:Y:S04]  /*113c0*/  LDL.LU R9, [R1+0x31c] ;  /* 0x00031c0001097983 */ /* 0x000f680000300800 */
[----:B------:R0:W-:Y:S04]  /*113d0*/  STS.U16 [R7+UR6+0x4600], R11 ;  /* 0x0046000b07007988 */ /* 0x0001e80008000406 */
[----:B------:R-:W5:Y:S04]  /*113e0*/  LDL.LU R10, [R1+0x2fc] ;  /* 0x0002fc00010a7983 */ /* 0x000f680000300800 */
        /* <DEDUP_REMOVED lines=36> */
[----:B--2---:R1:W-:Y:S04]  /*11630*/  STS.U16 [R7+UR6+0xe700], R0 ;  /* 0x00e7000007007988 */ /* 0x0043e80008000406 */
[----:B0-----:R-:W2:Y:S04]  /*11640*/  LDL.LU R5, [R1+0xa0] ;  /* 0x0000a00001057983 */ /* 0x001ea80000300800 */
[----:B-1----:R-:W2:Y:S04]  /*11650*/  LDL.LU R0, [R1+0x3c] ;  /* 0x00003c0001007983 */ /* 0x002ea80000300800 */
[----:B---3--:R0:W-:Y:S04]  /*11660*/  STS.U16 [R7+UR6+0xf600], R4 ;  /* 0x00f6000407007988 */ /* 0x0081e80008000406 */
[----:B0-----:R-:W3:Y:S04]  /*11670*/  LDL.LU R4, [R1+0x2a64] ;  /* 0x002a640001047983 */ /* 0x001ee80000300800 */
[----:B------:R-:W-:Y:S04]  /*11680*/  STS.U16 [R7+UR6+0x700], R8 ;  /* 0x0007000807007988 */ /* 0x000fe80008000406 */
[----:B---3--:R0:W-:Y:S04]  /*11690*/  STS.U16 [R7+UR6+0xf700], R4 ;  /* 0x00f7000407007988 */ /* 0x0081e80008000406 */
[----:B0-----:R-:W3:Y:S04]  /*116a0*/  LDL.LU R4, [R1+0x2a60] ;  /* 0x002a600001047983 */ /* 0x001ee80000300800 */
[----:B------:R-:W3:Y:S01]  /*116b0*/  LDL.LU R7, [R1+0x4a0] ;  /* 0x0004a00001077983 */ /* 0x000ee20000300800 */
[----:B----4-:R-:W-:-:S05]  /*116c0*/  LOP3.LUT R8, R15, 0x40, RZ, 0x3c, !PT ;  /* 0x000000400f087812 */ /* 0x010fca00078e3cff */
[----:B-----5:R-:W-:Y:S04]  /*116d0*/  STS.U16 [R8+UR6+0x1800], R6 ;  /* 0x0018000608007988 */ /* 0x020fe80008000406 */
[----:B------:R-:W-:Y:S04]  /*116e0*/  STS.U16 [R8+UR6+0xc800], R3 ;  /* 0x00c8000308007988 */ /* 0x000fe80008000406 */
[----:B--2---:R-:W-:Y:S04]  /*116f0*/  STS.U16 [R8+UR6+0xc900], R5 ;  /* 0x00c9000508007988 */ /* 0x004fe80008000406 */
[----:B------:R-:W-:Y:S04]  /*11700*/  STS.U16 [R8+UR6+0xd800], R0 ;  /* 0x00d8000008007988 */ /* 0x000fe80008000406 */
[----:B---3--:R0:W-:Y:S04]  /*11710*/  STS.U16 [R8+UR6+0x800], R4 ;  /* 0x0008000408007988 */ /* 0x0081e80008000406 */
[----:B0-----:R-:W2:Y:S04]  /*11720*/  LDL.LU R4, [R1+0x38] ;  /* 0x0000380001047983 */ /* 0x001ea80000300800 */
[----:B------:R-:W3:Y:S04]  /*11730*/  LDL.LU R6, [R1+0x20] ;  /* 0x0000200001067983 */ /* 0x000ee80000300800 */
[----:B------:R-:W4:Y:S04]  /*11740*/  LDL.LU R3, [R1+0x1c] ;  /* 0x00001c0001037983 */ /* 0x000f280000300800 */
[----:B------:R-:W5:Y:S04]  /*11750*/  LDL.LU R5, [R1+0x18] ;  /* 0x0000180001057983 */ /* 0x000f680000300800 */
[----:B------:R0:W-:Y:S04]  /*11760*/  STS.U16 [R8+UR6+0x900], R7 ;  /* 0x0009000708007988 */ /* 0x0001e80008000406 */
[----:B------:R-:W5:Y:S04]  /*11770*/  LDL.LU R0, [R1+0x14] ;  /* 0x0000140001007983 */ /* 0x000f680000300800 */
[----:B------:R1:W-:Y:S01]  /*11780*/  STL [R1+0x2a5c], R15 ;  /* 0x002a5c0f01007387 */ /* 0x0003e20000100800 */
[----:B0-----:R-:W-:-:S03]  /*11790*/  LOP3.LUT R7, R15, 0x50, RZ, 0x3c, !PT ;  /* 0x000000500f077812 */ /* 0x001fc600078e3cff */
[----:B------:R0:W-:Y:S04]  /*117a0*/  STS.U16 [R8+UR6+0x1900], R29 ;  /* 0x0019001d08007988 */ /* 0x0001e80008000406 */
[----:B------:R0:W-:Y:S04]  /*117b0*/  STS.U16 [R8+UR6+0x2800], R26 ;  /* 0x0028001a08007988 */ /* 0x0001e80008000406 */
[----:B-1----:R-:W5:Y:S04]  /*117c0*/  LDL.LU R15, [R1+0x49c] ;  /* 0x00049c00010f7983 */ /* 0x002f680000300800 */
[----:B0-----:R-:W5:Y:S04]  /*117d0*/  LDL.LU R29, [R1+0x4b8] ;  /* 0x0004b800011d7983 */ /* 0x001f680000300800 */
        /* <DEDUP_REMOVED lines=38> */
[----:B0-----:R-:W5:Y:S04]  /*11a40*/  LDL.LU R13, [R1+0xe4] ;  /* 0x0000e400010d7983 */ /* 0x001f680000300800 */
[----:B--2---:R0:W-:Y:S04]  /*11a50*/  STS.U16 [R8+UR6+0xd900], R4 ;  /* 0x00d9000408007988 */ /* 0x0041e80008000406 */
[----:B---3--:R1:W-:Y:S04]  /*11a60*/  STS.U16 [R8+UR6+0xe800], R6 ;  /* 0x00e8000608007988 */ /* 0x0083e80008000406 */
[----:B0-----:R-:W2:Y:S04]  /*11a70*/  LDL.LU R4, [R1+0xe0] ;  /* 0x0000e00001047983 */ /* 0x001ea80000300800 */
[----:B-1----:R-:W3:Y:S04]  /*11a80*/  LDL.LU R6, [R1+0xa8] ;  /* 0x0000a80001067983 */ /* 0x002ee80000300800 */
[----:B----4-:R-:W-:Y:S04]  /*11a90*/  STS.U16 [R8+UR6+0xe900], R3 ;  /* 0x00e9000308007988 */ /* 0x010fe80008000406 */
[----:B-----5:R-:W-:Y:S04]  /*11aa0*/  STS.U16 [R8+UR6+0xf800], R5 ;  /* 0x00f8000508007988 */ /* 0x020fe80008000406 */
[----:B------:R0:W-:Y:S04]  /*11ab0*/  STS.U16 [R8+UR6+0xf900], R0 ;  /* 0x00f9000008007988 */ /* 0x0001e80008000406 */
[----:B0-----:R-:W4:Y:S04]  /*11ac0*/  LDL.LU R8, [R1+0x498] ;  /* 0x0004980001087983 */ /* 0x001f280000300800 */
[----:B------:R-:W5:Y:S04]  /*11ad0*/  LDL.LU R3, [R1+0x94] ;  /* 0x0000940001037983 */ /* 0x000f680000300800 */
[----:B------:R-:W4:Y:S04]  /*11ae0*/  LDL.LU R5, [R1+0x24] ;  /* 0x0000240001057983 */ /* 0x000f280000300800 */
[----:B------:R-:W4:Y:S04]  /*11af0*/  LDL.LU R0, [R1+0x10] ;  /* 0x0000100001007983 */ /* 0x000f280000300800 */
[----:B------:R0:W-:Y:S04]  /*11b00*/  STS.U16 [R7+UR6+0xa00], R15 ;  /* 0x000a000f07007988 */ /* 0x0001e80008000406 */
[----:B------:R1:W-:Y:S04]  /*11b10*/  STS.U16 [R7+UR6+0x1a00], R29 ;  /* 0x001a001d07007988 */ /* 0x0003e80008000406 */
[----:B0-----:R-:W4:Y:S04]  /*11b20*/  LDL.LU R15, [R1+0x2a5c] ;  /* 0x002a5c00010f7983 */ /* 0x001f280000300800 */
[----:B-1----:R-:W4:Y:S04]  /*11b30*/  LDL.LU R29, [R1+0x8] ;  /* 0x00000800011d7983 */ /* 0x002f280000300800 */
[----:B------:R0:W-:Y:S04]  /*11b40*/  STS.U16 [R7+UR6+0x6a00], R21 ;  /* 0x006a001507007988 */ /* 0x0001e80008000406 */
[----:B0-----:R-:W4:Y:S04]  /*11b50*/  LDL.LU R21, [R1+0x4] ;  /* 0x0000040001157983 */ /* 0x001f280000300800 */
[----:B---3--:R0:W-:Y:S04]  /*11b60*/  STS.U16 [R7+UR6+0xca00], R6 ;  /* 0x00ca000607007988 */ /* 0x0081e80008000406 */
[----:B0-----:R-:W3:Y:S04]  /*11b70*/  LDL.LU R6, [R1] ;  /* 0x0000000001067983 */ /* 0x001ee80000300800 */
[----:B------:R0:W-:Y:S04]  /*11b80*/  STS.U16 [R7+UR6+0x6b00], R28 ;  /* 0x006b001c07007988 */ /* 0x0001e80008000406 */
[----:B------:R1:W-:Y:S04]  /*11b90*/  STS.U16 [R7+UR6+0x7b00], R14 ;  /* 0x007b000e07007988 */ /* 0x0003e80008000406 */
[----:B------:R2:W-:Y:S04]  /*11ba0*/  STS.U16 [R7+UR6+0xab00], R17 ;  /* 0x00ab001107007988 */ /* 0x0005e80008000406 */
[----:B0-----:R-:W3:Y:S04]  /*11bb0*/  LDL.LU R28, [R1+0x494] ;  /* 0x00049400011c7983 */ /* 0x001ee80000300800 */
[----:B-1----:R-:W3:Y:S04]  /*11bc0*/  LDL.LU R14, [R1+0x490] ;  /* 0x00049000010e7983 */ /* 0x002ee80000300800 */
[----:B------:R0:W-:Y:S04]  /*11bd0*/  STS.U16 [R7+UR6+0xba00], R13 ;  /* 0x00ba000d07007988 */ /* 0x0001e80008000406 */
[----:B--2---:R-:W2:Y:S04]  /*11be0*/  LDL.LU R17, [R1+0x354] ;  /* 0x0003540001117983 */ /* 0x004ea80000300800 */
[----:B------:R1:W-:Y:S04]  /*11bf0*/  STS.U16 [R7+UR6+0xbb00], R4 ;  /* 0x00bb000407007988 */ /* 0x0003e80008000406 */
[----:B0-----:R-:W2:Y:S04]  /*11c00*/  LDL.LU R13, [R1+0x34c] ;  /* 0x00034c00010d7983 */ /* 0x001ea80000300800 */
[----:B-----5:R0:W-:Y:S04]  /*11c10*/  STS.U16 [R7+UR6+0xcb00], R3 ;  /* 0x00cb000307007988 */ /* 0x0201e80008000406 */
[----:B-1----:R-:W5:Y:S04]  /*11c20*/  LDL.LU R4, [R1+0x310] ;  /* 0x0003100001047983 */ /* 0x002f680000300800 */
[----:B----4-:R1:W-:Y:S04]  /*11c30*/  STS.U16 [R7+UR6+0xda00], R5 ;  /* 0x00da000507007988 */ /* 0x0103e80008000406 */
        /* <DEDUP_REMOVED lines=32> */
[----:B------:R1:W-:Y:S04]  /*11e40*/  STS.U16 [R7+UR6+0xaa00], R19 ;  /* 0x00aa001307007988 */ /* 0x0003e80008000406 */
[----:B0-----:R-:W4:Y:S01]  /*11e50*/  LDL.LU R23, [R1+0x90] ;  /* 0x0000900001177983 */ /* 0x001f220000300800 */
[----:B-1----:R-:W-:-:S03]  /*11e60*/  LOP3.LUT R8, R15, 0x60, RZ, 0x3c, !PT ;  /* 0x000000600f087812 */ /* 0x002fc600078e3cff */
[----:B------:R0:W-:Y:S04]  /*11e70*/  STS.U16 [R7+UR6+0xea00], R29 ;  /* 0x00ea001d07007988 */ /* 0x0001e80008000406 */
[----:B------:R-:W4:Y:S04]  /*11e80*/  LDL.LU R19, [R1+0x8c] ;  /* 0x00008c0001137983 */ /* 0x000f280000300800 */
[----:B------:R-:W4:Y:S04]  /*11e90*/  LDL.LU R15, [R1+0x25c] ;  /* 0x00025c00010f7983 */ /* 0x000f280000300800 */
[----:B0-----:R-:W4:Y:S04]  /*11ea0*/  LDL.LU R29, [R1+0x2a58] ;  /* 0x002a5800011d7983 */ /* 0x001f280000300800 */
[----:B------:R0:W-:Y:S04]  /*11eb0*/  STS.U16 [R7+UR6+0xeb00], R21 ;  /* 0x00eb001507007988 */ /* 0x0001e80008000406 */
[----:B0-----:R-:W4:Y:S04]  /*11ec0*/  LDL.LU R21, [R1+0x2a54] ;  /* 0x002a540001157983 */ /* 0x001f280000300800 */
[----:B---3--:R0:W-:Y:S04]  /*11ed0*/  STS.U16 [R7+UR6+0xfa00], R6 ;  /* 0x00fa000607007988 */ /* 0x0081e80008000406 */
[----:B0-----:R-:W3:Y:S04]  /*11ee0*/  LDL.LU R6, [R1+0x2a50] ;  /* 0x002a500001067983 */ /* 0x001ee80000300800 */
[----:B---3--:R0:W-:Y:S04]  /*11ef0*/  STS.U16 [R7+UR6+0xfb00], R6 ;  /* 0x00fb000607007988 */ /* 0x0081e80008000406 */
[----:B------:R1:W-:Y:S04]  /*11f00*/  STS.U16 [R8+UR6+0xc00], R28 ;  /* 0x000c001c08007988 */ /* 0x0003e80008000406 */
[----:B------:R3:W-:Y:S04]  /*11f10*/  STS.U16 [R8+UR6+0xd00], R14 ;  /* 0x000d000e08007988 */ /* 0x0007e80008000406 */
[----:B0-----:R-:W4:Y:S04]  /*11f20*/  LDL.LU R6, [R1+0x29c] ;  /* 0x00029c0001067983 */ /* 0x001f280000300800 */
[----:B------:R-:W4:Y:S04]  /*11f30*/  LDL.LU R7, [R1+0x298] ;  /* 0x0002980001077983 */ /* 0x000f280000300800 */
[----:B-1----:R-:W4:Y:S04]  /*11f40*/  LDL.LU R28, [R1+0x2a4c] ;  /* 0x002a4c00011c7983 */ /* 0x002f280000300800 */
[----:B---3--:R-:W3:Y:S04]  /*11f50*/  LDL.LU R14, [R1+0x2a48] ;  /* 0x002a4800010e7983 */ /* 0x008ee80000300800 */
[----:B--2---:R0:W-:Y:S04]  /*11f60*/  STS.U16 [R8+UR6+0x1c00], R17 ;  /* 0x001c001108007988 */ /* 0x0041e80008000406 */
[----:B------:R1:W-:Y:S04]  /*11f70*/  STS.U16 [R8+UR6+0x1d00], R13 ;  /* 0x001d000d08007988 */ /* 0x0003e80008000406 */
[----:B-----5:R2:W-:Y:S04]  /*11f80*/  STS.U16 [R8+UR6+0x2c00], R4 ;  /* 0x002c000408007988 */ /* 0x0205e80008000406 */
[----:B0-----:R-:W5:Y:S04]  /*11f90*/  LDL.LU R17, [R1+0x2a44] ;  /* 0x002a440001117983 */ /* 0x001f680000300800 */
[----:B-1----:R-:W3:Y:S04]  /*11fa0*/  LDL.LU R13, [R1+0x2a40] ;  /* 0x002a4000010d7983 */ /* 0x002ee80000300800 */
[----:B--2---:R-:W2:Y:S04]  /*11fb0*/  LDL.LU R4, [R1+0x2a3c] ;  /* 0x002a3c0001047983 */ /* 0x004ea80000300800 */
[----:B----4-:R0:W-:Y:S04]  /*11fc0*/  STS.U16 [R8+UR6+0x2d00], R3 ;  /* 0x002d000308007988 */ /* 0x0101e80008000406 */
[----:B------:R1:W-:Y:S04]  /*11fd0*/  STS.U16 [R8+UR6+0x3c00], R5 ;  /* 0x003c000508007988 */ /* 0x0003e80008000406 */
[----:B------:R4:W-:Y:S04]  /*11fe0*/  STS.U16 [R8+UR6+0x3d00], R0 ;  /* 0x003d000008007988 */ /* 0x0009e80008000406 */
[----:B0-----:R-:W5:Y:S04]  /*11ff0*/  LDL.LU R3, [R1+0x2a38] ;  /* 0x002a380001037983 */ /* 0x001f680000300800 */
[----:B-1----:R-:W3:Y:S04]  /*12000*/  LDL.LU R5, [R1+0x2a34] ;  /* 0x002a340001057983 */ /* 0x002ee80000300800 */
[----:B----4-:R-:W4:Y:S04]  /*12010*/  LDL.LU R0, [R1+0x2a30] ;  /* 0x002a300001007983 */ /* 0x010f280000300800 */
[----:B------:R0:W-:Y:S04]  /*12020*/  STS.U16 [R8+UR6+0xbc00], R25 ;  /* 0x00bc001908007988 */ /* 0x0001e80008000406 */
[----:B------:R-:W-:Y:S04]  /*12030*/  STS.U16 [R8+UR6+0xbd00], R24 ;  /* 0x00bd001808007988 */ /* 0x000fe80008000406 */
[----:B------:R1:W-:Y:S04]  /*12040*/  STS.U16 [R8+UR6+0x9c00], R20 ;  /* 0x009c001408007988 */ /* 0x0003e80008000406 */
[----:B0-----:R-:W2:Y:S04]  /*12050*/  LDL.LU R25, [R1+0x48c] ;  /* 0x00048c0001197983 */ /* 0x001ea80000300800 */
[----:B------:R0:W-:Y:S01]  /*12060*/  STS.U16 [R8+UR6+0xcc00], R23 ;  /* 0x00cc001708007988 */ /* 0x0001e20008000406 */
[----:B-1----:R-:W-:-:S03]  /*12070*/  SHF.L.U32 R20, R21, 0x1, RZ ;  /* 0x0000000115147819 */ /* 0x002fc600000006ff */
[----:B------:R-:W2:Y:S04]  /*12080*/  LDL.LU R24, [R1+0x488] ;  /* 0x0004880001187983 */ /* 0x000ea80000300800 */
[----:B------:R1:W-:Y:S04]  /*12090*/  STS.U16 [R8+UR6+0xcd00], R19 ;  /* 0x00cd001308007988 */ /* 0x0003e80008000406 */
[----:B0-----:R-:W2:Y:S04]  /*120a0*/  LDL.LU R23, [R1+0x348] ;  /* 0x0003480001177983 */ /* 0x001ea80000300800 */
[----:B------:R-:W2:Y:S04]  /*120b0*/  LDL.LU R21, [R1+0x344] ;  /* 0x0003440001157983 */ /* 0x000ea80000300800 */
[----:B-1----:R-:W2:Y:S04]  /*120c0*/  LDL.LU R19, [R1+0x308] ;  /* 0x0003080001137983 */ /* 0x002ea80000300800 */
[----:B----4-:R0:W-:Y:S04]  /*120d0*/  STS.U16 [R8+UR6+0xdc00], R0 ;  /* 0x00dc000008007988 */ /* 0x0101e80008000406 */
[----:B0-----:R-:W4:Y:S04]  /*120e0*/  LDL.LU R0, [R1+0x304] ;  /* 0x0003040001007983 */ /* 0x001f280000300800 */
[----:B------:R0:W-:Y:S04]  /*120f0*/  STS.U16 [R8+UR6+0x4c00], R6 ;  /* 0x004c000608007988 */ /* 0x0001e80008000406 */
[----:B------:R1:W-:Y:S04]  /*12100*/  STS.U16 [R8+UR6+0x4d00], R7 ;  /* 0x004d000708007988 */ /* 0x0003e80008000406 */
[----:B------:R5:W-:Y:S04]  /*12110*/  STS.U16 [R8+UR6+0x5c00], R15 ;  /* 0x005c000f08007988 */ /* 0x000be80008000406 */
[----:B0-----:R-:W4:Y:S04]  /*12120*/  LDL.LU R6, [R1+0x210] ;  /* 0x0002100001067983 */ /* 0x001f280000300800 */
[----:B-1----:R-:W4:Y:S04]  /*12130*/  LDL.LU R7, [R1+0x20c] ;  /* 0x00020c0001077983 */ /* 0x002f280000300800 */
        /* <DEDUP_REMOVED lines=15> */
[----:B0-----:R-:W5:Y:S01]  /*12230*/  LDL.LU R18, [R1+0xfc] ;  /* 0x0000fc0001127983 */ /* 0x001f620000300800 */
[----:B------:R-:W-:-:S03]  /*12240*/  LOP3.LUT R20, R20, 0x70, RZ, 0x3c, !PT ;  /* 0x0000007014147812 */ /* 0x000fc600078e3cff */
[----:B------:R0:W-:Y:S04]  /*12250*/  STS.U16 [R8+UR6+0xac00], R27 ;  /* 0x00ac001b08007988 */ /* 0x0001e80008000406 */
[----:B-1----:R-:W5:Y:S04]  /*12260*/  LDL.LU R22, [R1+0xc8] ;  /* 0x0000c80001167983 */ /* 0x002f680000300800 */
[----:B------:R1:W-:Y:S04]  /*12270*/  STS.U16 [R8+UR6+0xad00], R2 ;  /* 0x00ad000208007988 */ /* 0x0003e80008000406 */
[----:B0-----:R-:W5:Y:S04]  /*12280*/  LDL.LU R27, [R1+0xc4] ;  /* 0x0000c400011b7983 */ /* 0x001f680000300800 */
[----:B---3--:R0:W-:Y:S04]  /*12290*/  STS.U16 [R8+UR6+0xdd00], R5 ;  /* 0x00dd000508007988 */ /* 0x0081e80008000406 */
[----:B-1----:R-:W3:Y:S04]  /*122a0*/  LDL.LU R2, [R1+0x88] ;  /* 0x0000880001027983 */ /* 0x002ee80000300800 */
[----:B------:R1:W-:Y:S04]  /*122b0*/  STS.U16 [R8+UR6+0xec00], R3 ;  /* 0x00ec000308007988 */ /* 0x0003e80008000406 */
[----:B0-----:R-:W3:Y:S04]  /*122c0*/  LDL.LU R5, [R1+0x248] ;  /* 0x0002480001057983 */ /* 0x001ee80000300800 */
[----:B--2---:R0:W-:Y:S04]  /*122d0*/  STS.U16 [R8+UR6+0xed00], R4 ;  /* 0x00ed000408007988 */ /* 0x0041e80008000406 */
[----:B-1----:R-:W2:Y:S04]  /*122e0*/  LDL.LU R3, [R1+0x24c] ;  /* 0x00024c0001037983 */ /* 0x002ea80000300800 */
[----:B------:R1:W-:Y:S04]  /*122f0*/  STS.U16 [R8+UR6+0xfc00], R13 ;  /* 0x00fc000d08007988 */ /* 0x0003e80008000406 */
[----:B0-----:R-:W2:Y:S04]  /*12300*/  LDL.LU R4, [R1+0x284] ;  /* 0x0002840001047983 */ /* 0x001ea80000300800 */
[----:B------:R0:W-:Y:S04]  /*12310*/  STS.U16 [R8+UR6+0xfd00], R17 ;  /* 0x00fd001108007988 */ /* 0x0001e80008000406 */
[----:B-1----:R-:W2:Y:S04]  /*12320*/  LDL.LU R13, [R1+0x28c] ;  /* 0x00028c00010d7983 */ /* 0x002ea80000300800 */
[----:B------:R1:W-:Y:S04]  /*12330*/  STS.U16 [R20+UR6+0xe00], R25 ;  /* 0x000e001914007988 */ /* 0x0003e80008000406 */
[----:B0-----:R-:W2:Y:S04]  /*12340*/  LDL.LU R17, [R1+0x2e4] ;  /* 0x0002e40001117983 */ /* 0x001ea80000300800 */
[----:B------:R-:W2:Y:S04]  /*12350*/  LDL.LU R8, [R1+0x2d4] ;  /* 0x0002d40001087983 */ /* 0x000ea80000300800 */
[----:B-1----:R-:W2:Y:S04]  /*12360*/  LDL.LU R25, [R1+0x2a2c] ;  /* 0x002a2c0001197983 */ /* 0x002ea80000300800 */
[----:B------:R0:W-:Y:S04]  /*12370*/  STS.U16 [R20+UR6+0xf00], R24 ;  /* 0x000f001814007988 */ /* 0x0001e80008000406 */
[----:B------:R1:W-:Y:S04]  /*12380*/  STS.U16 [R20+UR6+0x1e00], R23 ;  /* 0x001e001714007988 */ /* 0x0003e80008000406 */
[----:B------:R1:W-:Y:S04]  /*12390*/  STS.U16 [R20+UR6+0x1f00], R21 ;  /* 0x001f001514007988 */ /* 0x0003e80008000406 */
[----:B0-----:R-:W2:Y:S04]  /*123a0*/  LDL.LU R24, [R1+0x2a28] ;  /* 0x002a280001187983 */ /* 0x001ea80000300800 */
[----:B-1----:R-:W2:Y:S04]  /*123b0*/  LDL.LU R23, [R1+0x2a24] ;  /* 0x002a240001177983 */ /* 0x002ea80000300800 */
[----:B------:R-:W2:Y:S04]  /*123c0*/  LDL.LU R21, [R1+0x2a20] ;  /* 0x002a200001157983 */ /* 0x000ea80000300800 */
[----:B------:R0:W-:Y:S04]  /*123d0*/  STS.U16 [R20+UR6+0x2e00], R19 ;  /* 0x002e001314007988 */ /* 0x0001e80008000406 */
[----:B0-----:R-:W2:Y:S04]  /*123e0*/  LDL.LU R19, [R1+0x2a1c] ;  /* 0x002a1c0001137983 */ /* 0x001ea80000300800 */
[----:B----4-:R0:W-:Y:S04]  /*123f0*/  STS.U16 [R20+UR6+0x2f00], R0 ;  /* 0x002f000014007988 */ /* 0x0101e80008000406 */
[----:B0-----:R-:W4:Y:S04]  /*12400*/  LDL.LU R0, [R1+0x2a18] ;  /* 0x002a180001007983 */ /* 0x001f280000300800 */
[----:B------:R-:W-:Y:S04]  /*12410*/  STS.U16 [R20+UR6+0xff00], R14 ;  /* 0x00ff000e14007988 */ /* 0x000fe80008000406 */
[----:B------:R-:W-:Y:S04]  /*12420*/  STS.U16 [R20+UR6+0x6e00], R6 ;  /* 0x006e000614007988 */ /* 0x000fe80008000406 */
[----:B------:R-:W-:Y:S04]  /*12430*/  STS.U16 [R20+UR6+0x6f00], R7 ;  /* 0x006f000714007988 */ /* 0x000fe80008000406 */
[----:B-----5:R-:W-:Y:S04]  /*12440*/  STS.U16 [R20+UR6+0x7e00], R15 ;  /* 0x007e000f14007988 */ /* 0x020fe80008000406 */
        /* <DEDUP_REMOVED lines=9> */
[----:B---3--:R-:W-:Y:S04]  /*124e0*/  STS.U16 [R20+UR6+0xce00], R2 ;  /* 0x00ce000214007988 */ /* 0x008fe80008000406 */
[----:B------:R-:W-:Y:S04]  /*124f0*/  STS.U16 [R20+UR6+0x5f00], R5 ;  /* 0x005f000514007988 */ /* 0x000fe80008000406 */
[----:B--2---:R-:W-:Y:S04]  /*12500*/  STS.U16 [R20+UR6+0x5e00], R3 ;  /* 0x005e000314007988 */ /* 0x004fe80008000406 */
        /* <DEDUP_REMOVED lines=9> */
[----:B----4-:R0:W-:Y:S01]  /*125a0*/  STS.U16 [R20+UR6+0xcf00], R0 ;  /* 0x00cf000014007988 */ /* 0x0101e20008000406 */
[----:B------:R-:W-:Y:S06]  /*125b0*/  BAR.SYNC.DEFER_BLOCKING 0x0 ;  /* 0x0000000000007b1d */ /* 0x000fec0000010000 */
[----:B------:R-:W1:Y:S04]  /*125c0*/  LDSM.16.M88.4 R24, [R28+UR6+0x4000] ;  /* 0x004000061c18783b */ /* 0x000e680008000200 */
[----:B------:R-:W2:Y:S01]  /*125d0*/  LDSM.16.M88.4 R8, [R28+UR6] ;  /* 0x000000061c08783b */ /* 0x000ea20008000200 */
[----:B0-----:R-:W-:-:S03]  /*125e0*/  LOP3.LUT R0, R29, 0x20, RZ, 0x3c, !PT ;  /* 0x000000201d007812 */ /* 0x001fc600078e3cff */
[----:B------:R-:W-:Y:S04]  /*125f0*/  LDSM.16.MT88.4 R12, [R29+UR6+0x10000] ;  /* 0x010000061d0c783b */ /* 0x000fe80008004200 */
[----:B------:R-:W-:Y:S04]  /*12600*/  LDSM.16.MT88.4 R16, [R0+UR6+0x10000] ;  /* 0x010000060010783b */ /* 0x000fe80008004200 */
[----:B-1----:R-:W-:Y:S04]  /*12610*/  STL [R1+0x29f8], R27 ;  /* 0x0029f81b01007387 */ /* 0x002fe80000100800 */
[----:B------:R-:W-:Y:S01]  /*12620*/  STL [R1+0x140], R0 ;  /* 0x0001400001007387 */ /* 0x000fe20000100800 */
[----:B--2---:R-:W-:Y:S01]  /*12630*/  IMAD.MOV.U32 R5, RZ, RZ, R8 ;  /* 0x000000ffff057224 */ /* 0x004fe200078e0008 */
[----:B------:R-:W-:-:S02]  /*12640*/  MOV R4, R9 ;  /* 0x0000000900047202 */ /* 0x000fc40000000f00 */
[----:B------:R-:W-:Y:S04]  /*12650*/  STL.64 [R1+0x28], R10 ;  /* 0x0000280a01007387 */ /* 0x000fe80000100a00 */
[----:B------:R-:W0:Y:S02]  /*12660*/  LDSM.16.M88.4 R8, [R28+UR6+0x8000] ;  /* 0x008000061c08783b */ /* 0x000e240008000200 */
[----:B0-----:R-:W-:Y:S02]  /*12670*/  MOV R3, R9 ;  /* 0x0000000900037202 */ /* 0x001fe40000000f00 */
[----:B------:R-:W-:Y:S01]  /*12680*/  STL [R1+0x18], R10 ;  /* 0x0000180a01007387 */ /* 0x000fe20000100800 */
[----:B------:R-:W-:Y:S01]  /*12690*/  MOV R21, R8 ;  /* 0x0000000800157202 */ /* 0x000fe20000000f00 */
[----:B------:R-:W-:-:S02]  /*126a0*/  IMAD.MOV.U32 R2, RZ, RZ, R11 ;  /* 0x000000ffff027224 */ /* 0x000fc400078e000b */
[----:B------:R-:W0:Y:S04]  /*126b0*/  LDSM.16.M88.4 R8, [R28+UR6+0xc000] ;  /* 0x00c000061c08783b */ /* 0x000e280008000200 */
[----:B------:R1:W-:Y:S02]  /*126c0*/  STL [R1+0x29c0], R2 ;  /* 0x0029c00201007387 */ /* 0x0003e40000100800 */
[----:B-1----:R-:W-:Y:S02]  /*126d0*/  MOV R2, R3 ;  /* 0x0000000300027202 */ /* 0x002fe40000000f00 */
[----:B0-----:R-:W-:Y:S01]  /*126e0*/  STL.64 [R1+0x30], R8 ;  /* 0x0000300801007387 */ /* 0x001fe20000100a00 */
[----:B------:R-:W-:Y:S02]  /*126f0*/  MOV R20, R8 ;  /* 0x0000000800147202 */ /* 0x000fe40000000f00 */
[----:B------:R-:W-:Y:S01]  /*12700*/  MOV R3, R9 ;  /* 0x0000000900037202 */ /* 0x000fe20000000f00 */
[----:B------:R-:W-:Y:S04]  /*12710*/  STL.64 [R1+0x38], R10 ;  /* 0x0000380a01007387 */ /* 0x000fe80000100a00 */
[----:B------:R-:W0:Y:S04]  /*12720*/  LDSM.16.MT88.4 R8, [R29+UR6+0x10400] ;  /* 0x010400061d08783b */ /* 0x000e280008004200 */
[----:B0-----:R-:W-:Y:S04]  /*12730*/  STL.64 [R1+0x29f0], R10 ;  /* 0x0029f00a01007387 */ /* 0x001fe80000100a00 */
[----:B------:R0:W-:Y:S02]  /*12740*/  STL.64 [R1+0x29e8], R8 ;  /* 0x0029e80801007387 */ /* 0x0001e40000100a00 */
[----:B0-----:R-:W-:Y:S01]  /*12750*/  IMAD.MOV.U32 R8, RZ, RZ, R5 ;  /* 0x000000ffff087224 */ /* 0x001fe200078e0005 */
[----:B------:R-:W-:-:S02]  /*12760*/  MOV R9, R4 ;  /* 0x0000000400097202 */ /* 0x000fc40000000f00 */
[----:B------:R-:W0:Y:S04]  /*12770*/  LDSM.16.MT88.4 R4, [R0+UR6+0x10400] ;  /* 0x010400060004783b */ /* 0x000e280008004200 */
[----:B0-----:R-:W-:Y:S04]  /*12780*/  STL.64 [R1+0x29e0], R6 ;  /* 0x0029e00601007387 */ /* 0x001fe80000100a00 */
[----:B------:R0:W-:Y:S02]  /*12790*/  STL.64 [R1+0x29d8], R4 ;  /* 0x0029d80401007387 */ /* 0x0001e40000100a00 */
[----:B0-----:R-:W-:-:S15]  /*127a0*/  HMMA.16816.F32.BF16 R4, R12, R24, RZ ;  /* 0x000000180c04723c */ /* 0x001fde00000418ff */
[----:B------:R-:W-:-:S08]  /*127b0*/  NOP ;  /* 0x0000000000007918 */ /* 0x000fd00000000000 */
[----:B------:R0:W-:Y:S04]  /*127c0*/  STL.64 [R1+0x2a08], R6 ;  /* 0x002a080601007387 */ /* 0x0001e80000100a00 */
[----:B------:R1:W-:Y:S01]  /*127d0*/  STL.64 [R1+0x2a00], R4 ;  /* 0x002a000401007387 */ /* 0x0003e20000100a00 */
[----:B0-----:R-:W-:Y:S02]  /*127e0*/  MOV R7, R21 ;  /* 0x0000001500077202 */ /* 0x001fe40000000f00 */
[----:B-1----:R-:W-:Y:S02]  /*127f0*/  MOV R4, R20 ;  /* 0x0000001400047202 */ /* 0x002fe40000000f00 */
[----:B------:R-:W-:Y:S01]  /*12800*/  HMMA.16816.F32.BF16 R20, R16, R24, RZ ;  /* 0x000000181014723c */ /* 0x000fe200000418ff */
[----:B------:R-:W-:Y:S01]  /*12810*/  IMAD.MOV.U32 R5, RZ, RZ, R3 ;  /* 0x000000ffff057224 */ /* 0x000fe200078e0003 */
[----:B------:R-:W-:-:S04]  /*12820*/  LOP3.LUT R3, R28, 0x40, RZ, 0x3c, !PT ;  /* 0x000000401c037812 */ /* 0x000fc800078e3cff */
[----:B------:R-:W-:Y:S04]  /*12830*/  STL.64 [R1+0x2a10], R4 ;  /* 0x002a100401007387 */ /* 0x000fe80000100a00 */
[----:B------:R0:W-:-:S14]  /*12840*/  STL [R1+0x2948], R28 ;  /* 0x0029481c01007387 */ /* 0x0001dc0000100800 */
[----:B------:R-:W-:Y:S01]  /*12850*/  MOV R27, R20 ;  /* 0x00000014001b7202 */ /* 0x000fe20000000f00 */
[----:B------:R-:W-:Y:S01]  /*12860*/  IMAD.MOV.U32 R10, RZ, RZ, R23 ;  /* 0x000000ffff0a7224 */ /* 0x000fe200078e0017 */
[----:B0-----:R-:W-:Y:S02]  /*12870*/  MOV R28, R21 ;  /* 0x00000015001c7202 */ /* 0x001fe40000000f00 */
[----:B------:R-:W-:Y:S02]  /*12880*/  MOV R11, R22 ;  /* 0x00000016000b7202 */ /* 0x000fe40000000f00 */
[----:B------:R-:W0:Y:S04]  /*12890*/  LDSM.16.MT88.4 R20, [R29+UR6+0x10800] ;  /* 0x010800061d14783b */ /* 0x000e280008004200 */
[----:B------:R-:W-:Y:S04]  /*128a0*/  STL [R1+0x29c8], R29 ;  /* 0x0029c81d01007387 */ /* 0x000fe80000100800 */
[----:B0-----:R-:W-:Y:S04]  /*128b0*/  STL.64 [R1+0x2970], R22 ;  /* 0x0029701601007387 */ /* 0x001fe80000100a00 */
[----:B------:R0:W-:Y:S02]  /*128c0*/  STL.64 [R1+0x2968], R20 ;  /* 0x0029681401007387 */ /* 0x0001e40000100a00 */
[----:B0-----:R-:W-:-:S02]  /*128d0*/  MOV R20, R7 ;  /* 0x0000000700147202 */ /* 0x001fc40000000f00 */
[----:B------:R-:W0:Y:S04]  /*128e0*/  LDSM.16.M88.4 R4, [R3+UR6+0x4000] ;  /* 0x004000060304783b */ /* 0x000e280008000200 */
[----:B0-----:R-:W-:Y:S04]  /*128f0*/  STL.64 [R1+0xa0], R4 ;  /* 0x0000a00401007387 */ /* 0x001fe80000100a00 */
[----:B------:R-:W-:Y:S04]  /*12900*/  STL.64 [R1+0xa8], R6 ;  /* 0x0000a80601007387 */ /* 0x000fe80000100a00 */
[----:B------:R-:W0:Y:S04]  /*12910*/  LDSM.16.MT88.4 R4, [R0+UR6+0x10800] ;  /* 0x010800060004783b */ /* 0x000e280008004200 */
[----:B------:R-:W-:Y:S01]  /*12920*/  STL [R1+0x29c4], R0 ;  /* 0x0029c40001007387 */ /* 0x000fe20000100800 */
[----:B------:R-:W-:-:S03]  /*12930*/  MOV R21, R2 ;  /* 0x0000000200157202 */ /* 0x000fc60000000f00 */
[----:B0-----:R-:W-:Y:S04]  /*12940*/  STL.64 [R1], R4 ;  /* 0x0000000401007387 */ /* 0x001fe80000100a00 */
[----:B------:R0:W-:Y:S02]  /*12950*/  STL.64 [R1+0x8], R6 ;  /* 0x0000080601007387 */ /* 0x0001e40000100a00 */
[----:B0-----:R-:W-:-:S15]  /*12960*/  HMMA.16816.F32.BF16 R4, R12, R8, RZ ;  /* 0x000000080c04723c */ /* 0x001fde00000418ff */
[----:B------:R-:W-:-:S08]  /*12970*/  NOP ;  /* 0x0000000000007918 */ /* 0x000fd00000000000 */
[----:B------:R0:W-:Y:S01]  /*12980*/  STL [R1+0x94], R5 ;  /* 0x0000940501007387 */ /* 0x0001e20000100800 */
[----:B------:R-:W-:Y:S01]  /*12990*/  MOV R2, R4 ;  /* 0x0000000400027202 */ /* 0x000fe20000000f00 */
[----:B------:R-:W-:Y:S01]  /*129a0*/  IMAD.MOV.U32 R25, RZ, RZ, R6 ;  /* 0x000000ffff197224 */ /* 0x000fe200078e0006 */
[----:B------:R-:W-:Y:S02]  /*129b0*/  MOV R24, R7 ;  /* 0x0000000700187202 */ /* 0x000fe40000000f00 */
[----:B0-----:R-:W-:Y:S03]  /*129c0*/  HMMA.16816.F32.BF16 R4, R12, R20, RZ ;  /* 0x000000140c04723c */ /* 0x001fe600000418ff */
[----:B------:R-:W-:Y:S04]  /*129d0*/  STL [R1+0x29d4], R24 ;  /* 0x0029d41801007387 */ /* 0x000fe80000100800 */
[----:B------:R-:W-:Y:S04]  /*129e0*/  STL [R1+0x29d0], R25 ;  /* 0x0029d01901007387 */ /* 0x000fe80000100800 */
[----:B------:R-:W-:-:S12]  /*129f0*/  STL [R1+0x29cc], R2 ;  /* 0x0029cc0201007387 */ /* 0x000fd80000100800 */
[----:B------:R0:W-:Y:S04]  /*12a00*/  STL.64 [R1+0x80], R4 ;  /* 0x0000800401007387 */ /* 0x0001e80000100a00 */
[----:B0-----:R-:W2:Y:S01]  /*12a10*/  LDL.LU.64 R4, [R1+0x2a10] ;  /* 0x002a100001047983 */ /* 0x001ea20000300a00 */
[----:B------:R-:W-:Y:S02]  /*12a20*/  MOV R29, R6 ;  /* 0x00000006001d7202 */ /* 0x000fe40000000f00 */
[----:B------:R-:W-:Y:S02]  /*12a30*/  MOV R0, R7 ;  /* 0x0000000700007202 */ /* 0x000fe40000000f00 */
[----:B------:R-:W3:Y:S01]  /*12a40*/  LDL.LU.64 R6, [R1+0x2a08] ;  /* 0x002a080001067983 */ /* 0x000ee20000300a00 */
[----:B--2---:R-:W-:Y:S03]  /*12a50*/  HMMA.16816.F32.BF16 R12, R12, R4, RZ ;  /* 0x000000040c0c723c */ /* 0x004fe600000418ff */
[----:B------:R-:W3:-:S15]  /*12a60*/  LDL.LU.64 R4, [R1+0x2a00] ;  /* 0x002a000001047983 */ /* 0x000ede0000300a00 */
[----:B------:R-:W-:-:S06]  /*12a70*/  NOP ;  /* 0x0000000000007918 */ /* 0x000fcc0000000000 */
[----:B------:R-:W-:Y:S02]  /*12a80*/  MOV R25, R14 ;  /* 0x0000000e00197202 */ /* 0x000fe40000000f00 */
[----:B------:R-:W-:Y:S02]  /*12a90*/  MOV R2, R15 ;  /* 0x0000000f00027202 */ /* 0x000fe40000000f00 */
[----:B------:R-:W-:Y:S02]  /*12aa0*/  MOV R14, R11 ;  /* 0x0000000b000e7202 */ /* 0x000fe40000000f00 */
[----:B------:R-:W-:Y:S02]  /*12ab0*/  MOV R15, R10 ;  /* 0x0000000a000f7202 */ /* 0x000fe40000000f00 */
[----:B------:R-:W-:Y:S01]  /*12ac0*/  HMMA.16816.F32.BF16 R8, R16, R8, RZ ;  /* 0x000000081008723c */ /* 0x000fe200000418ff */
[----:B------:R0:W-:Y:S02]  /*12ad0*/  STL [R1+0x70], R12 ;  /* 0x0000700c01007387 */ /* 0x0001e40000100800 */
[----:B0-----:R-:W-:-:S02]  /*12ae0*/  MOV R12, R27 ;  /* 0x0000001b000c7202 */ /* 0x001fc40000000f00 */
[----:B------:R-:W3:-:S15]  /*12af0*/  LDL.LU R27, [R1+0x29f8] ;  /* 0x0029f800011b7983 */ /* 0x000ede0000300800 */
[----:B------:R-:W-:-:S03]  /*12b00*/  NOP ;  /* 0x0000000000007918 */ /* 0x000fc60000000000 */
[----:B------:R-:W-:Y:S04]  /*12b10*/  STL.64 [R1+0x60], R8 ;  /* 0x0000600801007387 */ /* 0x000fe80000100a00 */
[----:B------:R0:W-:Y:S04]  /*12b20*/  STL.64 [R1+0x68], R10 ;  /* 0x0000680a01007387 */ /* 0x0001e80000100a00 */
[----:B0-----:R-:W3:Y:S04]  /*12b30*/  LDL.LU.64 R10, [R1+0x29f0] ;  /* 0x0029f000010a7983 */ /* 0x001ee80000300a00 */
[----:B------:R-:W3:Y:S01]  /*12b40*/  LDL.LU.64 R8, [R1+0x29e8] ;  /* 0x0029e80001087983 */ /* 0x000ee20000300a00 */
[----:B------:R-:W-:Y:S01]  /*12b50*/  HMMA.16816.F32.BF16 R20, R16, R20, RZ ;  /* 0x000000141014723c */ /* 0x000fe200000418ff */
[----:B------:R-:W-:-:S02]  /*12b60*/  IMAD.MOV.U32 R24, RZ, RZ, R13 ;  /* 0x000000ffff187224 */ /* 0x000fc400078e000d */
[----:B------:R-:W-:-:S15]  /*12b70*/  IMAD.MOV.U32 R13, RZ, RZ, R28 ;  /* 0x000000ffff0d7224 */ /* 0x000fde00078e001c */
[----:B------:R-:W-:-:S05]  /*12b80*/  NOP ;  /* 0x0000000000007918 */ /* 0x000fca0000000000 */
[----:B------:R0:W-:Y:S04]  /*12b90*/  STL.64 [R1+0x2980], R22 ;  /* 0x0029801601007387 */ /* 0x0001e80000100a00 */
[----:B------:R1:W-:Y:S04]  /*12ba0*/  STL.64 [R1+0x2978], R20 ;  /* 0x0029781401007387 */ /* 0x0003e80000100a00 */
[----:B0-----:R-:W2:Y:S04]  /*12bb0*/  LDL.LU R22, [R1+0x28] ;  /* 0x0000280001167983 */ /* 0x001ea80000300800 */
[----:B------:R-:W2:Y:S01]  /*12bc0*/  LDL.LU R23, [R1+0x2c] ;  /* 0x00002c0001177983 */ /* 0x000ea20000300800 */
[----:B---3--:R-:W-:-:S15]  /*12bd0*/  HMMA.16816.F32.BF16 R4, R8, R26, R4 ;  /* 0x0000001a0804723c */ /* 0x008fde0000041804 */
[----:B------:R-:W-:-:S08]  /*12be0*/  NOP ;  /* 0x0000000000007918 */ /* 0x000fd00000000000 */
[----:B------:R-:W-:Y:S01]  /*12bf0*/  STL [R1+0x50], R4 ;  /* 0x0000500401007387 */ /* 0x000fe20000100800 */
[----:B------:R-:W-:Y:S01]  /*12c00*/  MOV R28, R5 ;  /* 0x00000005001c7202 */ /* 0x000fe20000000f00 */
[----:B-1----:R-:W-:Y:S01]  /*12c10*/  IMAD.MOV.U32 R21, RZ, RZ, R6 ;  /* 0x000000ffff157224 */ /* 0x002fe200078e0006 */
[----:B------:R-:W-:Y:S02]  /*12c20*/  MOV R20, R7 ;  /* 0x0000000700147202 */ /* 0x000fe40000000f00 */
[----:B------:R-:W0:Y:S04]  /*12c30*/  LDSM.16.M88.4 R4, [R3+UR6] ;  /* 0x000000060304783b */ /* 0x000e280008000200 */
[----:B0-----:R-:W-:Y:S04]  /*12c40*/  STL.64 [R1+0xe0], R4 ;  /* 0x0000e00401007387 */ /* 0x001fe80000100a00 */
[----:B------:R-:W-:Y:S04]  /*12c50*/  STL.64 [R1+0xe8], R6 ;  /* 0x0000e80601007387 */ /* 0x000fe80000100a00 */
[----:B------:R-:W0:Y:S04]  /*12c60*/  LDSM.16.M88.4 R4, [R3+UR6+0x8000] ;  /* 0x008000060304783b */ /* 0x000e280008000200 */
[----:B0-----:R-:W-:Y:S04]  /*12c70*/  STL.64 [R1+0xf0], R4 ;  /* 0x0000f00401007387 */ /* 0x001fe80000100a00 */
[----:B------:R-:W-:Y:S04]  /*12c80*/  STL.64 [R1+0xf8], R6 ;  /* 0x0000f80601007387 */ /* 0x000fe80000100a00 */
[----:B------:R-:W0:Y:S04]  /*12c90*/  LDSM.16.M88.4 R4, [R3+UR6+0xc000] ;  /* 0x00c000060304783b */ /* 0x000e280008000200 */
[----:B0-----:R-:W-:Y:S04]  /*12ca0*/  STL.64 [R1+0x110], R4 ;  /* 0x0001100401007387 */ /* 0x001fe80000100a00 */
[----:B------:R0:W-:Y:S04]  /*12cb0*/  STL.64 [R1+0x118], R6 ;  /* 0x0001180601007387 */ /* 0x0001e80000100a00 */
[----:B0-----:R-:W3:Y:S04]  /*12cc0*/  LDL.LU.64 R6, [R1+0x29e0] ;  /* 0x0029e00001067983 */ /* 0x001ee80000300a00 */
[----:B------:R-:W3:Y:S04]  /*12cd0*/  LDL.LU.64 R4, [R1+0x29d8] ;  /* 0x0029d80001047983 */ /* 0x000ee80000300a00 */
[----:B------:R-:W-:Y:S01]  /*12ce0*/  STL [R1+0x27ec], R3 ;  /* 0x0027ec0301007387 */ /* 0x000fe20000100800 */
[----:B---3--:R-:W-:Y:S06]  /*12cf0*/  HMMA.16816.F32.BF16 R12, R4, R26, R12 ;  /* 0x0000001a040c723c */ /* 0x008fec000004180c */
[----:B------:R-:W-:Y:S04]  /*12d00*/  STL.64 [R1+0x2990], R6 ;  /* 0x0029900601007387 */ /* 0x000fe80000100a00 */
[----:B------:R0:W-:Y:S04]  /*12d10*/  STL.64 [R1+0x2988], R4 ;  /* 0x0029880401007387 */ /* 0x0001e80000100a00 */
[----:B0-----:R-:W3:Y:S04]  /*12d20*/  LDL.LU.64 R4, [R1+0x30] ;  /* 0x0000300001047983 */ /* 0x001ee80000300a00 */
[----:B------:R-:W4:Y:S05]  /*12d30*/  LDL.64 R6, [R1+0x38] ;  /* 0x0000380001067983 */ /* 0x000f2a0000100a00 */
[----:B------:R-:W-:Y:S04]  /*12d40*/  STL.64 [R1+0x2960], R14 ;  /* 0x0029600e01007387 */ /* 0x000fe80000100a00 */
[----:B------:R0:W-:Y:S04]  /*12d50*/  STL.64 [R1+0x2958], R12 ;  /* 0x0029580c01007387 */ /* 0x0001e80000100a00 */
[----:B0-----:R-:W5:Y:S01]  /*12d60*/  LDL.LU.64 R12, [R1+0xa0] ;  /* 0x0000a000010c7983 */ /* 0x001f620000300a00 */
[----:B------:R-:W-:Y:S01]  /*12d70*/  MOV R14, R25 ;  /* 0x00000019000e7202 */ /* 0x000fe20000000f00 */
[----:B------:R-:W-:-:S02]  /*12d80*/  IMAD.MOV.U32 R15, RZ, RZ, R2 ;  /* 0x000000ffff0f7224 */ /* 0x000fc400078e0002 */
[----:B-----5:R0:W-:Y:S04]  /*12d90*/  STL.64 [R1+0x2998], R12 ;  /* 0x0029980c01007387 */ /* 0x0201e80000100a00 */
[----:B0-----:R-:W5:Y:S01]  /*12da0*/  LDL.LU R12, [R1+0x70] ;  /* 0x00007000010c7983 */ /* 0x001f620000300800 */
[----:B------:R-:W-:-:S03]  /*12db0*/  MOV R13, R24 ;  /* 0x00000018000d7202 */ /* 0x000fc60000000f00 */
[----:B------:R-:W2:Y:S04]  /*12dc0*/  LDL.LU R24, [R1+0x29d4] ;  /* 0x0029d40001187983 */ /* 0x000ea80000300800 */
[----:B------:R-:W3:Y:S04]  /*12dd0*/  LDL.LU R25, [R1+0x29d0] ;  /* 0x0029d00001197983 */ /* 0x000ee80000300800 */
[----:B------:R-:W4:Y:S04]  /*12de0*/  LDL.LU R2, [R1+0x29cc] ;  /* 0x0029cc0001027983 */ /* 0x000f280000300800 */
[----:B------:R0:W-:Y:S02]  /*12df0*/  STL.64 [R1+0x29a8], R14 ;  /* 0x0029a80e01007387 */ /* 0x0001e40000100a00 */
[----:B0-----:R-:W-:-:S02]  /*12e00*/  MOV R14, R29 ;  /* 0x0000001d000e7202 */ /* 0x001fc40000000f00 */
[----:B-----5:R0:W-:Y:S04]  /*12e10*/  STL.64 [R1+0x29a0], R12 ;  /* 0x0029a00c01007387 */ /* 0x0201e80000100a00 */
[----:B0-----:R-:W5:Y:S04]  /*12e20*/  LDL.LU R12, [R1+0x80] ;  /* 0x00008000010c7983 */ /* 0x001f680000300800 */
[----:B------:R-:W5:Y:S04]  /*12e30*/  LDL.LU R13, [R1+0x84] ;  /* 0x00008400010d7983 */ /* 0x000f680000300800 */
[----:B------:R-:W4:Y:S01]  /*12e40*/  LDL.LU R29, [R1+0x29c8] ;  /* 0x0029c800011d7983 */ /* 0x000f220000300800 */
[----:B------:R-:W-:-:S03]  /*12e50*/  MOV R15, R0 ;  /* 0x00000000000f7202 */ /* 0x000fc60000000f00 */
[----:B------:R-:W4:Y:S04]  /*12e60*/  LDL.LU R0, [R1+0x29c4] ;  /* 0x0029c40001007983 */ /* 0x000f280000300800 */
[----:B------:R3:W-:Y:S02]  /*12e70*/  STL.64 [R1+0x29b8], R14 ;  /* 0x0029b80e01007387 */ /* 0x0007e40000100a00 */
[----:B---3--:R-:W-:Y:S01]  /*12e80*/  IMAD.MOV.U32 R14, RZ, RZ, R25 ;  /* 0x000000ffff0e7224 */ /* 0x008fe200078e0019 */
[----:B--2---:R-:W-:Y:S01]  /*12e90*/  MOV R15, R24 ;  /* 0x00000018000f7202 */ /* 0x004fe20000000f00 */
[----:B-----5:R0:W-:Y:S04]  /*12ea0*/  STL.64 [R1+0x29b0], R12 ;  /* 0x0029b00c01007387 */ /* 0x0201e80000100a00 */
[----:B----4-:R-:W1:Y:S01]  /*12eb0*/  LDSM.16.MT88.4 R24, [R29+UR6+0x10c00] ;  /* 0x010c00061d18783b */ /* 0x010e620008004200 */
[----:B0-----:R-:W-:-:S03]  /*12ec0*/  MOV R12, R2 ;  /* 0x00000002000c7202 */ /* 0x001fc60000000f00 */
[----:B------:R-:W2:Y:S04]  /*12ed0*/  LDL.LU R2, [R1+0x29c0] ;  /* 0x0029c00001027983 */ /* 0x000ea80000300800 */
[----:B------:R-:W3:Y:S01]  /*12ee0*/  LDL.LU R13, [R1+0x94] ;  /* 0x00009400010d7983 */ /* 0x000ee20000300800 */
[----:B------:R-:W-:Y:S03]  /*12ef0*/  HMMA.16816.F32.BF16 R16, R16, R4, RZ ;  /* 0x000000041010723c */ /* 0x000fe600000418ff */
[----:B------:R-:W-:Y:S04]  /*12f00*/  STL [R1+0x294c], R29 ;  /* 0x00294c1d01007387 */ /* 0x000fe80000100800 */
[----:B-1----:R0:W-:Y:S04]  /*12f10*/  STL.64 [R1+0x28d8], R26 ;  /* 0x0028d81a01007387 */ /* 0x0021e80000100a00 */
[----:B------:R-:W-:Y:S04]  /*12f20*/  STL.64 [R1+0x28d0], R24 ;  /* 0x0028d01801007387 */ /* 0x000fe80000100a00 */
[----:B0-----:R-:W4:Y:S08]  /*12f30*/  LDL.LU R26, [R1+0x18] ;  /* 0x00001800011a7983 */ /* 0x001f300000300800 */
[----:B------:R-:W-:Y:S04]  /*12f40*/  STL.64 [R1+0xb0], R16 ;  /* 0x0000b01001007387 */ /* 0x000fe80000100a00 */
[----:B------:R-:W-:Y:S01]  /*12f50*/  STL [R1+0xb8], R18 ;  /* 0x0000b81201007387 */ /* 0x000fe20000100800 */
[----:B--2---:R-:W-:-:S02]  /*12f60*/  MOV R27, R2 ;  /* 0x00000002001b7202 */ /* 0x004fc40000000f00 */
[----:B------:R-:W-:Y:S02]  /*12f70*/  MOV R2, R19 ;  /* 0x0000001300027202 */ /* 0x000fe40000000f00 */
[----:B------:R-:W0:Y:S01]  /*12f80*/  LDSM.16.MT88.4 R16, [R0+UR6+0x10c00] ;  /* 0x010c00060010783b */ /* 0x000e220008004200 */
[----:B---3--:R-:W-:Y:S03]  /*12f90*/  HMMA.16816.F32.BF16 R12, R8, R22, R12 ;  /* 0x00000016080c723c */ /* 0x008fe6000004180c */
[----:B------:R-:W-:Y:S04]  /*12fa0*/  STL [R1+0x2950], R2 ;  /* 0x0029500201007387 */ /* 0x000fe80000100800 */
[----:B------:R-:W-:Y:S04]  /*12fb0*/  STL [R1+0x2930], R0 ;  /* 0x0029300001007387 */ /* 0x000fe80000100800 */
[----:B0-----:R-:W-:Y:S04]  /*12fc0*/  STL.64 [R1+0x28c8], R18 ;  /* 0x0028c81201007387 */ /* 0x001fe80000100a00 */
[----:B------:R0:W-:Y:S04]  /*12fd0*/  STL.64 [R1+0x28c0], R16 ;  /* 0x0028c01001007387 */ /* 0x0001e80000100a00 */
[----:B0-----:R-:W2:Y:S01]  /*12fe0*/  LDL.LU R16, [R1+0x50] ;  /* 0x0000500001107983 */ /* 0x001ea20000300800 */
[----:B------:R-:W-:-:S04]  /*12ff0*/  IMAD.MOV.U32 R17, RZ, RZ, R28 ;  /* 0x000000ffff117224 */ /* 0x000fc800078e001c */
[----:B------:R-:W-:Y:S01]  /*13000*/  MOV R28, R15 ;  /* 0x0000000f001c7202 */ /* 0x000fe20000000f00 */
[----:B------:R-:W-:Y:S04]  /*13010*/  STL.64 [R1+0xd0], R12 ;  /* 0x0000d00c01007387 */ /* 0x000fe80000100a00 */
[----:B------:R0:W-:Y:S04]  /*13020*/  STL [R1+0xd8], R14 ;  /* 0x0000d80e01007387 */ /* 0x0001e80000100800 */
[----:B0-----:R-:W4:Y:S04]  /*13030*/  LDL.LU.64 R14, [R1+0x29b8] ;  /* 0x0029b800010e7983 */ /* 0x001f280000300a00 */
[----:B------:R-:W4:Y:S04]  /*13040*/  LDL.LU.64 R12, [R1+0x29b0] ;  /* 0x0029b000010c7983 */ /* 0x000f280000300a00 */
[----:B------:R-:W-:Y:S01]  /*13050*/  STL [R1+0x2954], R28 ;  /* 0x0029541c01007387 */ /* 0x000fe20000100800 */
[----:B----4-:R-:W-:-:S15]  /*13060*/  HMMA.16816.F32.BF16 R12, R8, R26, R12 ;  /* 0x0000001a080c723c */ /* 0x010fde000004180c */
[----:B------:R-:W-:-:S08]  /*13070*/  NOP ;  /* 0x0000000000007918 */ /* 0x000fd00000000000 */
[----:B------:R0:W-:Y:S01]  /*13080*/  STL.64 [R1+0x90], R12 ;  /* 0x0000900c01007387 */ /* 0x0001e20000100a00 */
[----:B------:R-:W-:Y:S01]  /*13090*/  IMAD.MOV.U32 R2, RZ, RZ, R14 ;  /* 0x000000ffff027224 */ /* 0x000fe200078e000e */
[----:B------:R-:W-:Y:S02]  /*130a0*/  MOV R29, R15 ;  /* 0x0000000f001d7202 */ /* 0x000fe40000000f00 */
[----:B------:R-:W3:Y:S04]  /*130b0*/  LDL.LU.64 R14, [R1+0x29a8] ;  /* 0x0029a800010e7983 */ /* 0x000ee80000300a00 */
[----:B0-----:R-:W3:Y:S01]  /*130c0*/  LDL.LU.64 R12, [R1+0x29a0] ;  /* 0x0029a000010c7983 */ /* 0x001ee20000300a00 */
[----:B------:R-:W-:Y:S01]  /*130d0*/  MOV R28, R7 ;  /* 0x00000007001c7202 */ /* 0x000fe20000000f00 */
[----:B---3--:R-:W-:Y:S02]  /*130e0*/  HMMA.16816.F32.BF16 R8, R8, R6, R12 ;  /* 0x000000060808723c */ /* 0x008fe4000004180c */
[----:B------:R-:W3:Y:S04]  /*130f0*/  LDL.LU.64 R12, [R1+0x2998] ;  /* 0x00299800010c7983 */ /* 0x000ee80000300a00 */
[----:B------:R-:W4:Y:S04]  /*13100*/  LDL.LU.64 R6, [R1+0x2990] ;  /* 0x0029900001067983 */ /* 0x000f280000300a00 */
[----:B------:R-:W4:-:S13]  /*13110*/  LDL.LU.64 R4, [R1+0x2988] ;  /* 0x0029880001047983 */ /* 0x000f1a0000300a00 */
[----:B------:R0:W-:Y:S01]  /*13120*/  STL [R1+0x74], R9 ;  /* 0x0000740901007387 */ /* 0x0001e20000100800 */
[----:B------:R-:W-:-:S03]  /*13130*/  MOV R0, R8 ;  /* 0x0000000800007202 */ /* 0x000fc60000000f00 */
[----:B------:R1:W-:Y:S04]  /*13140*/  STL.64 [R1+0x78], R10 ;  /* 0x0000780a01007387 */ /* 0x0003e80000100a00 */
[----:B------:R-:W4:Y:S04]  /*13150*/  LDL.LU R8, [R1+0x60] ;  /* 0x0000600001087983 */ /* 0x000f280000300800 */
[----:B0-----:R-:W4:Y:S04]  /*13160*/  LDL.LU R9, [R1+0x64] ;  /* 0x0000640001097983 */ /* 0x001f280000300800 */
[----:B-1----:R-:W4:Y:S04]  /*13170*/  LDL.LU R10, [R1+0x68] ;  /* 0x00006800010a7983 */ /* 0x002f280000300800 */
[----:B------:R-:W4:Y:S01]  /*13180*/  LDL.LU R11, [R1+0x6c] ;  /* 0x00006c00010b7983 */ /* 0x000f220000300800 */
[----:B------:R-:W-:-:S02]  /*13190*/  MOV R18, R21 ;  /* 0x0000001500127202 */ /* 0x000fc40000000f00 */
[----:B------:R-:W-:Y:S02]  /*131a0*/  MOV R19, R20 ;  /* 0x0000001400137202 */ /* 0x000fe40000000f00 */
[----:B----4-:R-:W-:-:S15]  /*131b0*/  HMMA.16816.F32.BF16 R20, R4, R22, R8 ;  /* 0x000000160414723c */ /* 0x010fde0000041808 */
[----:B------:R-:W-:-:S09]  /*131c0*/  NOP ;  /* 0x0000000000007918 */ /* 0x000fd20000000000 */
[----:B------:R-:W-:Y:S01]  /*131d0*/  MOV R9, R22 ;  /* 0x0000001600097202 */ /* 0x000fe20000000f00 */
[----:B------:R-:W-:Y:S01]  /*131e0*/  IMAD.MOV.U32 R11, RZ, RZ, R20 ;  /* 0x000000ffff0b7224 */ /* 0x000fe200078e0014 */
[----:B------:R-:W-:Y:S02]  /*131f0*/  MOV R8, R23 ;  /* 0x0000001700087202 */ /* 0x000fe40000000f00 */
[----:B------:R-:W-:Y:S01]  /*13200*/  MOV R10, R21 ;  /* 0x00000015000a7202 */ /* 0x000fe20000000f00 */
[----:B------:R-:W4:Y:S04]  /*13210*/  LDL.LU.64 R22, [R1+0x2980] ;  /* 0x0029800001167983 */ /* 0x000f280000300a00 */
[----:B------:R-:W4:Y:S02]  /*13220*/  LDL.LU.64 R20, [R1+0x2978] ;  /* 0x0029780001147983 */ /* 0x000f240000300a00 */
[----:B----4-:R-:W-:Y:S02]  /*13230*/  HMMA.16816.F32.BF16 R24, R4, R26, R20 ;  /* 0x0000001a0418723c */ /* 0x010fe40000041814 */
[----:B------:R-:W2:Y:S04]  /*13240*/  LDL.LU.64 R22, [R1+0x2970] ;  /* 0x0029700001167983 */ /* 0x000ea80000300a00 */
[----:B------:R-:W2:Y:S04]  /*13250*/  LDL.LU.64 R20, [R1+0x2968] ;  /* 0x0029680001147983 */ /* 0x000ea80000300a00 */
[----:B------:R-:W-:Y:S04]  /*13260*/  STL.64 [R1+0x2940], R6 ;  /* 0x0029400601007387 */ /* 0x000fe80000100a00 */
[----:B------:R0:W-:Y:S01]  /*13270*/  STL.64 [R1+0x2938], R4 ;  /* 0x0029380401007387 */ /* 0x0001e20000100a00 */
[----:B---3--:R-:W-:-:S03]  /*13280*/  MOV R3, R13 ;  /* 0x0000000d00037202 */ /* 0x008fc60000000f00 */
[----:B0-----:R-:W3:Y:S04]  /*13290*/  LDL.64 R4, [R1] ;  /* 0x0000000001047983 */ /* 0x001ee80000100a00 */
[----:B------:R-:W3:Y:S04]  /*132a0*/  LDL.LU.64 R6, [R1+0x8] ;  /* 0x0000080001067983 */ /* 0x000ee80000300a00 */
[----:B------:R0:W-:Y:S04]  /*132b0*/  STL.64 [R1+0x28e8], R26 ;  /* 0x0028e81a01007387 */ /* 0x0001e80000100a00 */
[----:B------:R1:W-:Y:S01]  /*132c0*/  STL.64 [R1+0x28e0], R24 ;  /* 0x0028e01801007387 */ /* 0x0003e20000100a00 */
[----:B0-----:R-:W-:-:S03]  /*132d0*/  IMAD.MOV.U32 R26, RZ, RZ, R12 ;  /* 0x000000ffff1a7224 */ /* 0x001fc600078e000c */
[----:B-1----:R-:W4:Y:S04]  /*132e0*/  LDL.LU R24, [R1+0xe0] ;  /* 0x0000e00001187983 */ /* 0x002f280000300800 */
[----:B------:R-:W4:Y:S04]  /*132f0*/  LDL.LU R25, [R1+0xe4] ;  /* 0x0000e40001197983 */ /* 0x000f280000300800 */
[----:B------:R-:W3:Y:S01]  /*13300*/  LDL.LU.64 R14, [R1+0x2960] ;  /* 0x00296000010e7983 */ /* 0x000ee20000300a00 */
[----:B--2---:R-:W-:Y:S03]  /*13310*/  HMMA.16816.F32.BF16 R16, R20, R12, R16 ;  /* 0x0000000c1410723c */ /* 0x004fe60000041810 */
[----:B------:R-:W3:-:S15]  /*13320*/  LDL.LU.64 R12, [R1+0x2958] ;  /* 0x00295800010c7983 */ /* 0x000ede0000300a00 */
[----:B------:R-:W-:-:S05]  /*13330*/  NOP ;  /* 0x0000000000007918 */ /* 0x000fca0000000000 */
[----:B------:R-:W-:Y:S04]  /*13340*/  STL.64 [R1+0x28f8], R18 ;  /* 0x0028f81201007387 */ /* 0x000fe80000100a00 */
[----:B------:R0:W-:Y:S02]  /*13350*/  STL.64 [R1+0x28f0], R16 ;  /* 0x0028f01001007387 */ /* 0x0001e40000100a00 */
[----:B0-----:R-:W-:Y:S02]  /*13360*/  MOV R16, R26 ;  /* 0x0000001a00107202 */ /* 0x001fe40000000f00 */
[----:B------:R-:W-:Y:S02]  /*13370*/  MOV R17, R3 ;  /* 0x0000000300117202 */ /* 0x000fe40000000f00 */
[----:B------:R-:W-:-:S02]  /*13380*/  MOV R18, R9 ;  /* 0x0000000900127202 */ /* 0x000fc40000000f00 */
[----:B------:R-:W-:-:S03]  /*13390*/  MOV R19, R8 ;  /* 0x0000000800137202 */ /* 0x000fc60000000f00 */
[----:B---3--:R-:W-:Y:S07]  /*133a0*/  HMMA.16816.F32.BF16 R12, R4, R16, R12 ;  /* 0x00000010040c723c */ /* 0x008fee000004180c */
[----:B------:R-:W-:Y:S01]  /*133b0*/  IMAD.MOV.U32 R16, RZ, RZ, R11 ;  /* 0x000000ffff107224 */ /* 0x000fe200078e000b */
[----:B------:R-:W-:-:S15]  /*133c0*/  MOV R17, R10 ;  /* 0x0000000a00117202 */ /* 0x000fde0000000f00 */
[----:B------:R-:W-:Y:S04]  /*133d0*/  STL.64 [R1+0x40], R12 ;  /* 0x0000400c01007387 */ /* 0x000fe80000100a00 */
[----:B------:R0:W-:Y:S04]  /*133e0*/  STL.64 [R1+0x48], R14 ;  /* 0x0000480e01007387 */ /* 0x0001e80000100a00 */
[----:B0-----:R-:W2:Y:S01]  /*133f0*/  LDL.LU R14, [R1+0x38] ;  /* 0x00003800010e7983 */ /* 0x001ea20000300800 */
[----:B------:R-:W-:-:S03]  /*13400*/  MOV R15, R28 ;  /* 0x0000001c000f7202 */ /* 0x000fc60000000f00 */
[----:B------:R-:W3:Y:S04]  /*13410*/  LDL.LU R28, [R1+0x2954] ;  /* 0x00295400011c7983 */ /* 0x000ee80000300800 */
[----:B------:R-:W-:Y:S04]  /*13420*/  STL.64 [R1+0x2908], R18 ;  /* 0x0029081201007387 */ /* 0x000fe80000100a00 */
[----:B------:R0:W-:Y:S04]  /*13430*/  STL.64 [R1+0x2900], R16 ;  /* 0x0029001001007387 */ /* 0x0001e80000100a00 */
[----:B0-----:R-:W5:Y:S04]  /*13440*/  LDL R16, [R1+0x110] ;  /* 0x0001100001107983 */ /* 0x001f680000100800 */
[----:B------:R-:W5:Y:S01]  /*13450*/  LDL R17, [R1+0x114] ;  /* 0x0001140001117983 */ /* 0x000f620000100800 */
[----:B------:R-:W-:Y:S01]  /*13460*/  IMAD.MOV.U32 R18, RZ, RZ, R2 ;  /* 0x000000ffff127224 */ /* 0x000fe200078e0002 */
[----:B------:R-:W-:-:S02]  /*13470*/  MOV R19, R29 ;  /* 0x0000001d00137202 */ /* 0x000fc40000000f00 */
[----:B-----5:R0:W-:Y:S04]  /*13480*/  STL.64 [R1+0x2918], R16 ;  /* 0x0029181001007387 */ /* 0x0201e80000100a00 */
[----:B0-----:R-:W5:Y:S04]  /*13490*/  LDL.LU R16, [R1+0x90] ;  /* 0x0000900001107983 */ /* 0x001f680000300800 */
[----:B------:R-:W5:Y:S04]  /*134a0*/  LDL.LU R17, [R1+0x94] ;  /* 0x0000940001117983 */ /* 0x000f680000300800 */
[----:B------:R-:W4:Y:S04]  /*134b0*/  LDL.LU R2, [R1+0x2950] ;  /* 0x0029500001027983 */ /* 0x000f280000300800 */
[----:B------:R-:W2:Y:S04]  /*134c0*/  LDL.LU R29, [R1+0x294c] ;  /* 0x00294c00011d7983 */ /* 0x000ea80000300800 */
[----:B------:R3:W-:Y:S02]  /*134d0*/  STL.64 [R1+0x2928], R18 ;  /* 0x0029281201007387 */ /* 0x0007e40000100a00 */
[----:B---3--:R-:W-:-:S02]  /*134e0*/  MOV R19, R28 ;  /* 0x0000001c00137202 */ /* 0x008fc40000000f00 */
[----:B-----5:R0:W-:Y:S01]  /*134f0*/  STL.64 [R1+0x2920], R16 ;  /* 0x0029201001007387 */ /* 0x0201e20000100a00 */
[----:B------:R-:W-:Y:S01]  /*13500*/  IMAD.MOV.U32 R27, RZ, RZ, R5 ;  /* 0x000000ffff1b7224 */ /* 0x000fe200078e0005 */
[----:B------:R-:W-:Y:S02]  /*13510*/  MOV R26, R6 ;  /* 0x00000006001a7202 */ /* 0x000fe40000000f00 */
[----:B--2---:R-:W1:Y:S04]  /*13520*/  LDSM.16.MT88.4 R8, [R29+UR6+0x11000] ;  /* 0x011000061d08783b */ /* 0x004e680008004200 */
[----:B0-----:R-:W2:Y:S04]  /*13530*/  LDL.LU R16, [R1+0xd0] ;  /* 0x0000d00001107983 */ /* 0x001ea80000300800 */
[----:B------:R-:W2:Y:S04]  /*13540*/  LDL.LU R17, [R1+0xd4] ;  /* 0x0000d40001117983 */ /* 0x000ea80000300800 */
[----:B------:R-:W2:Y:S04]  /*13550*/  LDL.LU R18, [R1+0xd8] ;  /* 0x0000d80001127983 */ /* 0x000ea80000300800 */
[----:B------:R-:W3:Y:S01]  /*13560*/  LDL.LU R28, [R1+0x2948] ;  /* 0x00294800011c7983 */ /* 0x000ee20000300800 */
[----:B------:R-:W-:-:S03]  /*13570*/  MOV R3, R7 ;  /* 0x0000000700037202 */ /* 0x000fc60000000f00 */
[----:B-1----:R0:W-:Y:S04]  /*13580*/  STL [R1+0x2814], R8 ;  /* 0x0028140801007387 */ /* 0x0021e80000100800 */
[----:B------:R1:W-:Y:S04]  /*13590*/  STL [R1+0x2810], R9 ;  /* 0x0028100901007387 */ /* 0x0003e80000100800 */
[----:B------:R5:W-:Y:S04]  /*135a0*/  STL [R1+0x280c], R10 ;  /* 0x00280c0a01007387 */ /* 0x000be80000100800 */
[----:B------:R-:W-:Y:S04]  /*135b0*/  STL [R1+0x2808], R11 ;  /* 0x0028080b01007387 */ /* 0x000fe80000100800 */
[----:B0-----:R-:W2:Y:S04]  /*135c0*/  LDL.LU R8, [R1+0xb0] ;  /* 0x0000b00001087983 */ /* 0x001ea80000300800 */
[----:B-1----:R-:W2:Y:S04]  /*135d0*/  LDL.LU R9, [R1+0xb4] ;  /* 0x0000b40001097983 */ /* 0x002ea80000300800 */
[----:B-----5:R-:W2:Y:S04]  /*135e0*/  LDL.LU R10, [R1+0xb8] ;  /* 0x0000b800010a7983 */ /* 0x020ea80000300800 */
[----:B---3--:R-:W0:Y:S04]  /*135f0*/  LDSM.16.M88.4 R4, [R28+UR6+0x4080] ;  /* 0x004080061c04783b */ /* 0x008e280008000200 */
[----:B0-----:R-:W-:Y:S04]  /*13600*/  STL.64 [R1+0x100], R4 ;  /* 0x0001000401007387 */ /* 0x001fe80000100a00 */
[----:B------:R0:W-:Y:S04]  /*13610*/  STL.64 [R1+0x108], R6 ;  /* 0x0001080601007387 */ /* 0x0001e80000100a00 */
[----:B0-----:R-:W2:Y:S04]  /*13620*/  LDL.LU.64 R6, [R1+0x2940] ;  /* 0x0029400001067983 */ /* 0x001ea80000300a00 */
[----:B------:R-:W2:Y:S01]  /*13630*/  LDL.LU.64 R4, [R1+0x2938] ;  /* 0x0029380001047983 */ /* 0x000ea20000300a00 */
[----:B----4-:R-:W-:-:S07]  /*13640*/  MOV R11, R2 ;  /* 0x00000002000b7202 */ /* 0x010fce0000000f00 */
[----:B--2---:R-:W-:Y:S07]  /*13650*/  HMMA.16816.F32.BF16 R12, R4, R14, R8 ;  /* 0x0000000e040c723c */ /* 0x004fee0000041808 */
[----:B------:R-:W-:-:S15]  /*13660*/  IMAD.MOV.U32 R8, RZ, RZ, R0 ;  /* 0x000000ffff087224 */ /* 0x000fde00078e0000 */
[----:B------:R-:W-:-:S02]  /*13670*/  NOP ;  /* 0x0000000000007918 */ /* 0x000fc40000000000 */
[----:B------:R-:W-:-:S05]  /*13680*/  IMAD.MOV.U32 R10, RZ, RZ, R12 ;  /* 0x000000ffff0a7224 */ /* 0x000fca00078e000c */
[----:B------:R0:W-:Y:S04]  /*13690*/  STL [R1+0x2910], R10 ;  /* 0x0029100a01007387 */ /* 0x0001e80000100800 */
[----:B------:R-:W2:Y:S01]  /*136a0*/  LDL.LU R0, [R1+0x2930] ;  /* 0x0029300001007983 */ /* 0x000ea20000300800 */
[----:B------:R-:W-:Y:S02]  /*136b0*/  MOV R5, R13 ;  /* 0x0000000d00057202 */ /* 0x000fe40000000f00 */
[----:B------:R-:W-:Y:S01]  /*136c0*/  MOV R4, R14 ;  /* 0x0000000e00047202 */ /* 0x000fe20000000f00 */
[C---:B------:R-:W-:Y:S01]  /*136d0*/  HMMA.16816.F32.BF16 R16, R20.reuse, R24, R16 ;  /* 0x000000181410723c */ /* 0x040fe20000041810 */
[----:B------:R-:W-:Y:S01]  /*136e0*/  MOV R2, R15 ;  /* 0x0000000f00027202 */ /* 0x000fe20000000f00 */
[----:B------:R-:W3:Y:S04]  /*136f0*/  LDL.LU R9, [R1+0x74] ;  /* 0x0000740001097983 */ /* 0x000ee80000300800 */
[----:B0-----:R-:W3:Y:S04]  /*13700*/  LDL.LU R10, [R1+0x78] ;  /* 0x00007800010a7983 */ /* 0x001ee80000300800 */
[----:B------:R-:W3:Y:S04]  /*13710*/  LDL.LU R11, [R1+0x7c] ;  /* 0x00007c00010b7983 */ /* 0x000ee80000300800 */
[----:B------:R-:W4:Y:S04]  /*13720*/  LDL.LU R6, [R1+0xa8] ;  /* 0x0000a80001067983 */ /* 0x000f280000300800 */
[----:B------:R-:W4:Y:S04]  /*13730*/  LDL.LU R7, [R1+0xac] ;  /* 0x0000ac0001077983 */ /* 0x000f280000300800 */
[----:B--2---:R-:W0:Y:S04]  /*13740*/  LDSM.16.MT88.4 R12, [R0+UR6+0x11000] ;  /* 0x01100006000c783b */ /* 0x004e280008004200 */
[----:B------:R-:W-:Y:S04]  /*13750*/  STL [R1+0x2888], R0 ;  /* 0x0028880001007387 */ /* 0x000fe80000100800 */
[----:B0-----:R-:W-:Y:S04]  /*13760*/  STL.64 [R1+0x2800], R14 ;  /* 0x0028000e01007387 */ /* 0x001fe80000100a00 */
[----:B------:R0:W-:Y:S04]  /*13770*/  STL.64 [R1+0x27f8], R12 ;  /* 0x0027f80c01007387 */ /* 0x0001e80000100a00 */
[----:B0-----:R-:W2:Y:S04]  /*13780*/  LDL.LU R12, [R1+0xf0] ;  /* 0x0000f000010c7983 */ /* 0x001ea80000300800 */
[----:B------:R-:W2:Y:S04]  /*13790*/  LDL.LU R13, [R1+0xf4] ;  /* 0x0000f400010d7983 */ /* 0x000ea80000300800 */
[----:B------:R-:W-:Y:S04]  /*137a0*/  STL.64 [R1+0x80], R16 ;  /* 0x0000801001007387 */ /* 0x000fe80000100a00 */
[----:B------:R0:W-:Y:S04]  /*137b0*/  STL.64 [R1+0x88], R18 ;  /* 0x0000881201007387 */ /* 0x0001e80000100a00 */
[----:B0-----:R-:W2:Y:S04]  /*137c0*/  LDL.LU.64 R18, [R1+0x2928] ;  /* 0x0029280001127983 */ /* 0x001ea80000300a00 */
[----:B------:R-:W2:Y:S02]  /*137d0*/  LDL.LU.64 R16, [R1+0x2920] ;  /* 0x0029200001107983 */ /* 0x000ea40000300a00 */
[----:B--2---:R-:W-:-:S15]  /*137e0*/  HMMA.16816.F32.BF16 R16, R20, R12, R16 ;  /* 0x0000000c1410723c */ /* 0x004fde0000041810 */
[----:B------:R-:W-:-:S08]  /*137f0*/  NOP ;  /* 0x0000000000007918 */ /* 0x000fd00000000000 */
[----:B------:R0:W-:Y:S04]  /*13800*/  STL.64 [R1+0x90], R16 ;  /* 0x0000901001007387 */ /* 0x0001e80000100a00 */
[----:B------:R3:W-:Y:S04]  /*13810*/  STL.64 [R1+0x98], R18 ;  /* 0x0000981201007387 */ /* 0x0007e80000100a00 */
[----:B0-----:R-:W3:Y:S02]  /*13820*/  LDL.LU.64 R16, [R1+0x2918] ;  /* 0x0029180001107983 */ /* 0x001ee40000300a00 */
[----:B---3--:R-:W-:Y:S02]  /*13830*/  HMMA.16816.F32.BF16 R16, R20, R16, R8 ;  /* 0x000000101410723c */ /* 0x008fe40000041808 */
[----:B------:R-:W2:-:S15]  /*13840*/  LDL.LU R10, [R1+0x2910] ;  /* 0x00291000010a7983 */ /* 0x000e9e0000300800 */
[----:B------:R-:W-:-:S07]  /*13850*/  NOP ;  /* 0x0000000000007918 */ /* 0x000fce0000000000 */
[----:B------:R-:W-:Y:S01]  /*13860*/  MOV R23, R16 ;  /* 0x0000001000177202 */ /* 0x000fe20000000f00 */
[----:B------:R-:W-:Y:S01]  /*13870*/  IMAD.MOV.U32 R20, RZ, RZ, R19 ;  /* 0x000000ffff147224 */ /* 0x000fe200078e0013 */
[----:B------:R-:W-:Y:S02]  /*13880*/  MOV R22, R17 ;  /* 0x0000001100167202 */ /* 0x000fe40000000f00 */
[----:B------:R-:W-:Y:S02]  /*13890*/  MOV R21, R18 ;  /* 0x0000001200157202 */ /* 0x000fe40000000f00 */
[----:B------:R-:W3:Y:S04]  /*138a0*/  LDL.LU.64 R18, [R1+0x2908] ;  /* 0x0029080001127983 */ /* 0x000ee80000300a00 */
[----:B------:R-:W3:Y:S04]  /*138b0*/  LDL.LU.64 R16, [R1+0x2900] ;  /* 0x0029000001107983 */ /* 0x000ee80000300a00 */
[----:B------:R-:W-:Y:S04]  /*138c0*/  STL.64 [R1+0x2898], R22 ;  /* 0x0028981601007387 */ /* 0x000fe80000100a00 */
[----:B------:R0:W-:Y:S04]  /*138d0*/  STL.64 [R1+0x2890], R20 ;  /* 0x0028901401007387 */ /* 0x0001e80000100a00 */
[----:B0-----:R-:W3:Y:S01]  /*138e0*/  LDL.LU R20, [R1] ;  /* 0x0000000001147983 */ /* 0x001ee20000300800 */
[----:B------:R-:W-:-:S02]  /*138f0*/  MOV R21, R27 ;  /* 0x0000001b00157202 */ /* 0x000fc40000000f00 */
[----:B------:R-:W-:Y:S02]  /*13900*/  MOV R22, R26 ;  /* 0x0000001a00167202 */ /* 0x000fe40000000f00 */
[----:B------:R-:W-:-:S07]  /*13910*/  MOV R23, R3 ;  /* 0x0000000300177202 */ /* 0x000fce0000000f00 */
[----:B---3--:R-:W-:Y:S01]  /*13920*/  HMMA.16816.F32.BF16 R24, R20, R24, R16 ;  /* 0x000000181418723c */ /* 0x008fe20000041810 */
[----:B------:R-:W4:Y:S04]  /*13930*/  LDL.LU.64 R18, [R1+0x28f8] ;  /* 0x0028f80001127983 */ /* 0x000f280000300a00 */
[----:B------:R-:W4:-:S15]  /*13940*/  LDL.LU.64 R16, [R1+0x28f0] ;  /* 0x0028f00001107983 */ /* 0x000f1e0000300a00 */
[----:B------:R-:W-:-:S03]  /*13950*/  NOP ;  /* 0x0000000000007918 */ /* 0x000fc60000000000 */
[----:B------:R0:W-:Y:S01]  /*13960*/  STL [R1+0x3c], R27 ;  /* 0x00003c1b01007387 */ /* 0x0001e20000100800 */
[----:B------:R-:W-:Y:S01]  /*13970*/  MOV R0, R26 ;  /* 0x0000001a00007202 */ /* 0x000fe20000000f00 */
[----:B------:R-:W-:Y:S01]  /*13980*/  IMAD.MOV.U32 R8, RZ, RZ, R24 ;  /* 0x000000ffff087224 */ /* 0x000fe200078e0018 */
[----:B------:R-:W-:Y:S01]  /*13990*/  MOV R9, R25 ;  /* 0x0000001900097202 */ /* 0x000fe20000000f00 */
[----:B0-----:R-:W3:Y:S04]  /*139a0*/  LDL.LU.64 R26, [R1+0x28e8] ;  /* 0x0028e800011a7983 */ /* 0x001ee80000300a00 */
[----:B------:R-:W3:Y:S02]  /*139b0*/  LDL.LU.64 R24, [R1+0x28e0] ;  /* 0x0028e00001187983 */ /* 0x000ee40000300a00 */
[----:B---3--:R-:W-:Y:S02]  /*139c0*/  HMMA.16816.F32.BF16 R12, R20, R12, R24 ;  /* 0x0000000c140c723c */ /* 0x008fe40000041818 */
[----:B------:R-:W4:Y:S04]  /*139d0*/  LDL.LU.64 R26, [R1+0x28d8] ;  /* 0x0028d800011a7983 */ /* 0x000f280000300a00 */
[----:B------:R-:W4:-:S15]  /*139e0*/  LDL.LU.64 R24, [R1+0x28d0] ;  /* 0x0028d00001187983 */ /* 0x000f1e0000300a00 */
[----:B------:R-:W-:-:S02]  /*139f0*/  NOP ;  /* 0x0000000000007918 */ /* 0x000fc40000000000 */
[----:B------:R-:W-:Y:S01]  /*13a00*/  STL.64 [R1+0x10], R12 ;  /* 0x0000100c01007387 */ /* 0x000fe20000100a00 */
[----:B------:R-:W-:-:S03]  /*13a10*/  MOV R3, R15 ;  /* 0x0000000f00037202 */ /* 0x000fc60000000f00 */
[----:B------:R-:W-:Y:S04]  /*13a20*/  STL [R1+0x18], R14 ;  /* 0x0000180e01007387 */ /* 0x000fe80000100800 */
[----:B------:R-:W-:Y:S04]  /*13a30*/  STL.64 [R1+0x28b8], R22 ;  /* 0x0028b81601007387 */ /* 0x000fe80000100a00 */
[----:B------:R0:W-:Y:S04]  /*13a40*/  STL.64 [R1+0x28b0], R20 ;  /* 0x0028b01401007387 */ /* 0x0001e80000100a00 */
[----:B0-----:R-:W3:Y:S04]  /*13a50*/  LDL.LU R20, [R1+0x40] ;  /* 0x0000400001147983 */ /* 0x001ee80000300800 */
[----:B------:R-:W3:Y:S04]  /*13a60*/  LDL.LU R21, [R1+0x44] ;  /* 0x0000440001157983 */ /* 0x000ee80000300800 */
[----:B------:R-:W3:Y:S04]  /*13a70*/  LDL.LU R22, [R1+0x48] ;  /* 0x0000480001167983 */ /* 0x000ee80000300800 */
[----:B------:R-:W3:Y:S01]  /*13a80*/  LDL.LU R23, [R1+0x4c] ;  /* 0x00004c0001177983 */ /* 0x000ee20000300800 */
[----:B----4-:R-:W-:Y:S03]  /*13a90*/  HMMA.16816.F32.BF16 R12, R24, R6, R16 ;  /* 0x00000006180c723c */ /* 0x010fe60000041810 */
[----:B------:R-:W0:Y:S04]  /*13aa0*/  LDSM.16.M88.4 R16, [R28+UR6+0x80] ;  /* 0x000080061c10783b */ /* 0x000e280008000200 */
[----:B------:R-:W-:Y:S04]  /*13ab0*/  STL.64 [R1+0x28a8], R26 ;  /* 0x0028a81a01007387 */ /* 0x000fe80000100a00 */
[----:B------:R-:W-:-:S12]  /*13ac0*/  STL.64 [R1+0x28a0], R24 ;  /* 0x0028a01801007387 */ /* 0x000fd80000100a00 */
[----:B------:R-:W-:Y:S04]  /*13ad0*/  STL [R1+0x2824], R12 ;  /* 0x0028240c01007387 */ /* 0x000fe80000100800 */
[----:B------:R-:W-:Y:S04]  /*13ae0*/  STL [R1+0x2820], R13 ;  /* 0x0028200d01007387 */ /* 0x000fe80000100800 */
[----:B------:R1:W-:Y:S04]  /*13af0*/  STL [R1+0x281c], R14 ;  /* 0x00281c0e01007387 */ /* 0x0003e80000100800 */
[----:B------:R4:W-:Y:S04]  /*13b00*/  STL [R1+0x2818], R15 ;  /* 0x0028180f01007387 */ /* 0x0009e80000100800 */
[----:B0-----:R-:W-:Y:S01]  /*13b10*/  STL.64 [R1+0xb8], R18 ;  /* 0x0000b81201007387 */ /* 0x001fe20000100a00 */
[----:B-1----:R-:W-:Y:S01]  /*13b20*/  MOV R14, R17 ;  /* 0x00000011000e7202 */ /* 0x002fe20000000f00 */
[----:B----4-:R-:W-:-:S02]  /*13b30*/  IMAD.MOV.U32 R15, RZ, RZ, R16 ;  /* 0x000000ffff0f7224 */ /* 0x010fc400078e0010 */
[----:B------:R-:W0:Y:S01]  /*13b40*/  LDSM.16.M88.4 R16, [R28+UR6+0x8080] ;  /* 0x008080061c10783b */ /* 0x000e220008000200 */
[----:B------:R-:W-:-:S03]  /*13b50*/  MOV R27, R2 ;  /* 0x00000002001b7202 */ /* 0x000fc60000000f00 */
[----:B0-----:R-:W-:Y:S01]  /*13b60*/  STL.64 [R1+0xc0], R16 ;  /* 0x0000c01001007387 */ /* 0x001fe20000100a00 */
[----:B------:R-:W-:-:S03]  /*13b70*/  MOV R2, R19 ;  /* 0x0000001300027202 */ /* 0x000fc60000000f00 */
[----:B------:R-:W-:Y:S04]  /*13b80*/  STL [R1+0xc8], R18 ;  /* 0x0000c81201007387 */ /* 0x000fe80000100800 */
[----:B------:R-:W0:Y:S01]  /*13b90*/  LDSM.16.M88.4 R16, [R28+UR6+0xc080] ;  /* 0x00c080061c10783b */ /* 0x000e220008000200 */
[----:B--2---:R-:W-:-:S03]  /*13ba0*/  IMAD.MOV.U32 R24, RZ, RZ, R10 ;  /* 0x000000ffff187224 */ /* 0x004fc600078e000a */
[----:B------:R-:W-:Y:S04]  /*13bb0*/  STL [R1+0x2734], R2 ;  /* 0x0027340201007387 */ /* 0x000fe80000100800 */
[----:B0-----:R-:W-:Y:S01]  /*13bc0*/  STL.64 [R1+0x130], R16 ;  /* 0x0001301001007387 */ /* 0x001fe20000100a00 */
[----:B------:R-:W-:Y:S01]  /*13bd0*/  MOV R10, R16 ;  /* 0x00000010000a7202 */ /* 0x000fe20000000f00 */
[----:B------:R-:W-:Y:S02]  /*13be0*/  IMAD.MOV.U32 R11, RZ, RZ, R17 ;  /* 0x000000ffff0b7224 */ /* 0x000fe400078e0011 */
[----:B------:R0:W-:Y:S04]  /*13bf0*/  STL.64 [R1+0x138], R18 ;  /* 0x0001381201007387 */ /* 0x0001e80000100a00 */
[----:B0-----:R-:W3:Y:S04]  /*13c00*/  LDL.LU.64 R18, [R1+0x28c8] ;  /* 0x0028c80001127983 */ /* 0x001ee80000300a00 */
[----:B------:R-:W3:Y:S01]  /*13c10*/  LDL.LU.64 R16, [R1+0x28c0] ;  /* 0x0028c00001107983 */ /* 0x000ee20000300a00 */
[----:B------:R-:W-:-:S02]  /*13c20*/  MOV R25, R5 ;  /* 0x0000000500197202 */ /* 0x000fc40000000f00 */
[----:B------:R-:W-:Y:S01]  /*13c30*/  MOV R26, R4 ;  /* 0x00000004001a7202 */ /* 0x000fe20000000f00 */
[----:B------:R-:W-:Y:S04]  /*13c40*/  STL.64 [R1+0x2848], R10 ;  /* 0x0028480a01007387 */ /* 0x000fe80000100a00 */
[----:B------:R-:W-:Y:S01]  /*13c50*/  STL [R1+0x26b8], R28 ;  /* 0x0026b81c01007387 */ /* 0x000fe20000100800 */
[----:B---3--:R-:W-:Y:S03]  /*13c60*/  HMMA.16816.F32.BF16 R4, R16, R6, R20 ;  /* 0x000000061004723c */ /* 0x008fe60000041814 */
[----:B------:R-:W2:Y:S04]  /*13c70*/  LDL.LU.64 R22, [R1+0x28b8] ;  /* 0x0028b80001167983 */ /* 0x000ea80000300a00 */
[----:B------:R-:W2:-:S15]  /*13c80*/  LDL.LU.64 R20, [R1+0x28b0] ;  /* 0x0028b00001147983 */ /* 0x000e9e0000300a00 */
[----:B------:R-:W-:-:S01]  /*13c90*/  NOP ;  /* 0x0000000000007918 */ /* 0x000fc20000000000 */
[----:B------:R-:W-:Y:S04]  /*13ca0*/  STL.64 [R1+0x40], R4 ;  /* 0x0000400401007387 */ /* 0x000fe80000100a00 */
[----:B------:R-:W-:Y:S04]  /*13cb0*/  STL.64 [R1+0x2858], R18 ;  /* 0x0028581201007387 */ /* 0x000fe80000100a00 */
[----:B------:R0:W-:Y:S04]  /*13cc0*/  STL.64 [R1+0x2850], R16 ;  /* 0x0028501001007387 */ /* 0x0001e80000100a00 */
[----:B0-----:R-:W2:Y:S04]  /*13cd0*/  LDL.LU.64 R16, [R1+0x110] ;  /* 0x0001100001107983 */ /* 0x001ea80000300a00 */
[----:B------:R-:W3:Y:S01]  /*13ce0*/  LDL.LU.64 R18, [R1+0x118] ;  /* 0x0001180001127983 */ /* 0x000ee20000300a00 */
[----:B------:R-:W-:-:S02]  /*13cf0*/  MOV R12, R6 ;  /* 0x00000006000c7202 */ /* 0x000fc40000000f00 */
[----:B------:R-:W-:Y:S02]  /*13d00*/  MOV R13, R7 ;  /* 0x00000007000d7202 */ /* 0x000fe40000000f00 */
[----:B------:R-:W0:Y:S04]  /*13d10*/  LDSM.16.MT88.4 R4, [R29+UR6+0x11400] ;  /* 0x011400061d04783b */ /* 0x000e280008004200 */
[----:B------:R-:W-:Y:S01]  /*13d20*/  STL [R1+0x27f0], R29 ;  /* 0x0027f01d01007387 */ /* 0x000fe20000100800 */
[----:B------:R-:W-:-:S03]  /*13d30*/  MOV R10, R0 ;  /* 0x00000000000a7202 */ /* 0x000fc60000000f00 */
[----:B0-----:R-:W-:Y:S04]  /*13d40*/  STL.64 [R1+0x2758], R6 ;  /* 0x0027580601007387 */ /* 0x001fe80000100a00 */
[----:B------:R0:W-:Y:S02]  /*13d50*/  STL.64 [R1+0x2750], R4 ;  /* 0x0027500401007387 */ /* 0x0001e40000100a00 */
[----:B0-----:R-:W-:Y:S01]  /*13d60*/  MOV R4, R15 ;  /* 0x0000000f00047202 */ /* 0x001fe20000000f00 */
[----:B------:R-:W-:-:S04]  /*13d70*/  IMAD.MOV.U32 R5, RZ, RZ, R14 ;  /* 0x000000ffff057224 */ /* 0x000fc800078e000e */
[----:B------:R0:W-:Y:S04]  /*13d80*/  STL [R1+0x27e0], R4 ;  /* 0x0027e00401007387 */ /* 0x0001e80000100800 */
[----:B------:R1:W-:Y:S04]  /*13d90*/  STL [R1+0x27e4], R5 ;  /* 0x0027e40501007387 */ /* 0x0003e80000100800 */
[----:B0-----:R-:W4:Y:S04]  /*13da0*/  LDL.LU R4, [R1+0x80] ;  /* 0x0000800001047983 */ /* 0x001f280000300800 */
[----:B-1----:R-:W4:Y:S04]  /*13db0*/  LDL.LU R5, [R1+0x84] ;  /* 0x0000840001057983 */ /* 0x002f280000300800 */
[----:B------:R-:W4:Y:S04]  /*13dc0*/  LDL.LU R6, [R1+0x88] ;  /* 0x0000880001067983 */ /* 0x000f280000300800 */
[----:B------:R-:W4:Y:S01]  /*13dd0*/  LDL.LU R7, [R1+0x8c] ;  /* 0x00008c0001077983 */ /* 0x000f220000300800 */
[----:B--2---:R-:W-:Y:S03]  /*13de0*/  HMMA.16816.F32.BF16 R20, R20, R16, R24 ;  /* 0x000000101414723c */ /* 0x004fe60000041818 */
[----:B------:R-:W2:Y:S04]  /*13df0*/  LDL.LU.64 R26, [R1+0x28a8] ;  /* 0x0028a800011a7983 */ /* 0x000ea80000300a00 */
[----:B------:R-:W2:-:S15]  /*13e00*/  LDL.LU.64 R24, [R1+0x28a0] ;  /* 0x0028a00001187983 */ /* 0x000e9e0000300a00 */
[----:B------:R-:W-:-:S01]  /*13e10*/  NOP ;  /* 0x0000000000007918 */ /* 0x000fc20000000000 */
[----:B------:R-:W-:Y:S04]  /*13e20*/  STL.64 [R1+0x60], R20 ;  /* 0x0000601401007387 */ /* 0x000fe80000100a00 */
[----:B------:R0:W-:Y:S04]  /*13e30*/  STL.64 [R1+0x68], R22 ;  /* 0x0000681601007387 */ /* 0x0001e80000100a00 */
[----:B0-----:R-:W5:Y:S04]  /*13e40*/  LDL.LU.64 R22, [R1+0x2898] ;  /* 0x0028980001167983 */ /* 0x001f680000300a00 */
[----:B------:R-:W4:Y:S04]  /*13e50*/  LDL.LU.64 R20, [R1+0x2890] ;  /* 0x0028900001147983 */ /* 0x000f280000300a00 */
[----:B---3--:R0:W-:Y:S04]  /*13e60*/  STL.64 [R1+0x2870], R18 ;  /* 0x0028701201007387 */ /* 0x0081e80000100a00 */
[----:B------:R-:W2:Y:S04]  /*13e70*/  LDL.LU R16, [R1+0x90] ;  /* 0x0000900001107983 */ /* 0x000ea80000300800 */
[----:B------:R-:W2:Y:S04]  /*13e80*/  LDL.LU R17, [R1+0x94] ;  /* 0x0000940001117983 */ /* 0x000ea80000300800 */
[----:B0-----:R-:W2:Y:S04]  /*13e90*/  LDL.LU R18, [R1+0x98] ;  /* 0x0000980001127983 */ /* 0x001ea80000300800 */
[----:B------:R-:W2:Y:S04]  /*13ea0*/  LDL.LU R19, [R1+0x9c] ;  /* 0x00009c0001137983 */ /* 0x000ea80000300800 */
[----:B------:R-:W3:Y:S04]  /*13eb0*/  LDL.LU R0, [R1+0x2888] ;  /* 0x0028880001007983 */ /* 0x000ee80000300800 */
[----:B------:R-:W5:Y:S04]  /*13ec0*/  LDL.LU R11, [R1+0x3c] ;  /* 0x00003c00010b7983 */ /* 0x000f680000300800 */
[----:B-----5:R4:W-:Y:S04]  /*13ed0*/  STL.64 [R1+0x2868], R10 ;  /* 0x0028680a01007387 */ /* 0x0209e80000100a00 */
[----:B------:R0:W-:Y:S01]  /*13ee0*/  STL.64 [R1+0x2860], R8 ;  /* 0x0028600801007387 */ /* 0x0001e20000100a00 */
[----:B----4-:R-:W-:Y:S01]  /*13ef0*/  IMAD.MOV.U32 R10, RZ, RZ, R21 ;  /* 0x000000ffff0a7224 */ /* 0x010fe200078e0015 */
[----:B------:R-:W-:-:S02]  /*13f00*/  MOV R11, R20 ;  /* 0x00000014000b7202 */ /* 0x000fc40000000f00 */
[----:B0-----:R-:W-:Y:S02]  /*13f10*/  MOV R8, R23 ;  /* 0x0000001700087202 */ /* 0x001fe40000000f00 */
[----:B------:R-:W-:Y:S01]  /*13f20*/  MOV R9, R22 ;  /* 0x0000001600097202 */ /* 0x000fe20000000f00 */
[----:B------:R0:W-:Y:S04]  /*13f30*/  STL.64 [R1+0x2880], R10 ;  /* 0x0028800a01007387 */ /* 0x0001e80000100a00 */
[----:B------:R-:W-:Y:S04]  /*13f40*/  STL.64 [R1+0x2878], R8 ;  /* 0x0028780801007387 */ /* 0x000fe80000100a00 */
[----:B---3--:R-:W1:Y:S04]  /*13f50*/  LDSM.16.MT88.4 R20, [R0+UR6+0x11400] ;  /* 0x011400060014783b */ /* 0x008e680008004200 */
[----:B0-----:R-:W2:Y:S04]  /*13f60*/  LDL.LU.64 R10, [R1+0xf8] ;  /* 0x0000f800010a7983 */ /* 0x001ea80000300a00 */
[----:B------:R-:W-:Y:S04]  /*13f70*/  STL [R1+0x27e8], R0 ;  /* 0x0027e80001007387 */ /* 0x000fe80000100800 */
[----:B-1----:R-:W-:Y:S04]  /*13f80*/  STL [R1+0x274c], R20 ;  /* 0x00274c1401007387 */ /* 0x002fe80000100800 */
[----:B------:R-:W-:Y:S04]  /*13f90*/  STL [R1+0x2748], R21 ;  /* 0x0027481501007387 */ /* 0x000fe80000100800 */
[----:B------:R-:W-:Y:S04]  /*13fa0*/  STL [R1+0x2744], R22 ;  /* 0x0027441601007387 */ /* 0x000fe80000100800 */
[----:B------:R0:W-:Y:S04]  /*13fb0*/  STL [R1+0x2740], R23 ;  /* 0x0027401701007387 */ /* 0x0001e80000100800 */
[----:B0-----:R-:W3:Y:S01]  /*13fc0*/  LDL.LU.64 R22, [R1+0xe8] ;  /* 0x0000e80001167983 */ /* 0x001ee20000300a00 */
[----:B--2---:R-:W-:Y:S06]  /*13fd0*/  HMMA.16816.F32.BF16 R16, R24, R10, R16 ;  /* 0x0000000a1810723c */ /* 0x004fec0000041810 */
[----:B------:R-:W-:Y:S01]  /*13fe0*/  MOV R15, R10 ;  /* 0x0000000a000f7202 */ /* 0x000fe20000000f00 */
[----:B------:R-:W-:-:S02]  /*13ff0*/  IMAD.MOV.U32 R14, RZ, RZ, R11 ;  /* 0x000000ffff0e7224 */ /* 0x000fc400078e000b */
[----:B------:R-:W2:Y:S04]  /*14000*/  LDL.LU.64 R10, [R1+0x2880] ;  /* 0x00288000010a7983 */ /* 0x000ea80000300a00 */
[----:B------:R-:W2:Y:S10]  /*14010*/  LDL.LU.64 R8, [R1+0x2878] ;  /* 0x0028780001087983 */ /* 0x000eb40000300a00 */
[----:B------:R-:W-:Y:S01]  /*14020*/  STL.64 [R1+0x90], R16 ;  /* 0x0000901001007387 */ /* 0x000fe20000100a00 */
[----:B------:R-:W-:-:S03]  /*14030*/  MOV R29, R19 ;  /* 0x00000013001d7202 */ /* 0x000fc60000000f00 */
[----:B------:R0:W-:Y:S04]  /*14040*/  STL [R1+0x98], R18 ;  /* 0x0000981201007387 */ /* 0x0001e80000100800 */
[----:B0-----:R-:W2:Y:S04]  /*14050*/  LDL.LU.64 R18, [R1+0x2870] ;  /* 0x0028700001127983 */ /* 0x001ea80000300a00 */
[----:B------:R-:W4:Y:S04]  /*14060*/  LDL.LU R20, [R1+0x100] ;  /* 0x0001000001147983 */ /* 0x000f280000300800 */
[----:B------:R-:W4:Y:S01]  /*14070*/  LDL.LU R21, [R1+0x104] ;  /* 0x0001040001157983 */ /* 0x000f220000300800 */
[----:B---3--:R-:W-:Y:S06]  /*14080*/  HMMA.16816.F32.BF16 R4, R24, R22, R4 ;  /* 0x000000161804723c */ /* 0x008fec0000041804 */
[----:B------:R-:W-:-:S02]  /*14090*/  MOV R2, R22 ;  /* 0x0000001600027202 */ /* 0x000fc40000000f00 */
[----:B------:R-:W-:-:S15]  /*140a0*/  MOV R0, R23 ;  /* 0x0000001700007202 */ /* 0x000fde0000000f00 */
[----:B------:R-:W-:-:S01]  /*140b0*/  NOP ;  /* 0x0000000000007918 */ /* 0x000fc20000000000 */
[----:B------:R-:W-:Y:S02]  /*140c0*/  MOV R23, R5 ;  /* 0x0000000500177202 */ /* 0x000fe40000000f00 */
[----:B------:R-:W-:-:S05]  /*140d0*/  MOV R22, R6 ;  /* 0x0000000600167202 */ /* 0x000fca0000000f00 */
[----:B------:R-:W-:Y:S04]  /*140e0*/  STL.64 [R1+0x2830], R22 ;  /* 0x0028301601007387 */ /* 0x000fe80000100a00 */
[----:B----4-:R0:W-:Y:S04]  /*140f0*/  STL.64 [R1+0x2828], R20 ;  /* 0x0028281401007387 */ /* 0x0101e80000100a00 */
[----:B0-----:R-:W3:Y:S04]  /*14100*/  LDL.LU R20, [R1+0x10] ;  /* 0x0000100001147983 */ /* 0x001ee80000300800 */
[----:B------:R-:W3:Y:S04]  /*14110*/  LDL.LU R21, [R1+0x14] ;  /* 0x0000140001157983 */ /* 0x000ee80000300800 */
[----:B------:R-:W4:Y:S01]  /*14120*/  LDL.LU R22, [R1+0x18] ;  /* 0x0000180001167983 */ /* 0x000f220000300800 */
[----:B------:R-:W-:Y:S01]  /*14130*/  MOV R23, R3 ;  /* 0x0000000300177202 */ /* 0x000fe20000000f00 */
[----:B--2---:R-:W-:Y:S06]  /*14140*/  HMMA.16816.F32.BF16 R24, R24, R18, R8 ;  /* 0x000000121818723c */ /* 0x004fec0000041808 */
[----:B------:R-:W-:Y:S01]  /*14150*/  MOV R6, R18 ;  /* 0x0000001200067202 */ /* 0x000fe20000000f00 */
[----:B----4-:R0:W-:Y:S04]  /*14160*/  STL.64 [R1+0x2840], R22 ;  /* 0x0028401601007387 */ /* 0x0101e80000100a00 */
[----:B---3--:R1:W-:Y:S04]  /*14170*/  STL.64 [R1+0x2838], R20 ;  /* 0x0028381401007387 */ /* 0x0083e80000100a00 */
[----:B------:R-:W1:Y:S01]  /*14180*/  LDL.LU.64 R10, [R1+0x2868] ;  /* 0x00286800010a7983 */ /* 0x000e620000300a00 */
[----:B0-----:R-:W-:-:S03]  /*14190*/  MOV R22, R2 ;  /* 0x0000000200167202 */ /* 0x001fc60000000f00 */
[----:B------:R-:W1:Y:S01]  /*141a0*/  LDL.LU.64 R8, [R1+0x2860] ;  /* 0x0028600001087983 */ /* 0x000e620000300a00 */
[----:B------:R-:W-:-:S03]  /*141b0*/  MOV R2, R19 ;  /* 0x0000001300027202 */ /* 0x000fc60000000f00 */
[----:B------:R-:W1:Y:S04]  /*141c0*/  LDL.LU.64 R18, [R1+0x2858] ;  /* 0x0028580001127983 */ /* 0x000e680000300a00 */
[----:B------:R-:W1:Y:S01]  /*141d0*/  LDL.LU.64 R16, [R1+0x2850] ;  /* 0x0028500001107983 */ /* 0x000e620000300a00 */
[----:B------:R-:W-:Y:S01]  /*141e0*/  IMAD.MOV.U32 R23, RZ, RZ, R0 ;  /* 0x000000ffff177224 */ /* 0x000fe200078e0000 */
[----:B------:R-:W-:Y:S01]  /*141f0*/  MOV R5, R26 ;  /* 0x0000001a00057202 */ /* 0x000fe20000000f00 */
[----:B------:R-:W-:Y:S01]  /*14200*/  IMAD.MOV.U32 R28, RZ, RZ, R4 ;  /* 0x000000ffff1c7224 */ /* 0x000fe200078e0004 */
[----:B------:R-:W-:Y:S01]  /*14210*/  MOV R4, R27 ;  /* 0x0000001b00047202 */ /* 0x000fe20000000f00 */
[----:B------:R-:W-:Y:S01]  /*14220*/  IMAD.MOV.U32 R27, RZ, RZ, R14 ;  /* 0x000000ffff1b7224 */ /* 0x000fe200078e000e */
[----:B------:R-:W-:-:S02]  /*14230*/  MOV R26, R15 ;  /* 0x0000000f001a7202 */ /* 0x000fc40000000f00 */
[----:B-1----:R-:W-:Y:S01]  /*14240*/  HMMA.16816.F32.BF16 R20, R16, R22, R8 ;  /* 0x000000161014723c */ /* 0x002fe20000041808 */
[----:B------:R-:W2:-:S15]  /*14250*/  LDL.LU.64 R10, [R1+0x2848] ;  /* 0x00284800010a7983 */ /* 0x000e9e0000300a00 */
[----:B------:R-:W-:-:S08]  /*14260*/  NOP ;  /* 0x0000000000007918 */ /* 0x000fd00000000000 */
[----:B------:R-:W-:Y:S01]  /*14270*/  MOV R8, R22 ;  /* 0x0000001600087202 */ /* 0x000fe20000000f00 */
[----:B------:R-:W-:Y:S01]  /*14280*/  IMAD.MOV.U32 R9, RZ, RZ, R23 ;  /* 0x000000ffff097224 */ /* 0x000fe200078e0017 */
[----:B------:R-:W-:Y:S01]  /*14290*/  MOV R14, R20 ;  /* 0x00000014000e7202 */ /* 0x000fe20000000f00 */
[----:B------:R-:W3:Y:S01]  /*142a0*/  LDL.LU.64 R22, [R1+0x2840] ;  /* 0x0028400001167983 */ /* 0x000ee20000300a00 */
[----:B------:R-:W-:-:S03]  /*142b0*/  MOV R15, R21 ;  /* 0x00000015000f7202 */ /* 0x000fc60000000f00 */
[----:B------:R-:W3:Y:S01]  /*142c0*/  LDL.LU.64 R20, [R1+0x2838] ;  /* 0x0028380001147983 */ /* 0x000ee20000300a00 */
[----:B------:R-:W-:Y:S01]  /*142d0*/  MOV R3, R24 ;  /* 0x0000001800037202 */ /* 0x000fe20000000f00 */
[----:B------:R-:W-:Y:S02]  /*142e0*/  IMAD.MOV.U32 R0, RZ, RZ, R25 ;  /* 0x000000ffff007224 */ /* 0x000fe400078e0019 */
[----:B---3--:R-:W-:Y:S01]  /*142f0*/  HMMA.16816.F32.BF16 R24, R16, R26, R20 ;  /* 0x0000001a1018723c */ /* 0x008fe20000041814 */
[----:B------:R-:W3:Y:S04]  /*14300*/  LDL.LU.64 R22, [R1+0x2830] ;  /* 0x0028300001167983 */ /* 0x000ee80000300a00 */
[----:B------:R-:W4:Y:S04]  /*14310*/  LDL.LU.64 R20, [R1+0x2828] ;  /* 0x0028280001147983 */ /* 0x000f280000300a00 */
[----:B------:R0:W-:Y:S04]  /*14320*/  STL.64 [R1+0x27d8], R18 ;  /* 0x0027d81201007387 */ /* 0x0001e80000100a00 */
[----:B------:R1:W-:Y:S01]  /*14330*/  STL.64 [R1+0x27d0], R16 ;  /* 0x0027d01001007387 */ /* 0x0003e20000100a00 */
[----:B0-----:R-:W-:-:S02]  /*14340*/  MOV R18, R12 ;  /* 0x0000000c00127202 */ /* 0x001fc40000000f00 */
[----:B------:R-:W-:Y:S01]  /*14350*/  MOV R19, R13 ;  /* 0x0000000d00137202 */ /* 0x000fe20000000f00 */
[----:B-1----:R-:W5:Y:S04]  /*14360*/  LDL.LU R16, [R1+0x40] ;  /* 0x0000400001107983 */ /* 0x002f680000300800 */
[----:B------:R-:W5:Y:S04]  /*14370*/  LDL.LU R17, [R1+0x44] ;  /* 0x0000440001117983 */ /* 0x000f680000300800 */
[----:B------:R-:W4:Y:S04]  /*14380*/  LDL.LU R12, [R1+0x2824] ;  /* 0x00282400010c7983 */ /* 0x000f280000300800 */
[----:B------:R-:W4:Y:S04]  /*14390*/  LDL.LU R13, [R1+0x2820] ;  /* 0x00282000010d7983 */ /* 0x000f280000300800 */
[----:B------:R0:W-:Y:S04]  /*143a0*/  STL.64 [R1+0x2768], R26 ;  /* 0x0027681a01007387 */ /* 0x0001e80000100a00 */
[----:B------:R1:W-:Y:S01]  /*143b0*/  STL.64 [R1+0x2760], R24 ;  /* 0x0027601801007387 */ /* 0x0003e20000100a00 */
[----:B0-----:R-:W-:-:S02]  /*143c0*/  MOV R26, R8 ;  /* 0x00000008001a7202 */ /* 0x001fc40000000f00 */
[----:B------:R-:W-:Y:S02]  /*143d0*/  MOV R27, R9 ;  /* 0x00000009001b7202 */ /* 0x000fe40000000f00 */
[----:B-1----:R-:W-:Y:S01]  /*143e0*/  MOV R24, R14 ;  /* 0x0000000e00187202 */ /* 0x002fe20000000f00 */
[----:B------:R-:W-:Y:S01]  /*143f0*/  IMAD.MOV.U32 R25, RZ, RZ, R15 ;  /* 0x000000ffff197224 */ /* 0x000fe200078e000f */
[----:B------:R-:W4:Y:S04]  /*14400*/  LDL.LU R14, [R1+0x281c] ;  /* 0x00281c00010e7983 */ /* 0x000f280000300800 */
[----:B------:R-:W4:Y:S04]  /*14410*/  LDL.LU R15, [R1+0x2818] ;  /* 0x00281800010f7983 */ /* 0x000f280000300800 */
[----:B------:R-:W4:Y:S04]  /*14420*/  LDL.LU R8, [R1+0x2814] ;  /* 0x0028140001087983 */ /* 0x000f280000300800 */
[----:B------:R-:W4:Y:S04]  /*14430*/  LDL.LU R9, [R1+0x2810] ;  /* 0x0028100001097983 */ /* 0x000f280000300800 */
[----:B------:R-:W-:Y:S04]  /*14440*/  STL.64 [R1+0x2778], R26 ;  /* 0x0027781a01007387 */ /* 0x000fe80000100a00 */
[----:B------:R2:W-:Y:S02]  /*14450*/  STL.64 [R1+0x2770], R24 ;  /* 0x0027701801007387 */ /* 0x0005e40000100a00 */
[----:B--2---:R-:W-:Y:S01]  /*14460*/  MOV R24, R10 ;  /* 0x0000000a00187202 */ /* 0x004fe20000000f00 */
[----:B------:R-:W-:Y:S01]  /*14470*/  IMAD.MOV.U32 R25, RZ, RZ, R11 ;  /* 0x000000ffff197224 */ /* 0x000fe200078e000b */
[----:B------:R-:W4:Y:S04]  /*14480*/  LDL.LU R10, [R1+0x280c] ;  /* 0x00280c00010a7983 */ /* 0x000f280000300800 */
[----:B------:R-:W4:Y:S04]  /*14490*/  LDL.LU R11, [R1+0x2808] ;  /* 0x00280800010b7983 */ /* 0x000f280000300800 */
[----:B------:R0:W-:Y:S04]  /*144a0*/  STL.64 [R1+0x2790], R24 ;  /* 0x0027901801007387 */ /* 0x0001e80000100a00 */
[----:B0-----:R-:W2:Y:S01]  /*144b0*/  LDL.LU.64 R24, [R1+0xc0] ;  /* 0x0000c00001187983 */ /* 0x001ea20000300a00 */
[----:B------:R-:W-:Y:S01]  /*144c0*/  IMAD.MOV.U32 R27, RZ, RZ, R7 ;  /* 0x000000ffff1b7224 */ /* 0x000fe200078e0007 */
[----:B---3--:R-:W-:Y:S01]  /*144d0*/  MOV R26, R22 ;  /* 0x00000016001a7202 */ /* 0x008fe20000000f00 */
[----:B----4-:R-:W-:Y:S01]  /*144e0*/  HMMA.16816.F32.BF16 R12, R8, R20, R12 ;  /* 0x00000014080c723c */ /* 0x010fe2000004180c */
[----:B--2---:R0:W-:Y:S04]  /*144f0*/  STL.64 [R1+0x27a8], R24 ;  /* 0x0027a81801007387 */ /* 0x0041e80000100a00 */
[----:B------:R1:W-:Y:S01]  /*14500*/  STL.64 [R1+0x27b8], R26 ;  /* 0x0027b81a01007387 */ /* 0x0003e20000100a00 */
[----:B0-----:R-:W-:-:S02]  /*14510*/  MOV R24, R28 ;  /* 0x0000001c00187202 */ /* 0x001fc40000000f00 */
[----:B------:R-:W-:Y:S02]  /*14520*/  MOV R25, R23 ;  /* 0x0000001700197202 */ /* 0x000fe40000000f00 */
[----:B-1----:R-:W-:Y:S02]  /*14530*/  MOV R26, R6 ;  /* 0x00000006001a7202 */ /* 0x002fe40000000f00 */
[----:B------:R-:W-:Y:S01]  /*14540*/  MOV R27, R2 ;  /* 0x00000002001b7202 */ /* 0x000fe20000000f00 */
[----:B------:R-:W-:Y:S11]  /*14550*/  STL.64 [R1+0x27b0], R24 ;  /* 0x0027b01801007387 */ /* 0x000ff60000100a00 */
[----:B------:R-:W-:Y:S01]  /*14560*/  MOV R6, R14 ;  /* 0x0000000e00067202 */ /* 0x000fe20000000f00 */
[----:B------:R-:W-:Y:S01]  /*14570*/  IMAD.MOV.U32 R7, RZ, RZ, R13 ;  /* 0x000000ffff077224 */ /* 0x000fe200078e000d */
[----:B------:R-:W-:-:S02]  /*14580*/  MOV R2, R15 ;  /* 0x0000000f00027202 */ /* 0x000fc40000000f00 */
[----:B------:R-:W-:Y:S01]  /*14590*/  MOV R28, R12 ;  /* 0x0000000c001c7202 */ /* 0x000fe20000000f00 */
[----:B------:R-:W5:Y:S04]  /*145a0*/  LDL.LU.64 R14, [R1+0x2800] ;  /* 0x00280000010e7983 */ /* 0x000f680000300a00 */
[----:B------:R-:W5:Y:S04]  /*145b0*/  LDL.LU.64 R12, [R1+0x27f8] ;  /* 0x0027f800010c7983 */ /* 0x000f680000300a00 */
[----:B------:R-:W-:Y:S04]  /*145c0*/  STL.64 [R1+0x27c8], R10 ;  /* 0x0027c80a01007387 */ /* 0x000fe80000100a00 */
[----:B------:R0:W-:Y:S04]  /*145d0*/  STL.64 [R1+0x27c0], R8 ;  /* 0x0027c00801007387 */ /* 0x0001e80000100a00 */
[----:B0-----:R-:W2:Y:S04]  /*145e0*/  LDL.LU R8, [R1+0x60] ;  /* 0x0000600001087983 */ /* 0x001ea80000300800 */
[----:B------:R-:W2:Y:S04]  /*145f0*/  LDL.LU R9, [R1+0x64] ;  /* 0x0000640001097983 */ /* 0x000ea80000300800 */
[----:B------:R-:W2:Y:S04]  /*14600*/  LDL.LU R10, [R1+0x68] ;  /* 0x00006800010a7983 */ /* 0x000ea80000300800 */
[----:B------:R-:W2:Y:S01]  /*14610*/  LDL.LU R11, [R1+0x6c] ;  /* 0x00006c00010b7983 */ /* 0x000ea20000300800 */
[----:B-----5:R-:W-:-:S15]  /*14620*/  HMMA.16816.F32.BF16 R16, R12, R20, R16 ;  /* 0x000000140c10723c */ /* 0x020fde0000041810 */
[----:B------:R-:W-:-:S09]  /*14630*/  NOP ;  /* 0x0000000000007918 */ /* 0x000fd20000000000 */
[----:B------:R-:W-:Y:S01]  /*14640*/  MOV R22, R18 ;  /* 0x0000001200167202 */ /* 0x000fe20000000f00 */
[----:B------:R-:W-:Y:S01]  /*14650*/  IMAD.MOV.U32 R21, RZ, RZ, R17 ;  /* 0x000000ffff157224 */ /* 0x000fe200078e0011 */
[----:B------:R-:W-:Y:S02]  /*14660*/  MOV R23, R19 ;  /* 0x0000001300177202 */ /* 0x000fe40000000f00 */
[----:B------:R-:W-:-:S03]  /*14670*/  MOV R20, R16 ;  /* 0x0000001000147202 */ /* 0x000fc60000000f00 */
[----:B------:R0:W-:Y:S04]  /*14680*/  STL.64 [R1+0x27a0], R22 ;  /* 0x0027a01601007387 */ /* 0x0001e80000100a00 */
[----:B------:R1:W-:Y:S01]  /*14690*/  STL.64 [R1+0x2798], R20 ;  /* 0x0027981401007387 */ /* 0x0003e20000100a00 */
[----:B0-----:R-:W-:-:S03]  /*146a0*/  MOV R23, R29 ;  /* 0x0000001d00177202 */ /* 0x001fc60000000f00 */
[----:B-1----:R-:W3:Y:S04]  /*146b0*/  LDL.LU R20, [R1+0x90] ;  /* 0x0000900001147983 */ /* 0x002ee80000300800 */
[----:B------:R-:W3:Y:S04]  /*146c0*/  LDL.LU R21, [R1+0x94] ;  /* 0x0000940001157983 */ /* 0x000ee80000300800 */
[----:B------:R-:W3:Y:S04]  /*146d0*/  LDL.LU R22, [R1+0x98] ;  /* 0x0000980001167983 */ /* 0x000ee80000300800 */
[----:B------:R-:W4:Y:S04]  /*146e0*/  LDL.LU R29, [R1+0x27f0] ;  /* 0x0027f000011d7983 */ /* 0x000f280000300800 */
[----:B------:R-:W-:Y:S04]  /*146f0*/  STL.64 [R1+0x2788], R14 ;  /* 0x0027880e01007387 */ /* 0x000fe80000100a00 */
[----:B------:R0:W-:Y:S02]  /*14700*/  STL.64 [R1+0x2780], R12 ;  /* 0x0027800c01007387 */ /* 0x0001e40000100a00 */
[----:B0-----:R-:W-:-:S02]  /*14710*/  IMAD.MOV.U32 R12, RZ, RZ, R3 ;  /* 0x000000ffff0c7224 */ /* 0x001fc400078e0003 */
[----:B------:R-:W5:Y:S01]  /*14720*/  LDL.LU R3, [R1+0x27ec] ;  /* 0x0027ec0001037983 */ /* 0x000f620000300800 */
[----:B------:R-:W-:Y:S02]  /*14730*/  MOV R13, R0 ;  /* 0x00000000000d7202 */ /* 0x000fe40000000f00 */
[----:B------:R-:W-:Y:S01]  /*14740*/  MOV R14, R5 ;  /* 0x00000005000e7202 */ /* 0x000fe20000000f00 */
[----:B------:R-:W3:Y:S01]  /*14750*/  LDL.LU R0, [R1+0x27e8] ;  /* 0x0027e80001007983 */ /* 0x000ee20000300800 */
[----:B------:R-:W-:-:S03]  /*14760*/  MOV R15, R4 ;  /* 0x00000004000f7202 */ /* 0x000fc60000000f00 */
[----:B------:R-:W3:Y:S04]  /*14770*/  LDL.LU R5, [R1+0x27e4] ;  /* 0x0027e40001057983 */ /* 0x000ee80000300800 */
[----:B------:R-:W3:Y:S04]  /*14780*/  LDL.LU R4, [R1+0x27e0] ;  /* 0x0027e00001047983 */ /* 0x000ee80000300800 */
[----:B----4-:R-:W0:Y:S04]  /*14790*/  LDSM.16.MT88.4 R16, [R29+UR6+0x11800] ;  /* 0x011800061d10783b */ /* 0x010e280008004200 */
[----:B------:R-:W-:Y:S04]  /*147a0*/  STL [R1+0x2738], R29 ;  /* 0x0027381d01007387 */ /* 0x000fe80000100800 */
[----:B0-----:R-:W-:Y:S04]  /*147b0*/  STL.64 [R1], R16 ;  /* 0x0000001001007387 */ /* 0x001fe80000100a00 */
[----:B------:R-:W-:Y:S04]  /*147c0*/  STL.64 [R1+0x8], R18 ;  /* 0x0000081201007387 */ /* 0x000fe80000100a00 */
[----:B-----5:R-:W0:Y:S04]  /*147d0*/  LDSM.16.M88.4 R16, [R3+UR6+0x4080] ;  /* 0x004080060310783b */ /* 0x020e280008000200 */
[----:B0-----:R-:W-:Y:S04]  /*147e0*/  STL.64 [R1+0xe0], R16 ;  /* 0x0000e01001007387 */ /* 0x001fe80000100a00 */
[----:B------:R0:W-:Y:S04]  /*147f0*/  STL.64 [R1+0xe8], R18 ;  /* 0x0000e81201007387 */ /* 0x0001e80000100a00 */
[----:B0-----:R-:W2:Y:S04]  /*14800*/  LDL.LU.64 R18, [R1+0x27d8] ;  /* 0x0027d80001127983 */ /* 0x001ea80000300a00 */
[----:B------:R-:W2:Y:S02]  /*14810*/  LDL.LU.64 R16, [R1+0x27d0] ;  /* 0x0027d00001107983 */ /* 0x000ea40000300a00 */
[----:B--2---:R-:W-:Y:S02]  /*14820*/  HMMA.16816.F32.BF16 R16, R16, R26, R8 ;  /* 0x0000001a1010723c */ /* 0x004fe40000041808 */
[----:B------:R-:W2:Y:S04]  /*14830*/  LDL.LU.64 R10, [R1+0x27c8] ;  /* 0x0027c800010a7983 */ /* 0x000ea80000300a00 */
[----:B------:R-:W2:Y:S04]  /*14840*/  LDL.LU.64 R8, [R1+0x27c0] ;  /* 0x0027c00001087983 */ /* 0x000ea80000300a00 */
[----:B------:R-:W2:Y:S04]  /*14850*/  LDL.LU.64 R26, [R1+0x27b8] ;  /* 0x0027b800011a7983 */ /* 0x000ea80000300a00 */
[----:B------:R-:W2:Y:S09]  /*14860*/  LDL.LU.64 R24, [R1+0x27b0] ;  /* 0x0027b00001187983 */ /* 0x000eb20000300a00 */
[----:B------:R-:W-:Y:S04]  /*14870*/  STL.64 [R1+0x60], R16 ;  /* 0x0000601001007387 */ /* 0x000fe80000100a00 */
[----:B------:R-:W-:Y:S04]  /*14880*/  STL.64 [R1+0x68], R18 ;  /* 0x0000681201007387 */ /* 0x000fe80000100a00 */
[----:B---3--:R-:W0:Y:S04]  /*14890*/  LDSM.16.MT88.4 R16, [R0+UR6+0x11800] ;  /* 0x011800060010783b */ /* 0x008e280008004200 */
[----:B------:R-:W-:Y:S04]  /*148a0*/  STL [R1+0x2730], R0 ;  /* 0x0027300001007387 */ /* 0x000fe80000100800 */
[----:B0-----:R-:W-:Y:S04]  /*148b0*/  STL.64 [R1+0x26a8], R18 ;  /* 0x0026a81201007387 */ /* 0x001fe80000100a00 */
[----:B------:R-:W-:Y:S01]  /*148c0*/  STL.64 [R1+0x26a0], R16 ;  /* 0x0026a01001007387 */ /* 0x000fe20000100a00 */
[----:B--2---:R-:W-:-:S15]  /*148d0*/  HMMA.16816.F32.BF16 R24, R8, R4, R24 ;  /* 0x000000040818723c */ /* 0x004fde0000041818 */
[----:B------:R-:W-:-:S08]  /*148e0*/  NOP ;  /* 0x0000000000007918 */ /* 0x000fd00000000000 */
[----:B------:R0:W-:Y:S01]  /*148f0*/  STL [R1+0x80], R24 ;  /* 0x0000801801007387 */ /* 0x0001e20000100800 */
[----:B------:R-:W-:-:S03]  /*14900*/  IMAD.MOV.U32 R29, RZ, RZ, R25 ;  /* 0x000000ffff1d7224 */ /* 0x000fc600078e0019 */
[----:B------:R-:W-:Y:S04]  /*14910*/  STL.64 [R1+0x88], R26 ;  /* 0x0000881a01007387 */ /* 0x000fe80000100a00 */
[----:B0-----:R-:W2:Y:S01]  /*14920*/  LDL.LU.64 R24, [R1+0x27a8] ;  /* 0x0027a80001187983 */ /* 0x001ea20000300a00 */
[----:B------:R-:W-:-:S03]  /*14930*/  MOV R19, R2 ;  /* 0x0000000200137202 */ /* 0x000fc60000000f00 */
[----:B------:R-:W-:Y:S01]  /*14940*/  STL [R1+0x273c], R29 ;  /* 0x00273c1d01007387 */ /* 0x000fe20000100800 */
[----:B--2---:R-:W-:Y:S06]  /*14950*/  HMMA.16816.F32.BF16 R20, R8, R24, R20 ;  /* 0x000000180814723c */ /* 0x004fec0000041814 */
[----:B------:R-:W-:Y:S02]  /*14960*/  MOV R2, R24 ;  /* 0x0000001800027202 */ /* 0x000fe40000000f00 */
[----:B------:R-:W-:-:S15]  /*14970*/  MOV R0, R25 ;  /* 0x0000001900007202 */ /* 0x000fde0000000f00 */
[----:B------:R-:W-:Y:S04]  /*14980*/  STL.64 [R1+0x90], R20 ;  /* 0x0000901401007387 */ /* 0x000fe80000100a00 */
[----:B------:R0:W-:Y:S04]  /*14990*/  STL.64 [R1+0x98], R22 ;  /* 0x0000981601007387 */ /* 0x0001e80000100a00 */
[----:B0-----:R-:W2:Y:S04]  /*149a0*/  LDL.LU.64 R22, [R1+0x27a0] ;  /* 0x0027a00001167983 */ /* 0x001ea80000300a00 */
[----:B------:R-:W3:Y:S04]  /*149b0*/  LDL.LU.64 R20, [R1+0x2798] ;  /* 0x0027980001147983 */ /* 0x000ee80000300a00 */
[----:B------:R-:W4:Y:S02]  /*149c0*/  LDL.LU.64 R24, [R1+0x2790] ;  /* 0x0027900001187983 */ /* 0x000f240000300a00 */
[----:B----4-:R-:W-:Y:S02]  /*149d0*/  HMMA.16816.F32.BF16 R8, R8, R24, R12 ;  /* 0x000000180808723c */ /* 0x010fe4000004180c */
[----:B------:R-:W4:Y:S04]  /*149e0*/  LDL.LU.64 R14, [R1+0x2788] ;  /* 0x00278800010e7983 */ /* 0x000f280000300a00 */
[----:B------:R-:W4:Y:S04]  /*149f0*/  LDL.LU.64 R12, [R1+0x2780] ;  /* 0x00278000010c7983 */ /* 0x000f280000300a00 */
[----:B------:R-:W4:Y:S04]  /*14a00*/  LDL.LU.64 R26, [R1+0x2778] ;  /* 0x00277800011a7983 */ /* 0x000f280000300a00 */
[----:B------:R-:W4:Y:S01]  /*14a10*/  LDL.LU.64 R24, [R1+0x2770] ;  /* 0x0027700001187983 */ /* 0x000f220000300a00 */
[----:B------:R-:W-:-:S02]  /*14a20*/  MOV R17, R7 ;  /* 0x0000000700117202 */ /* 0x000fc40000000f00 */
[----:B------:R-:W-:-:S06]  /*14a30*/  MOV R18, R6 ;  /* 0x0000000600127202 */ /* 0x000fcc0000000f00 */
[----:B------:R0:W-:Y:S04]  /*14a40*/  STL.64 [R1+0x70], R8 ;  /* 0x0000700801007387 */ /* 0x0001e80000100a00 */
[----:B------:R-:W-:Y:S01]  /*14a50*/  STL [R1+0x78], R10 ;  /* 0x0000780a01007387 */ /* 0x000fe20000100800 */
[----:B----4-:R-:W-:Y:S03]  /*14a60*/  HMMA.16816.F32.BF16 R4, R12, R4, R24 ;  /* 0x000000040c04723c */ /* 0x010fe60000041818 */
[----:B------:R-:W4:Y:S04]  /*14a70*/  LDL.LU.64 R26, [R1+0x2768] ;  /* 0x00276800011a7983 */ /* 0x000f280000300a00 */
[----:B------:R-:W4:Y:S01]  /*14a80*/  LDL.LU.64 R24, [R1+0x2760] ;  /* 0x0027600001187983 */ /* 0x000f220000300a00 */
[----:B0-----:R-:W-:Y:S01]  /*14a90*/  IMAD.MOV.U32 R8, RZ, RZ, R2 ;  /* 0x000000ffff087224 */ /* 0x001fe200078e0002 */
[----:B------:R-:W-:Y:S01]  /*14aa0*/  MOV R9, R0 ;  /* 0x0000000000097202 */ /* 0x000fe20000000f00 */
[----:B------:R-:W-:Y:S01]  /*14ab0*/  IMAD.MOV.U32 R16, RZ, RZ, R28 ;  /* 0x000000ffff107224 */ /* 0x000fe200078e001c */
[----:B------:R-:W-:-:S12]  /*14ac0*/  MOV R29, R11 ;  /* 0x0000000b001d7202 */ /* 0x000fd80000000f00 */
[----:B------:R0:W-:Y:S01]  /*14ad0*/  STL [R1+0x44], R5 ;  /* 0x0000440501007387 */ /* 0x0001e20000100800 */
[----:B------:R-:W-:Y:S01]  /*14ae0*/  MOV R0, R6 ;  /* 0x0000000600007202 */ /* 0x000fe20000000f00 */
[----:B------:R-:W-:Y:S01]  /*14af0*/  IMAD.MOV.U32 R28, RZ, RZ, R7 ;  /* 0x000000ffff1c7224 */ /* 0x000fe200078e0007 */
[----:B------:R-:W-:Y:S01]  /*14b00*/  MOV R2, R4 ;  /* 0x0000000400027202 */ /* 0x000fe20000000f00 */
[----:B------:R-:W5:Y:S04]  /*14b10*/  LDL.LU.64 R6, [R1+0x2758] ;  /* 0x0027580001067983 */ /* 0x000f680000300a00 */
[----:B0-----:R-:W5:Y:S01]  /*14b20*/  LDL.LU.64 R4, [R1+0x2750] ;  /* 0x0027500001047983 */ /* 0x001f620000300a00 */
[----:B----4-:R-:W-:Y:S03]  /*14b30*/  HMMA.16816.F32.BF16 R8, R12, R8, R24 ;  /* 0x000000080c08723c */ /* 0x010fe60000041818 */
[----:B------:R-:W4:Y:S04]  /*14b40*/  LDL.LU R26, [R1+0x108] ;  /* 0x00010800011a7983 */ /* 0x000f280000300800 */
[----:B------:R-:W4:-:S15]  /*14b50*/  LDL.LU R27, [R1+0x10c] ;  /* 0x00010c00011b7983 */ /* 0x000f1e0000300800 */
[----:B------:R-:W-:-:S01]  /*14b60*/  NOP ;  /* 0x0000000000007918 */ /* 0x000fc20000000000 */
[----:B------:R2:W-:Y:S04]  /*14b70*/  STL.64 [R1+0x26d8], R10 ;  /* 0x0026d80a01007387 */ /* 0x0005e80000100a00 */
[----:B------:R3:W-:Y:S01]  /*14b80*/  STL.64 [R1+0x26d0], R8 ;  /* 0x0026d00801007387 */ /* 0x0007e20000100a00 */
[----:B--2---:R-:W-:Y:S01]  /*14b90*/  MOV R10, R22 ;  /* 0x00000016000a7202 */ /* 0x004fe20000000f00 */
[----:B------:R-:W-:Y:S01]  /*14ba0*/  IMAD.MOV.U32 R11, RZ, RZ, R23 ;  /* 0x000000ffff0b7224 */ /* 0x000fe200078e0017 */
[----:B---3--:R-:W-:Y:S02]  /*14bb0*/  MOV R8, R20 ;  /* 0x0000001400087202 */ /* 0x008fe40000000f00 */
[----:B------:R-:W2:Y:S01]  /*14bc0*/  LDL.LU R20, [R1+0x274c] ;  /* 0x00274c0001147983 */ /* 0x000ea20000300800 */
[----:B------:R-:W-:-:S03]  /*14bd0*/  MOV R9, R21 ;  /* 0x0000001500097202 */ /* 0x000fc60000000f00 */
[----:B------:R-:W2:Y:S04]  /*14be0*/  LDL.LU R21, [R1+0x2748] ;  /* 0x0027480001157983 */ /* 0x000ea80000300800 */
[----:B------:R-:W2:Y:S04]  /*14bf0*/  LDL.LU R22, [R1+0x2744] ;  /* 0x0027440001167983 */ /* 0x000ea80000300800 */
[----:B------:R-:W2:Y:S04]  /*14c00*/  LDL.LU R23, [R1+0x2740] ;  /* 0x0027400001177983 */ /* 0x000ea80000300800 */
[----:B-----5:R-:W-:Y:S04]  /*14c10*/  STL.64 [R1+0x2728], R6 ;  /* 0x0027280601007387 */ /* 0x020fe80000100a00 */
[----:B------:R-:W-:Y:S01]  /*14c20*/  STL.64 [R1+0x2720], R4 ;  /* 0x0027200401007387 */ /* 0x000fe20000100a00 */
[----:B----4-:R-:W-:Y:S03]  /*14c30*/  HMMA.16816.F32.BF16 R16, R4, R26, R16 ;  /* 0x0000001a0410723c */ /* 0x010fe60000041810 */
[----:B------:R-:W-:-:S15]  /*14c40*/  LDSM.16.M88.4 R4, [R3+UR6+0x8080] ;  /* 0x008080060304783b */ /* 0x000fde0008000200 */
[----:B------:R-:W-:-:S05]  /*14c50*/  NOP ;  /* 0x0000000000007918 */ /* 0x000fca0000000000 */
[----:B------:R-:W-:Y:S04]  /*14c60*/  STL [R1+0x26c8], R16 ;  /* 0x0026c81001007387 */ /* 0x000fe80000100800 */
[----:B------:R-:W-:Y:S04]  /*14c70*/  STL [R1+0x26c4], R17 ;  /* 0x0026c41101007387 */ /* 0x000fe80000100800 */
[----:B------:R-:W-:Y:S04]  /*14c80*/  STL [R1+0x26c0], R18 ;  /* 0x0026c01201007387 */ /* 0x000fe80000100800 */
[----:B------:R-:W-:Y:S04]  /*14c90*/  STL [R1+0x26bc], R19 ;  /* 0x0026bc1301007387 */ /* 0x000fe80000100800 */
[----:B------:R-:W0:Y:S04]  /*14ca0*/  LDSM.16.M88.4 R16, [R3+UR6+0x80] ;  /* 0x000080060310783b */ /* 0x000e280008000200 */
[----:B0-----:R-:W-:Y:S04]  /*14cb0*/  STL.64 [R1+0xa0], R16 ;  /* 0x0000a01001007387 */ /* 0x001fe80000100a00 */
[----:B------:R-:W-:Y:S04]  /*14cc0*/  STL.64 [R1+0xa8], R18 ;  /* 0x0000a81201007387 */ /* 0x000fe80000100a00 */
[----:B------:R-:W0:Y:S04]  /*14cd0*/  LDSM.16.M88.4 R16, [R3+UR6+0xc080] ;  /* 0x00c080060310783b */ /* 0x000e280008000200 */
[----:B------:R-:W-:Y:S04]  /*14ce0*/  STL [R1+0x2540], R3 ;  /* 0x0025400301007387 */ /* 0x000fe80000100800 */
[----:B------:R-:W-:Y:S04]  /*14cf0*/  STL.64 [R1+0xd0], R4 ;  /* 0x0000d00401007387 */ /* 0x000fe80000100a00 */
[----:B------:R2:W-:Y:S02]  /*14d00*/  STL.64 [R1+0xd8], R6 ;  /* 0x0000d80601007387 */ /* 0x0005e40000100a00 */
[----:B--2---:R-:W-:Y:S02]  /*14d10*/  HMMA.16816.F32.BF16 R4, R20, R26, R8 ;  /* 0x0000001a1404723c */ /* 0x004fe40000041808 */
[----:B0-----:R0:W-:Y:S04]  /*14d20*/  STL.64 [R1+0x120], R16 ;  /* 0x0001201001007387 */ /* 0x0011e80000100a00 */
[----:B------:R1:W-:-:S15]  /*14d30*/  STL.64 [R1+0x128], R18 ;  /* 0x0001281201007387 */ /* 0x0003de0000100a00 */
[----:B------:R-:W-:-:S03]  /*14d40*/  NOP ;  /* 0x0000000000007918 */ /* 0x000fc60000000000 */
[----:B0-----:R-:W-:Y:S02]  /*14d50*/  MOV R16, R4 ;  /* 0x0000000400107202 */ /* 0x001fe40000000f00 */
[----:B------:R-:W-:Y:S01]  /*14d60*/  MOV R17, R5 ;  /* 0x0000000500117202 */ /* 0x000fe20000000f00 */
[----:B------:R-:W2:Y:S01]  /*14d70*/  LDL.LU R4, [R1+0x60] ;  /* 0x0000600001047983 */ /* 0x000ea20000300800 */
[----:B-1----:R-:W-:Y:S01]  /*14d80*/  MOV R18, R6 ;  /* 0x0000000600127202 */ /* 0x002fe20000000f00 */
[----:B------:R-:W-:Y:S02]  /*14d90*/  IMAD.MOV.U32 R19, RZ, RZ, R7 ;  /* 0x000000ffff137224 */ /* 0x000fe400078e0007 */
[----:B------:R-:W2:Y:S04]  /*14da0*/  LDL.LU R5, [R1+0x64] ;  /* 0x0000640001057983 */ /* 0x000ea80000300800 */
[----:B------:R-:W2:Y:S04]  /*14db0*/  LDL.LU R6, [R1+0x68] ;  /* 0x0000680001067983 */ /* 0x000ea80000300800 */
[----:B------:R-:W2:Y:S04]  /*14dc0*/  LDL.LU R7, [R1+0x6c] ;  /* 0x00006c0001077983 */ /* 0x000ea80000300800 */
[----:B------:R-:W-:Y:S04]  /*14dd0*/  STL.64 [R1+0x26f0], R18 ;  /* 0x0026f01201007387 */ /* 0x000fe80000100a00 */
[----:B------:R0:W-:Y:S04]  /*14de0*/  STL.64 [R1+0x26e8], R16 ;  /* 0x0026e81001007387 */ /* 0x0001e80000100a00 */
[----:B0-----:R-:W2:Y:S04]  /*14df0*/  LDL.LU.64 R16, [R1+0x130] ;  /* 0x0001300001107983 */ /* 0x001ea80000300a00 */
[----:B------:R-:W3:Y:S04]  /*14e00*/  LDL.LU.64 R18, [R1+0x138] ;  /* 0x0001380001127983 */ /* 0x000ee80000300a00 */
[----:B------:R-:W-:Y:S04]  /*14e10*/  STL [R1+0x26e4], R22 ;  /* 0x0026e41601007387 */ /* 0x000fe80000100800 */
[----:B------:R-:W-:Y:S04]  /*14e20*/  STL [R1+0x26e0], R23 ;  /* 0x0026e01701007387 */ /* 0x000fe80000100800 */
[----:B------:R0:W-:Y:S04]  /*14e30*/  STL.64 [R1+0x26f8], R20 ;  /* 0x0026f81401007387 */ /* 0x0001e80000100a00 */
[----:B0-----:R-:W4:Y:S04]  /*14e40*/  LDL.LU R20, [R1+0x70] ;  /* 0x0000700001147983 */ /* 0x001f280000300800 */
[----:B------:R-:W4:Y:S04]  /*14e50*/  LDL.LU R21, [R1+0x74] ;  /* 0x0000740001157983 */ /* 0x000f280000300800 */
[----:B------:R-:W5:Y:S01]  /*14e60*/  LDL.LU R22, [R1+0x78] ;  /* 0x0000780001167983 */ /* 0x000f620000300800 */
[----:B------:R-:W-:-:S03]  /*14e70*/  MOV R23, R29 ;  /* 0x0000001d00177202 */ /* 0x000fc60000000f00 */
[----:B------:R-:W2:Y:S04]  /*14e80*/  LDL.LU R29, [R1+0x273c] ;  /* 0x00273c00011d7983 */ /* 0x000ea80000300800 */
[----:B-----5:R-:W-:Y:S04]  /*14e90*/  STL.64 [R1+0x2708], R22 ;  /* 0x0027081601007387 */ /* 0x020fe80000100a00 */
[----:B----4-:R0:W-:Y:S04]  /*14ea0*/  STL.64 [R1+0x2700], R20 ;  /* 0x0027001401007387 */ /* 0x0101e80000100a00 */
[----:B0-----:R-:W4:Y:S04]  /*14eb0*/  LDL.LU R20, [R1+0x90] ;  /* 0x0000900001147983 */ /* 0x001f280000300800 */
[----:B------:R-:W4:Y:S04]  /*14ec0*/  LDL.LU R21, [R1+0x94] ;  /* 0x0000940001157983 */ /* 0x000f280000300800 */
[----:B------:R-:W5:Y:S04]  /*14ed0*/  LDL.LU R22, [R1+0x98] ;  /* 0x0000980001167983 */ /* 0x000f680000300800 */
[----:B------:R-:W5:Y:S01]  /*14ee0*/  LDL.LU R23, [R1+0x9c] ;  /* 0x00009c0001177983 */ /* 0x000f620000300800 */
[----:B------:R-:W-:Y:S01]  /*14ef0*/  MOV R8, R2 ;  /* 0x0000000200087202 */ /* 0x000fe20000000f00 */
[----:B------:R-:W-:-:S02]  /*14f00*/  IMAD.MOV.U32 R10, RZ, RZ, R0 ;  /* 0x000000ffff0a7224 */ /* 0x000fc400078e0000 */
[----:B-----5:R-:W-:Y:S04]  /*14f10*/  STL.64 [R1+0x2718], R22 ;  /* 0x0027181601007387 */ /* 0x020fe80000100a00 */
[----:B----4-:R0:W-:Y:S04]  /*14f20*/  STL.64 [R1+0x2710], R20 ;  /* 0x0027101401007387 */ /* 0x0101e80000100a00 */
[----:B0-----:R-:W4:Y:S01]  /*14f30*/  LDL.LU R20, [R1+0x80] ;  /* 0x0000800001147983 */ /* 0x001f220000300800 */
[----:B--2---:R-:W-:-:S03]  /*14f40*/  MOV R21, R29 ;  /* 0x0000001d00157202 */ /* 0x004fc60000000f00 */
[----:B------:R-:W2:Y:S04]  /*14f50*/  LDL.LU R29, [R1+0x2738] ;  /* 0x00273800011d7983 */ /* 0x000ea80000300800 */
[----:B------:R-:W4:Y:S04]  /*14f60*/  LDL.LU R22, [R1+0x88] ;  /* 0x0000880001167983 */ /* 0x000f280000300800 */
[----:B------:R-:W4:Y:S04]  /*14f70*/  LDL.LU R23, [R1+0x8c] ;  /* 0x00008c0001177983 */ /* 0x000f280000300800 */
[----:B------:R-:W5:Y:S04]  /*14f80*/  LDL.LU R2, [R1+0x2734] ;  /* 0x0027340001027983 */ /* 0x000f680000300800 */
[----:B------:R-:W3:Y:S04]  /*14f90*/  LDL.LU R9, [R1+0x44] ;  /* 0x0000440001097983 */ /* 0x000ee80000300800 */
[----:B------:R-:W4:Y:S01]  /*14fa0*/  LDL.LU R0, [R1+0x2730] ;  /* 0x0027300001007983 */ /* 0x000f220000300800 */
[----:B------:R-:W-:Y:S01]  /*14fb0*/  HMMA.16816.F32.BF16 R12, R12, R16, R4 ;  /* 0x000000100c0c723c */ /* 0x000fe20000041804 */
[----:B------:R-:W-:-:S15]  /*14fc0*/  MOV R11, R28 ;  /* 0x0000001c000b7202 */ /* 0x000fde0000000f00 */
[----:B------:R-:W-:-:S08]  /*14fd0*/  NOP ;  /* 0x0000000000007918 */ /* 0x000fd00000000000 */
[----:B------:R-:W-:Y:S01]  /*14fe0*/  MOV R28, R15 ;  /* 0x0000000f001c7202 */ /* 0x000fe20000000f00 */
[----:B--2---:R-:W0:Y:S04]  /*14ff0*/  LDSM.16.MT88.4 R24, [R29+UR6+0x11c00] ;  /* 0x011c00061d18783b */ /* 0x004e280008004200 */
[----:B0-----:R0:W-:Y:S04]  /*15000*/  STL.64 [R1+0x2628], R26 ;  /* 0x0026281a01007387 */ /* 0x0011e80000100a00 */
[----:B------:R-:W-:Y:S04]  /*15010*/  STL.64 [R1+0x2620], R24 ;  /* 0x0026201801007387 */ /* 0x000fe80000100a00 */
[----:B0-----:R-:W2:Y:S04]  /*15020*/  LDL.LU R26, [R1+0xc8] ;  /* 0x0000c800011a7983 */ /* 0x001ea80000300800 */
[----:B------:R-:W5:Y:S04]  /*15030*/  LDL.LU.64 R6, [R1+0x2728] ;  /* 0x0027280001067983 */ /* 0x000f680000300a00 */
[----:B------:R-:W5:Y:S04]  /*15040*/  LDL.LU.64 R4, [R1+0x2720] ;  /* 0x0027200001047983 */ /* 0x000f680000300a00 */
[----:B------:R-:W-:Y:S04]  /*15050*/  STL.64 [R1+0x50], R12 ;  /* 0x0000500c01007387 */ /* 0x000fe80000100a00 */
[----:B------:R-:W-:Y:S04]  /*15060*/  STL [R1+0x58], R14 ;  /* 0x0000580e01007387 */ /* 0x000fe80000100800 */
[----:B----4-:R-:W0:Y:S04]  /*15070*/  LDSM.16.MT88.4 R12, [R0+UR6+0x11c00] ;  /* 0x011c0006000c783b */ /* 0x010e280008004200 */
[----:B0-----:R0:W-:Y:S04]  /*15080*/  STL.64 [R1+0x25f8], R14 ;  /* 0x0025f80e01007387 */ /* 0x0011e80000100a00 */
[----:B------:R1:W-:Y:S04]  /*15090*/  STL.64 [R1+0x25f0], R12 ;  /* 0x0025f00c01007387 */ /* 0x0003e80000100a00 */
[----:B0-----:R-:W5:Y:S02]  /*150a0*/  LDL.LU.64 R14, [R1+0xb8] ;  /* 0x0000b800010e7983 */ /* 0x001f640000300a00 */
[----:B-----5:R-:W-:-:S15]  /*150b0*/  HMMA.16816.F32.BF16 R20, R4, R14, R20 ;  /* 0x0000000e0414723c */ /* 0x020fde0000041814 */
[----:B------:R-:W-:-:S08]  /*150c0*/  NOP ;  /* 0x0000000000007918 */ /* 0x000fd00000000000 */
[----:B------:R0:W-:Y:S01]  /*150d0*/  STL.64 [R1+0x80], R20 ;  /* 0x0000801401007387 */ /* 0x0001e20000100a00 */
[----:B-1----:R-:W-:Y:S02]  /*150e0*/  MOV R13, R22 ;  /* 0x00000016000d7202 */ /* 0x002fe40000000f00 */
[----:B------:R-:W-:Y:S02]  /*150f0*/  MOV R12, R23 ;  /* 0x00000017000c7202 */ /* 0x000fe40000000f00 */
[----:B------:R-:W2:Y:S04]  /*15100*/  LDL.LU.64 R22, [R1+0x2718] ;  /* 0x0027180001167983 */ /* 0x000ea80000300a00 */
[----:B0-----:R-:W2:Y:S01]  /*15110*/  LDL.LU.64 R20, [R1+0x2710] ;  /* 0x0027100001147983 */ /* 0x001ea20000300a00 */
[----:B------:R-:W-:-:S07]  /*15120*/  MOV R27, R2 ;  /* 0x00000002001b7202 */ /* 0x000fce0000000f00 */
[----:B--2---:R-:W-:-:S15]  /*15130*/  HMMA.16816.F32.BF16 R20, R4, R26, R20 ;  /* 0x0000001a0414723c */ /* 0x004fde0000041814 */
[----:B------:R-:W-:-:S08]  /*15140*/  NOP ;  /* 0x0000000000007918 */ /* 0x000fd00000000000 */
[----:B------:R-:W-:Y:S04]  /*15150*/  STL.64 [R1+0x90], R20 ;  /* 0x0000901401007387 */ /* 0x000fe80000100a00 */
[----:B------:R0:W-:Y:S04]  /*15160*/  STL.64 [R1+0x98], R22 ;  /* 0x0000981601007387 */ /* 0x0001e80000100a00 */
[----:B0-----:R-:W3:Y:S04]  /*15170*/  LDL.LU.64 R22, [R1+0x2708] ;  /* 0x0027080001167983 */ /* 0x001ee80000300a00 */
[----:B------:R-:W3:Y:S02]  /*15180*/  LDL.LU.64 R20, [R1+0x2700] ;  /* 0x0027000001147983 */ /* 0x000ee40000300a00 */
[----:B---3--:R-:W-:Y:S02]  /*15190*/  HMMA.16816.F32.BF16 R4, R4, R18, R20 ;  /* 0x000000120404723c */ /* 0x008fe40000041814 */
[----:B------:R-:W2:Y:S05]  /*151a0*/  LDL.LU.64 R20, [R1+0x26f8] ;  /* 0x0026f80001147983 */ /* 0x000eaa0000300a00 */
[----:B------:R-:W-:Y:S01]  /*151b0*/  IMAD.MOV.U32 R22, RZ, RZ, R18 ;  /* 0x000000ffff167224 */ /* 0x000fe200078e0012 */
[----:B------:R-:W-:-:S02]  /*151c0*/  MOV R23, R19 ;  /* 0x0000001300177202 */ /* 0x000fc40000000f00 */
[----:B------:R-:W3:Y:S04]  /*151d0*/  LDL.LU.64 R18, [R1+0x26f0] ;  /* 0x0026f00001127983 */ /* 0x000ee80000300a00 */
[----:B------:R-:W4:Y:S10]  /*151e0*/  LDL.LU.64 R16, [R1+0x26e8] ;  /* 0x0026e80001107983 */ /* 0x000f340000300a00 */
[----:B------:R-:W-:Y:S01]  /*151f0*/  IMAD.MOV.U32 R3, RZ, RZ, R6 ;  /* 0x000000ffff037224 */ /* 0x000fe200078e0006 */
[----:B------:R-:W-:-:S02]  /*15200*/  MOV R2, R7 ;  /* 0x0000000700027202 */ /* 0x000fc40000000f00 */
[----:B------:R-:W-:Y:S02]  /*15210*/  MOV R6, R22 ;  /* 0x0000001600067202 */ /* 0x000fe40000000f00 */
[----:B------:R-:W2:Y:S01]  /*15220*/  LDL.LU R22, [R1+0x26e4] ;  /* 0x0026e40001167983 */ /* 0x000ea20000300800 */
[----:B------:R-:W-:-:S03]  /*15230*/  MOV R7, R23 ;  /* 0x0000001700077202 */ /* 0x000fc60000000f00 */
[----:B------:R-:W2:Y:S01]  /*15240*/  LDL.LU R23, [R1+0x26e0] ;  /* 0x0026e00001177983 */ /* 0x000ea20000300800 */
[----:B------:R-:W-:Y:S01]  /*15250*/  IMAD.MOV.U32 R25, RZ, RZ, R14 ;  /* 0x000000ffff197224 */ /* 0x000fe200078e000e */
[----:B------:R-:W-:Y:S02]  /*15260*/  MOV R24, R15 ;  /* 0x0000000f00187202 */ /* 0x000fe40000000f00 */
[----:B------:R-:W-:Y:S01]  /*15270*/  MOV R14, R5 ;  /* 0x00000005000e7202 */ /* 0x000fe20000000f00 */
[----:B------:R0:W-:Y:S01]  /*15280*/  STL.64 [R1+0x2688], R6 ;  /* 0x0026880601007387 */ /* 0x0001e20000100a00 */
[----:B------:R-:W-:-:S03]  /*15290*/  MOV R15, R4 ;  /* 0x00000004000f7202 */ /* 0x000fc60000000f00 */
[----:B------:R-:W-:Y:S04]  /*152a0*/  STL [R1+0x267c], R2 ;  /* 0x00267c0201007387 */ /* 0x000fe80000100800 */
[----:B------:R-:W-:Y:S01]  /*152b0*/  STL [R1+0x2678], R3 ;  /* 0x0026780301007387 */ /* 0x000fe20000100800 */
[----:B0-----:R-:W-:Y:S01]  /*152c0*/  IMAD.MOV.U32 R6, RZ, RZ, R25 ;  /* 0x000000ffff067224 */ /* 0x001fe200078e0019 */
[----:B------:R-:W-:Y:S02]  /*152d0*/  MOV R7, R24 ;  /* 0x0000001800077202 */ /* 0x000fe40000000f00 */
[----:B------:R-:W-:Y:S04]  /*152e0*/  STL [R1+0x2674], R14 ;  /* 0x0026740e01007387 */ /* 0x000fe80000100800 */
[----:B------:R-:W-:Y:S04]  /*152f0*/  STL [R1+0x2670], R15 ;  /* 0x0026700f01007387 */ /* 0x000fe80000100800 */
[----:B------:R0:W-:Y:S04]  /*15300*/  STL.64 [R1+0x26b0], R12 ;  /* 0x0026b00c01007387 */ /* 0x0001e80000100a00 */
[----:B0-----:R-:W5:Y:S04]  /*15310*/  LDL.LU.64 R12, [R1] ;  /* 0x00000000010c7983 */ /* 0x001f680000300a00 */
[----:B------:R-:W5:Y:S01]  /*15320*/  LDL.LU.64 R14, [R1+0x8] ;  /* 0x00000800010e7983 */ /* 0x000f620000300a00 */
[----:B--2---:R-:W-:Y:S03]  /*15330*/  HMMA.16816.F32.BF16 R4, R20, R6, R8 ;  /* 0x000000061404723c */ /* 0x004fe60000041808 */
[----:B------:R-:W2:Y:S04]  /*15340*/  LDL.LU.64 R10, [R1+0x26d8] ;  /* 0x0026d800010a7983 */ /* 0x000ea80000300a00 */
[----:B------:R-:W2:Y:S04]  /*15350*/  LDL.LU.64 R8, [R1+0x26d0] ;  /* 0x0026d00001087983 */ /* 0x000ea80000300a00 */
[----:B------:R-:W-:-:S12]  /*15360*/  STL.64 [R1+0x2698], R22 ;  /* 0x0026981601007387 */ /* 0x000fd80000100a00 */
[----:B------:R-:W-:Y:S04]  /*15370*/  STL.64 [R1+0x40], R4 ;  /* 0x0000400401007387 */ /* 0x000fe80000100a00 */
[----:B------:R-:W-:Y:S04]  /*15380*/  STL.64 [R1+0x48], R6 ;  /* 0x0000480601007387 */ /* 0x000fe80000100a00 */
[----:B------:R4:W-:Y:S01]  /*15390*/  STL.64 [R1+0x2690], R20 ;  /* 0x0026901401007387 */ /* 0x0009e20000100a00 */
[----:B--2---:R-:W-:Y:S07]  /*153a0*/  HMMA.16816.F32.BF16 R24, R20, R26, R8 ;  /* 0x0000001a1418723c */ /* 0x004fee0000041808 */
[----:B----4-:R-:W-:Y:S01]  /*153b0*/  MOV R20, R16 ;  /* 0x0000001000147202 */ /* 0x010fe20000000f00 */
[----:B---3--:R-:W-:Y:S01]  /*153c0*/  IMAD.MOV.U32 R22, RZ, RZ, R18 ;  /* 0x000000ffff167224 */ /* 0x008fe200078e0012 */
[----:B------:R-:W2:Y:S01]  /*153d0*/  LDL.LU R16, [R1+0x26c8] ;  /* 0x0026c80001107983 */ /* 0x000ea20000300800 */
[----:B------:R-:W-:-:S02]  /*153e0*/  MOV R21, R17 ;  /* 0x0000001100157202 */ /* 0x000fc40000000f00 */
[----:B------:R-:W-:Y:S01]  /*153f0*/  MOV R23, R19 ;  /* 0x0000001300177202 */ /* 0x000fe20000000f00 */
[----:B------:R-:W2:Y:S04]  /*15400*/  LDL.LU R17, [R1+0x26c4] ;  /* 0x0026c40001117983 */ /* 0x000ea80000300800 */
[----:B------:R-:W2:Y:S04]  /*15410*/  LDL.LU R18, [R1+0x26c0] ;  /* 0x0026c00001127983 */ /* 0x000ea80000300800 */
[----:B------:R-:W2:Y:S04]  /*15420*/  LDL.LU R19, [R1+0x26bc] ;  /* 0x0026bc0001137983 */ /* 0x000ea80000300800 */
[----:B------:R-:W2:Y:S04]  /*15430*/  LDL.LU R8, [R1+0xe0] ;  /* 0x0000e00001087983 */ /* 0x000ea80000300800 */
[----:B------:R-:W2:Y:S04]  /*15440*/  LDL.LU R9, [R1+0xe4] ;  /* 0x0000e40001097983 */ /* 0x000ea80000300800 */
[----:B------:R-:W-:Y:S04]  /*15450*/  STL.64 [R1+0x2638], R26 ;  /* 0x0026381a01007387 */ /* 0x000fe80000100a00 */
[----:B------:R0:W-:Y:S04]  /*15460*/  STL.64 [R1+0x2630], R24 ;  /* 0x0026301801007387 */ /* 0x0001e80000100a00 */
[----:B0-----:R-:W3:Y:S04]  /*15470*/  LDL.LU R24, [R1+0xa0] ;  /* 0x0000a00001187983 */ /* 0x001ee80000300800 */
[----:B------:R-:W3:Y:S01]  /*15480*/  LDL.LU R25, [R1+0xa4] ;  /* 0x0000a40001197983 */ /* 0x000ee20000300800 */
[----:B------:R-:W-:Y:S01]  /*15490*/  MOV R27, R28 ;  /* 0x0000001c001b7202 */ /* 0x000fe20000000f00 */
[----:B-----5:R-:W-:Y:S01]  /*154a0*/  IMAD.MOV.U32 R6, RZ, RZ, R13 ;  /* 0x000000ffff067224 */ /* 0x020fe200078e000d */
[----:B------:R-:W-:-:S02]  /*154b0*/  MOV R7, R12 ;  /* 0x0000000c00077202 */ /* 0x000fc40000000f00 */
[----:B------:R-:W-:Y:S02]  /*154c0*/  MOV R5, R14 ;  /* 0x0000000e00057202 */ /* 0x000fe40000000f00 */
[----:B------:R-:W-:Y:S01]  /*154d0*/  MOV R4, R15 ;  /* 0x0000000f00047202 */ /* 0x000fe20000000f00 */
[----:B--2---:R-:W-:Y:S01]  /*154e0*/  HMMA.16816.F32.BF16 R16, R12, R8, R16 ;  /* 0x000000080c10723c */ /* 0x004fe20000041810 */
[----:B---3--:R0:W-:-:S15]  /*154f0*/  STL.64 [R1+0x2680], R24 ;  /* 0x0026801801007387 */ /* 0x0081de0000100a00 */
[----:B------:R-:W-:-:S08]  /*15500*/  NOP ;  /* 0x0000000000007918 */ /* 0x000fd00000000000 */
[----:B------:R-:W-:Y:S01]  /*15510*/  MOV R14, R18 ;  /* 0x00000012000e7202 */ /* 0x000fe20000000f00 */
[----:B------:R-:W-:Y:S01]  /*15520*/  IMAD.MOV.U32 R3, RZ, RZ, R17 ;  /* 0x000000ffff037224 */ /* 0x000fe200078e0011 */
[----:B------:R-:W-:Y:S02]  /*15530*/  MOV R15, R19 ;  /* 0x00000013000f7202 */ /* 0x000fe40000000f00 */
[----:B------:R-:W-:Y:S01]  /*15540*/  MOV R2, R16 ;  /* 0x0000001000027202 */ /* 0x000fe20000000f00 */
[----:B0-----:R-:W2:Y:S04]  /*15550*/  LDL.LU R24, [R1+0x50] ;  /* 0x0000500001187983 */ /* 0x001ea80000300800 */
[----:B------:R-:W2:Y:S04]  /*15560*/  LDL.LU R25, [R1+0x54] ;  /* 0x0000540001197983 */ /* 0x000ea80000300800 */
[----:B------:R-:W2:Y:S04]  /*15570*/  LDL.LU R26, [R1+0x58] ;  /* 0x00005800011a7983 */ /* 0x000ea80000300800 */
[----:B------:R-:W3:Y:S04]  /*15580*/  LDL.LU R28, [R1+0x26b8] ;  /* 0x0026b800011c7983 */ /* 0x000ee80000300800 */
[----:B------:R-:W4:Y:S04]  /*15590*/  LDL.LU.64 R12, [R1+0x26b0] ;  /* 0x0026b000010c7983 */ /* 0x000f280000300a00 */
[----:B------:R-:W5:Y:S04]  /*155a0*/  LDL.LU.64 R18, [R1+0x26a8] ;  /* 0x0026a80001127983 */ /* 0x000f680000300a00 */
[----:B------:R-:W5:Y:S02]  /*155b0*/  LDL.LU.64 R16, [R1+0x26a0] ;  /* 0x0026a00001107983 */ /* 0x000f640000300a00 */
[----:B-----5:R-:W-:Y:S02]  /*155c0*/  HMMA.16816.F32.BF16 R8, R16, R8, R20 ;  /* 0x000000081008723c */ /* 0x020fe40000041814 */
[----:B------:R-:W2:Y:S04]  /*155d0*/  LDL.LU.64 R22, [R1+0x2698] ;  /* 0x0026980001167983 */ /* 0x000ea80000300a00 */
[----:B------:R-:W2:Y:S04]  /*155e0*/  LDL.LU.64 R20, [R1+0x2690] ;  /* 0x0026900001147983 */ /* 0x000ea80000300a00 */
[----:B------:R-:W-:Y:S04]  /*155f0*/  STL.64 [R1+0x2658], R18 ;  /* 0x0026581201007387 */ /* 0x000fe80000100a00 */
[----:B------:R0:W-:Y:S09]  /*15600*/  STL.64 [R1+0x2650], R16 ;  /* 0x0026501001007387 */ /* 0x0001f20000100a00 */
[----:B------:R-:W-:Y:S04]  /*15610*/  STL.64 [R1+0x30], R8 ;  /* 0x0000300801007387 */ /* 0x000fe80000100a00 */
[----:B------:R-:W-:Y:S04]  /*15620*/  STL.64 [R1+0x38], R10 ;  /* 0x0000380a01007387 */ /* 0x000fe80000100a00 */
[----:B------:R-:W1:Y:S01]  /*15630*/  LDSM.16.MT88.4 R8, [R29+UR6+0x12000] ;  /* 0x012000061d08783b */ /* 0x000e620008004200 */
[----:B0-----:R-:W-:Y:S01]  /*15640*/  MOV R16, R7 ;  /* 0x0000000700107202 */ /* 0x001fe20000000f00 */
[----:B------:R-:W-:Y:S01]  /*15650*/  IMAD.MOV.U32 R17, RZ, RZ, R6 ;  /* 0x000000ffff117224 */ /* 0x000fe200078e0006 */
[----:B------:R-:W-:-:S02]  /*15660*/  MOV R18, R5 ;  /* 0x0000000500127202 */ /* 0x000fc40000000f00 */
[----:B------:R-:W-:Y:S02]  /*15670*/  MOV R19, R4 ;  /* 0x0000000400137202 */ /* 0x000fe40000000f00 */
[----:B---3--:R-:W0:Y:S04]  /*15680*/  LDSM.16.M88.4 R4, [R28+UR6+0x4100] ;  /* 0x004100061c04783b */ /* 0x008e280008000200 */
[----:B------:R-:W-:Y:S04]  /*15690*/  STL [R1+0x2600], R29 ;  /* 0x0026001d01007387 */ /* 0x000fe80000100800 */
[----:B-1----:R-:W-:Y:S04]  /*156a0*/  STL [R1+0x2564], R8 ;  /* 0x0025640801007387 */ /* 0x002fe80000100800 */
[----:B------:R-:W-:Y:S04]  /*156b0*/  STL [R1+0x2560], R9 ;  /* 0x0025600901007387 */ /* 0x000fe80000100800 */
[----:B------:R1:W-:Y:S04]  /*156c0*/  STL [R1+0x255c], R10 ;  /* 0x00255c0a01007387 */ /* 0x0003e80000100800 */
[----:B------:R3:W-:Y:S04]  /*156d0*/  STL [R1+0x2558], R11 ;  /* 0x0025580b01007387 */ /* 0x0007e80000100800 */
[----:B-1----:R-:W5:Y:S04]  /*156e0*/  LDL.LU R10, [R1+0xe8] ;  /* 0x0000e800010a7983 */ /* 0x002f680000300800 */
[----:B---3--:R-:W5:Y:S04]  /*156f0*/  LDL.LU R11, [R1+0xec] ;  /* 0x0000ec00010b7983 */ /* 0x008f680000300800 */
[----:B0-----:R-:W-:Y:S04]  /*15700*/  STL.64 [R1+0x110], R4 ;  /* 0x0001100401007387 */ /* 0x001fe80000100a00 */
[----:B------:R0:W-:Y:S04]  /*15710*/  STL.64 [R1+0x118], R6 ;  /* 0x0001180601007387 */ /* 0x0001e80000100a00 */
[----:B0-----:R-:W2:Y:S04]  /*15720*/  LDL.LU.64 R6, [R1+0x2688] ;  /* 0x0026880001067983 */ /* 0x001ea80000300a00 */
[----:B------:R-:W-:Y:S01]  /*15730*/  STL [R1+0x2604], R28 ;  /* 0x0026041c01007387 */ /* 0x000fe20000100800 */
[----:B--2---:R-:W-:Y:S03]  /*15740*/  HMMA.16816.F32.BF16 R4, R20, R6, R24 ;  /* 0x000000061404723c */ /* 0x004fe60000041818 */
[----:B------:R-:W2:Y:S04]  /*15750*/  LDL.LU.64 R24, [R1+0x2680] ;  /* 0x0026800001187983 */ /* 0x000ea80000300a00 */
[----:B------:R-:W3:-:S15]  /*15760*/  LDL.LU R20, [R1+0xd0] ;  /* 0x0000d00001147983 */ /* 0x000ede0000300800 */
[----:B------:R-:W-:-:S01]  /*15770*/  NOP ;  /* 0x0000000000007918 */ /* 0x000fc20000000000 */
[----:B------:R-:W-:Y:S04]  /*15780*/  STL.64 [R1+0x50], R4 ;  /* 0x0000500401007387 */ /* 0x000fe80000100a00 */
[----:B------:R-:W-:Y:S04]  /*15790*/  STL.64 [R1+0x58], R6 ;  /* 0x0000580601007387 */ /* 0x000fe80000100a00 */
[----:B------:R-:W0:Y:S04]  /*157a0*/  LDSM.16.MT88.4 R4, [R0+UR6+0x12000] ;  /* 0x012000060004783b */ /* 0x000e280008004200 */
[----:B------:R-:W3:Y:S04]  /*157b0*/  LDL.LU R21, [R1+0xd4] ;  /* 0x0000d40001157983 */ /* 0x000ee80000300800 */
[----:B------:R-:W-:Y:S04]  /*157c0*/  STL [R1+0x25e8], R0 ;  /* 0x0025e80001007387 */ /* 0x000fe80000100800 */
[----:B0-----:R-:W-:Y:S04]  /*157d0*/  STL.64 [R1+0x2550], R6 ;  /* 0x0025500601007387 */ /* 0x001fe80000100a00 */
[----:B------:R0:W-:Y:S04]  /*157e0*/  STL.64 [R1+0x2548], R4 ;  /* 0x0025480401007387 */ /* 0x0001e80000100a00 */
[----:B0-----:R-:W5:Y:S04]  /*157f0*/  LDL.LU R4, [R1+0x80] ;  /* 0x0000800001047983 */ /* 0x001f680000300800 */
[----:B------:R-:W5:Y:S01]  /*15800*/  LDL.LU R5, [R1+0x84] ;  /* 0x0000840001057983 */ /* 0x000f620000300800 */
[----:B----4-:R-:W-:Y:S01]  /*15810*/  MOV R6, R13 ;  /* 0x0000000d00067202 */ /* 0x010fe20000000f00 */
[----:B------:R-:W-:-:S02]  /*15820*/  IMAD.MOV.U32 R7, RZ, RZ, R12 ;  /* 0x000000ffff077224 */ /* 0x000fc400078e000c */
[----:B--2---:R0:W-:Y:S05]  /*15830*/  STL.64 [R1+0x2660], R24 ;  /* 0x0026601801007387 */ /* 0x0041ea0000100a00 */
[----:B-----5:R-:W-:Y:S01]  /*15840*/  HMMA.16816.F32.BF16 R4, R16, R24, R4 ;  /* 0x000000181004723c */ /* 0x020fe20000041804 */
[----:B0-----:R-:W2:Y:S05]  /*15850*/  LDL.LU.64 R24, [R1+0x120] ;  /* 0x0001200001187983 */ /* 0x001eaa0000300a00 */
[----:B--2---:R0:W-:Y:S04]  /*15860*/  STL.64 [R1+0x2668], R24 ;  /* 0x0026681801007387 */ /* 0x0041e80000100a00 */
[----:B0-----:R-:W3:Y:S04]  /*15870*/  LDL.LU R24, [R1+0x90] ;  /* 0x0000900001187983 */ /* 0x001ee80000300800 */
[----:B------:R-:W3:Y:S04]  /*15880*/  LDL.LU R25, [R1+0x94] ;  /* 0x0000940001197983 */ /* 0x000ee80000300800 */
[----:B------:R-:W3:Y:S04]  /*15890*/  LDL.LU R26, [R1+0x98] ;  /* 0x00009800011a7983 */ /* 0x000ee80000300800 */
[----:B------:R-:W3:Y:S02]  /*158a0*/  LDL.LU R27, [R1+0x9c] ;  /* 0x00009c00011b7983 */ /* 0x000ee40000300800 */
[----:B------:R-:W-:Y:S01]  /*158b0*/  MOV R13, R4 ;  /* 0x00000004000d7202 */ /* 0x000fe20000000f00 */
[----:B------:R-:W-:Y:S01]  /*158c0*/  IMAD.MOV.U32 R8, RZ, RZ, R7 ;  /* 0x000000ffff087224 */ /* 0x000fe200078e0007 */
[----:B------:R-:W-:Y:S01]  /*158d0*/  MOV R9, R6 ;  /* 0x0000000600097202 */ /* 0x000fe20000000f00 */
[----:B------:R-:W-:Y:S01]  /*158e0*/  IMAD.MOV.U32 R7, RZ, RZ, R15 ;  /* 0x000000ffff077224 */ /* 0x000fe200078e000f */
[----:B------:R-:W-:-:S02]  /*158f0*/  MOV R12, R5 ;  /* 0x00000005000c7202 */ /* 0x000fc40000000f00 */
[----:B------:R-:W-:Y:S02]  /*15900*/  MOV R4, R2 ;  /* 0x0000000200047202 */ /* 0x000fe40000000f00 */
[----:B------:R-:W-:Y:S01]  /*15910*/  MOV R6, R14 ;  /* 0x0000000e00067202 */ /* 0x000fe20000000f00 */
[----:B------:R-:W2:Y:S01]  /*15920*/  LDL.LU R2, [R1+0x267c] ;  /* 0x00267c0001027983 */ /* 0x000ea20000300800 */
[----:B------:R-:W-:-:S03]  /*15930*/  MOV R5, R3 ;  /* 0x0000000300057202 */ /* 0x000fc60000000f00 */
[----:B------:R-:W4:Y:S04]  /*15940*/  LDL.LU R3, [R1+0x2678] ;  /* 0x0026780001037983 */ /* 0x000f280000300800 */
[----:B------:R-:W5:Y:S04]  /*15950*/  LDL.LU R14, [R1+0x2674] ;  /* 0x00267400010e7983 */ /* 0x000f680000300800 */
[----:B------:R-:W2:Y:S04]  /*15960*/  LDL.LU R15, [R1+0x2670] ;  /* 0x00267000010f7983 */ /* 0x000ea80000300800 */
[----:B------:R-:W-:Y:S04]  /*15970*/  STL.64 [R1+0x2648], R6 ;  /* 0x0026480601007387 */ /* 0x000fe80000100a00 */
[----:B------:R0:W-:Y:S04]  /*15980*/  STL.64 [R1+0x2640], R4 ;  /* 0x0026400401007387 */ /* 0x0001e80000100a00 */
[----:B0-----:R-:W4:Y:S04]  /*15990*/  LDL.LU R4, [R1+0x40] ;  /* 0x0000400001047983 */ /* 0x001f280000300800 */
[----:B------:R-:W4:Y:S04]  /*159a0*/  LDL.LU R5, [R1+0x44] ;  /* 0x0000440001057983 */ /* 0x000f280000300800 */
[----:B------:R-:W4:Y:S04]  /*159b0*/  LDL.LU R6, [R1+0x48] ;  /* 0x0000480001067983 */ /* 0x000f280000300800 */
[----:B------:R-:W4:Y:S04]  /*159c0*/  LDL.LU R7, [R1+0x4c] ;  /* 0x00004c0001077983 */ /* 0x000f280000300800 */
[----:B------:R-:W-:Y:S04]  /*159d0*/  STL [R1+0x2614], R8 ;  /* 0x0026140801007387 */ /* 0x000fe80000100800 */
[----:B------:R-:W-:Y:S04]  /*159e0*/  STL [R1+0x2610], R9 ;  /* 0x0026100901007387 */ /* 0x000fe80000100800 */
[----:B------:R-:W-:Y:S04]  /*159f0*/  STL [R1+0x260c], R12 ;  /* 0x00260c0c01007387 */ /* 0x000fe80000100800 */
[----:B------:R-:W-:Y:S01]  /*15a00*/  STL [R1+0x2608], R13 ;  /* 0x0026080d01007387 */ /* 0x000fe20000100800 */
[----:B---3--:R-:W-:-:S15]  /*15a10*/  HMMA.16816.F32.BF16 R24, R16, R20, R24 ;  /* 0x000000141018723c */ /* 0x008fde0000041818 */
[----:B------:R-:W-:-:S08]  /*15a20*/  NOP ;  /* 0x0000000000007918 */ /* 0x000fd00000000000 */
[----:B------:R0:W-:Y:S01]  /*15a30*/  STL [R1+0x80], R24 ;  /* 0x0000801801007387 */ /* 0x0001e20000100800 */
[----:B------:R-:W-:-:S03]  /*15a40*/  MOV R0, R25 ;  /* 0x0000001900007202 */ /* 0x000fc60000000f00 */
[----:B0-----:R-:W3:Y:S01]  /*15a50*/  LDL.LU.64 R24, [R1+0x2668] ;  /* 0x0026680001187983 */ /* 0x001ee20000300a00 */
[----:B--2---:R-:W-:Y:S01]  /*15a60*/  MOV R12, R15 ;  /* 0x0000000f000c7202 */ /* 0x004fe20000000f00 */
[----:B------:R-:W-:Y:S01]  /*15a70*/  IMAD.MOV.U32 R15, RZ, RZ, R2 ;  /* 0x000000ffff0f7224 */ /* 0x000fe200078e0002 */
[----:B-----5:R-:W-:Y:S02]  /*15a80*/  MOV R13, R14 ;  /* 0x0000000e000d7202 */ /* 0x020fe40000000f00 */
[----:B----4-:R-:W-:Y:S02]  /*15a90*/  MOV R14, R3 ;  /* 0x00000003000e7202 */ /* 0x010fe40000000f00 */
[----:B------:R-:W-:-:S05]  /*15aa0*/  MOV R3, R26 ;  /* 0x0000001a00037202 */ /* 0x000fca0000000f00 */
[----:B------:R0:W-:Y:S04]  /*15ab0*/  STL [R1+0x261c], R3 ;  /* 0x00261c0301007387 */ /* 0x0001e80000100800 */
[----:B------:R1:W-:Y:S01]  /*15ac0*/  STL [R1+0x2618], R0 ;  /* 0x0026180001007387 */ /* 0x0003e20000100800 */
[----:B---3--:R-:W-:Y:S07]  /*15ad0*/  HMMA.16816.F32.BF16 R16, R16, R24, R12 ;  /* 0x000000181010723c */ /* 0x008fee000004180c */
[----:B------:R-:W-:Y:S01]  /*15ae0*/  IMAD.MOV.U32 R12, RZ, RZ, R24 ;  /* 0x000000ffff0c7224 */ /* 0x000fe200078e0018 */
[----:B------:R-:W-:-:S02]  /*15af0*/  MOV R13, R25 ;  /* 0x00000019000d7202 */ /* 0x000fc40000000f00 */
[----:B------:R-:W2:-:S14]  /*15b00*/  LDL.LU.64 R24, [R1+0x2660] ;  /* 0x0026600001187983 */ /* 0x000e9c0000300a00 */
[----:B------:R-:W-:Y:S01]  /*15b10*/  IMAD.MOV.U32 R15, RZ, RZ, R18 ;  /* 0x000000ffff0f7224 */ /* 0x000fe200078e0012 */
[----:B------:R-:W-:Y:S02]  /*15b20*/  MOV R14, R19 ;  /* 0x00000013000e7202 */ /* 0x000fe40000000f00 */
[----:B------:R-:W-:Y:S01]  /*15b30*/  MOV R28, R16 ;  /* 0x00000010001c7202 */ /* 0x000fe20000000f00 */
[----:B------:R-:W2:Y:S01]  /*15b40*/  LDL.LU.64 R18, [R1+0x2658] ;  /* 0x0026580001127983 */ /* 0x000ea20000300a00 */
[----:B------:R-:W-:-:S03]  /*15b50*/  MOV R29, R17 ;  /* 0x00000011001d7202 */ /* 0x000fc60000000f00 */
[----:B------:R-:W2:Y:S01]  /*15b60*/  LDL.LU.64 R16, [R1+0x2650] ;  /* 0x0026500001107983 */ /* 0x000ea20000300a00 */
[----:B------:R-:W-:Y:S02]  /*15b70*/  MOV R2, R27 ;  /* 0x0000001b00027202 */ /* 0x000fe40000000f00 */
[----:B--2---:R-:W-:Y:S01]  /*15b80*/  HMMA.16816.F32.BF16 R24, R16, R24, R4 ;  /* 0x000000181018723c */ /* 0x004fe20000041804 */
[----:B------:R-:W2:Y:S04]  /*15b90*/  LDL.LU.64 R6, [R1+0x2648] ;  /* 0x0026480001067983 */ /* 0x000ea80000300a00 */
[----:B------:R-:W2:-:S15]  /*15ba0*/  LDL.LU.64 R4, [R1+0x2640] ;  /* 0x0026400001047983 */ /* 0x000e9e0000300a00 */
[----:B------:R-:W-:-:S04]  /*15bb0*/  NOP ;  /* 0x0000000000007918 */ /* 0x000fc80000000000 */
[----:B------:R-:W-:Y:S01]  /*15bc0*/  IMAD.MOV.U32 R8, RZ, RZ, R26 ;  /* 0x000000ffff087224 */ /* 0x000fe200078e001a */
[----:B------:R-:W-:Y:S02]  /*15bd0*/  MOV R9, R27 ;  /* 0x0000001b00097202 */ /* 0x000fe40000000f00 */
[----:B0-----:R-:W-:Y:S01]  /*15be0*/  MOV R3, R24 ;  /* 0x0000001800037202 */ /* 0x001fe20000000f00 */
[----:B------:R-:W3:Y:S01]  /*15bf0*/  LDL.LU.64 R26, [R1+0x2638] ;  /* 0x00263800011a7983 */ /* 0x000ee20000300a00 */
[----:B-1----:R-:W-:-:S03]  /*15c00*/  MOV R0, R25 ;  /* 0x0000001900007202 */ /* 0x002fc60000000f00 */
[----:B------:R-:W3:Y:S02]  /*15c10*/  LDL.LU.64 R24, [R1+0x2630] ;  /* 0x0026300001187983 */ /* 0x000ee40000300a00 */
[----:B---3--:R-:W-:Y:S02]  /*15c20*/  HMMA.16816.F32.BF16 R20, R16, R20, R24 ;  /* 0x000000141014723c */ /* 0x008fe40000041818 */
[----:B------:R-:W2:Y:S04]  /*15c30*/  LDL.LU.64 R26, [R1+0x2628] ;  /* 0x00262800011a7983 */ /* 0x000ea80000300a00 */
[----:B------:R-:W2:Y:S04]  /*15c40*/  LDL.LU.64 R24, [R1+0x2620] ;  /* 0x0026200001187983 */ /* 0x000ea80000300a00 */
[----:B------:R-:W-:Y:S04]  /*15c50*/  STL.64 [R1+0x25e0], R18 ;  /* 0x0025e01201007387 */ /* 0x000fe80000100a00 */
[----:B------:R-:W-:Y:S09]  /*15c60*/  STL.64 [R1+0x25d8], R16 ;  /* 0x0025d81001007387 */ /* 0x000ff20000100a00 */
[----:B------:R0:W-:Y:S04]  /*15c70*/  STL.64 [R1+0x2570], R22 ;  /* 0x0025701601007387 */ /* 0x0001e80000100a00 */
[----:B------:R1:W-:Y:S04]  /*15c80*/  STL.64 [R1+0x2568], R20 ;  /* 0x0025681401007387 */ /* 0x0003e80000100a00 */
[----:B0-----:R-:W3:Y:S04]  /*15c90*/  LDL.LU R22, [R1+0xa8] ;  /* 0x0000a80001167983 */ /* 0x001ee80000300800 */
[----:B------:R-:W3:Y:S01]  /*15ca0*/  LDL.LU R23, [R1+0xac] ;  /* 0x0000ac0001177983 */ /* 0x000ee20000300800 */
[----:B-1----:R-:W-:-:S02]  /*15cb0*/  MOV R20, R12 ;  /* 0x0000000c00147202 */ /* 0x002fc40000000f00 */
[----:B------:R-:W-:Y:S01]  /*15cc0*/  MOV R21, R13 ;  /* 0x0000000d00157202 */ /* 0x000fe20000000f00 */
[----:B--2---:R-:W-:Y:S01]  /*15cd0*/  HMMA.16816.F32.BF16 R4, R24, R10, R4 ;  /* 0x0000000a1804723c */ /* 0x004fe20000041804 */
[----:B---3--:R-:W-:Y:S04]  /*15ce0*/  STL.64 [R1+0x25c0], R22 ;  /* 0x0025c01601007387 */ /* 0x008fe80000100a00 */
[----:B------:R-:W2:Y:S04]  /*15cf0*/  LDL.LU R16, [R1+0x30] ;  /* 0x0000300001107983 */ /* 0x000ea80000300800 */
[----:B------:R-:W2:Y:S04]  /*15d00*/  LDL.LU R17, [R1+0x34] ;  /* 0x0000340001117983 */ /* 0x000ea80000300800 */
[----:B------:R-:W2:Y:S04]  /*15d10*/  LDL.LU R18, [R1+0x38] ;  /* 0x0000380001127983 */ /* 0x000ea80000300800 */
[----:B------:R-:W2:Y:S04]  /*15d20*/  LDL.LU R19, [R1+0x3c] ;  /* 0x00003c0001137983 */ /* 0x000ea80000300800 */
[----:B------:R-:W-:Y:S04]  /*15d30*/  STL.64 [R1+0x25d0], R26 ;  /* 0x0025d01a01007387 */ /* 0x000fe80000100a00 */
[----:B------:R-:W-:Y:S04]  /*15d40*/  STL.64 [R1+0x25c8], R24 ;  /* 0x0025c81801007387 */ /* 0x000fe80000100a00 */
[----:B------:R0:W-:Y:S04]  /*15d50*/  STL.64 [R1+0x2580], R6 ;  /* 0x0025800601007387 */ /* 0x0001e80000100a00 */
[----:B------:R1:W-:Y:S01]  /*15d60*/  STL.64 [R1+0x2578], R4 ;  /* 0x0025780401007387 */ /* 0x0003e20000100a00 */
[----:B0-----:R-:W-:Y:S01]  /*15d70*/  IMAD.MOV.U32 R6, RZ, RZ, R8 ;  /* 0x000000ffff067224 */ /* 0x001fe200078e0008 */
[----:B------:R-:W-:-:S02]  /*15d80*/  MOV R7, R9 ;  /* 0x0000000900077202 */ /* 0x000fc40000000f00 */
[----:B-1----:R-:W-:Y:S02]  /*15d90*/  MOV R4, R3 ;  /* 0x0000000300047202 */ /* 0x002fe40000000f00 */
[----:B------:R-:W3:Y:S01]  /*15da0*/  LDL.LU R3, [R1+0x261c] ;  /* 0x00261c0001037983 */ /* 0x000ee20000300800 */
[----:B------:R-:W-:-:S03]  /*15db0*/  MOV R5, R0 ;  /* 0x0000000000057202 */ /* 0x000fc60000000f00 */
[----:B------:R-:W4:Y:S04]  /*15dc0*/  LDL.LU R0, [R1+0x2618] ;  /* 0x0026180001007983 */ /* 0x000f280000300800 */
[----:B------:R-:W5:Y:S04]  /*15dd0*/  LDL.LU R8, [R1+0x2614] ;  /* 0x0026140001087983 */ /* 0x000f680000300800 */
[----:B------:R-:W2:Y:S04]  /*15de0*/  LDL.LU R9, [R1+0x2610] ;  /* 0x0026100001097983 */ /* 0x000ea80000300800 */
[----:B------:R-:W3:Y:S04]  /*15df0*/  LDL.LU R12, [R1+0x260c] ;  /* 0x00260c00010c7983 */ /* 0x000ee80000300800 */
[----:B------:R-:W4:Y:S04]  /*15e00*/  LDL.LU R13, [R1+0x2608] ;  /* 0x00260800010d7983 */ /* 0x000f280000300800 */
[----:B------:R-:W5:Y:S04]  /*15e10*/  LDL.LU R24, [R1+0x50] ;  /* 0x0000500001187983 */ /* 0x000f680000300800 */
[----:B------:R-:W5:Y:S04]  /*15e20*/  LDL.LU R25, [R1+0x54] ;  /* 0x0000540001197983 */ /* 0x000f680000300800 */
[----:B------:R-:W5:Y:S04]  /*15e30*/  LDL.LU R26, [R1+0x58] ;  /* 0x00005800011a7983 */ /* 0x000f680000300800 */
[----:B------:R-:W5:Y:S04]  /*15e40*/  LDL.LU R27, [R1+0x5c] ;  /* 0x00005c00011b7983 */ /* 0x000f680000300800 */
[----:B------:R-:W-:Y:S04]  /*15e50*/  STL.64 [R1+0x2590], R6 ;  /* 0x0025900601007387 */ /* 0x000fe80000100a00 */
[----:B------:R0:W-:Y:S02]  /*15e60*/  STL.64 [R1+0x2588], R4 ;  /* 0x0025880401007387 */ /* 0x0001e40000100a00 */
[----:B0-----:R-:W-:-:S02]  /*15e70*/  IMAD.MOV.U32 R4, RZ, RZ, R28 ;  /* 0x000000ffff047224 */ /* 0x001fc400078e001c */
[----:B------:R-:W2:Y:S01]  /*15e80*/  LDL.LU R28, [R1+0x2604] ;  /* 0x00260400011c7983 */ /* 0x000ea20000300800 */
[----:B------:R-:W-:Y:S02]  /*15e90*/  MOV R6, R15 ;  /* 0x0000000f00067202 */ /* 0x000fe40000000f00 */
[----:B------:R-:W-:Y:S02]  /*15ea0*/  MOV R7, R14 ;  /* 0x0000000e00077202 */ /* 0x000fe40000000f00 */
[----:B------:R-:W-:Y:S02]  /*15eb0*/  MOV R5, R29 ;  /* 0x0000001d00057202 */ /* 0x000fe40000000f00 */
[----:B------:R-:W5:Y:S04]  /*15ec0*/  LDL.LU R29, [R1+0x2600] ;  /* 0x00260000011d7983 */ /* 0x000f680000300800 */
[----:B------:R0:W-:Y:S04]  /*15ed0*/  STL.64 [R1+0x25a0], R6 ;  /* 0x0025a00601007387 */ /* 0x0001e80000100a00 */
[----:B------:R3:W-:Y:S04]  /*15ee0*/  STL.64 [R1+0x2598], R4 ;  /* 0x0025980401007387 */ /* 0x0007e80000100a00 */
[----:B0-----:R-:W5:Y:S01]  /*15ef0*/  LDL.LU.64 R6, [R1+0xd8] ;  /* 0x0000d80001067983 */ /* 0x001f620000300a00 */
[----:B---3--:R-:W-:Y:S01]  /*15f00*/  MOV R5, R12 ;  /* 0x0000000c00057202 */ /* 0x008fe20000000f00 */
[----:B----4-:R-:W-:-:S02]  /*15f10*/  IMAD.MOV.U32 R4, RZ, RZ, R13 ;  /* 0x000000ffff047224 */ /* 0x010fc400078e000d */
[----:B--2---:R-:W0:Y:S04]  /*15f20*/  LDSM.16.M88.4 R12, [R28+UR6+0x100] ;  /* 0x000100061c0c783b */ /* 0x004e280008000200 */
[----:B-----5:R-:W-:Y:S04]  /*15f30*/  STL.64 [R1+0x25b8], R6 ;  /* 0x0025b80601007387 */ /* 0x020fe80000100a00 */
        /* <DEDUP_REMOVED lines=8> */
[----:B0-----:R-:W2:Y:S04]  /*15fc0*/  LDL.LU.64 R14, [R1+0x25f8] ;  /* 0x0025f800010e7983 */ /* 0x001ea80000300a00 */
[----:B------:R-:W2:Y:S01]  /*15fd0*/  LDL.LU.64 R12, [R1+0x25f0] ;  /* 0x0025f000010c7983 */ /* 0x000ea20000300a00 */
[----:B------:R-:W-:-:S02]  /*15fe0*/  MOV R6, R9 ;  /* 0x0000000900067202 */ /* 0x000fc40000000f00 */
[----:B------:R-:W-:Y:S01]  /*15ff0*/  MOV R7, R8 ;  /* 0x0000000800077202 */ /* 0x000fe20000000f00 */
[----:B------:R-:W-:Y:S01]  /*16000*/  STL [R1+0x23f0], R28 ;  /* 0x0023f01c01007387 */ /* 0x000fe20000100800 */
[----:B--2---:R-:W-:-:S15]  /*16010*/  HMMA.16816.F32.BF16 R16, R12, R10, R16 ;  /* 0x0000000a0c10723c */ /* 0x004fde0000041810 */
[----:B------:R-:W-:-:S09]  /*16020*/  NOP ;  /* 0x0000000000007918 */ /* 0x000fd20000000000 */
[----:B------:R-:W-:Y:S01]  /*16030*/  IMAD.MOV.U32 R8, RZ, RZ, R16 ;  /* 0x000000ffff087224 */ /* 0x000fe200078e0010 */
[----:B------:R-:W-:Y:S02]  /*16040*/  MOV R9, R17 ;  /* 0x0000001100097202 */ /* 0x000fe40000000f00 */
[----:B------:R-:W-:Y:S02]  /*16050*/  MOV R10, R18 ;  /* 0x00000012000a7202 */ /* 0x000fe40000000f00 */
[----:B------:R-:W-:Y:S02]  /*16060*/  MOV R11, R19 ;  /* 0x00000013000b7202 */ /* 0x000fe40000000f00 */
[----:B------:R-:W0:Y:S04]  /*16070*/  LDSM.16.MT88.4 R16, [R29+UR6+0x12400] ;  /* 0x012400061d10783b */ /* 0x000e280008004200 */
[----:B------:R-:W-:Y:S04]  /*16080*/  STL.64 [R1+0x25b0], R14 ;  /* 0x0025b00e01007387 */ /* 0x000fe80000100a00 */
[----:B------:R1:W-:Y:S04]  /*16090*/  STL.64 [R1+0x25a8], R12 ;  /* 0x0025a80c01007387 */ /* 0x0003e80000100a00 */
[----:B-1----:R-:W2:Y:S01]  /*160a0*/  LDL.LU R12, [R1+0x80] ;  /* 0x00008000010c7983 */ /* 0x002ea20000300800 */
[----:B------:R-:W-:-:S03]  /*160b0*/  IMAD.MOV.U32 R13, RZ, RZ, R0 ;  /* 0x000000ffff0d7224 */ /* 0x000fc600078e0000 */
[----:B------:R-:W3:Y:S04]  /*160c0*/  LDL.LU R0, [R1+0x25e8] ;  /* 0x0025e80001007983 */ /* 0x000ee80000300800 */
[----:B0-----:R-:W-:Y:S04]  /*160d0*/  STL.64 [R1], R16 ;  /* 0x0000001001007387 */ /* 0x001fe80000100a00 */
[----:B------:R0:W-:Y:S04]  /*160e0*/  STL.64 [R1+0x8], R18 ;  /* 0x0000081201007387 */ /* 0x0001e80000100a00 */
[----:B0-----:R-:W4:Y:S04]  /*160f0*/  LDL.LU.64 R18, [R1+0x25e0] ;  /* 0x0025e00001127983 */ /* 0x001f280000300a00 */
[----:B------:R-:W4:Y:S01]  /*16100*/  LDL.LU.64 R16, [R1+0x25d8] ;  /* 0x0025d80001107983 */ /* 0x000f220000300a00 */
[----:B------:R-:W-:Y:S01]  /*16110*/  MOV R14, R3 ;  /* 0x00000003000e7202 */ /* 0x000fe20000000f00 */
[----:B----4-:R-:W-:Y:S02]  /*16120*/  HMMA.16816.F32.BF16 R16, R16, R20, R24 ;  /* 0x000000141010723c */ /* 0x010fe40000041818 */
[----:B------:R-:W4:Y:S04]  /*16130*/  LDL.LU.64 R26, [R1+0x25d0] ;  /* 0x0025d000011a7983 */ /* 0x000f280000300a00 */
[----:B------:R-:W4:Y:S04]  /*16140*/  LDL.LU.64 R24, [R1+0x25c8] ;  /* 0x0025c80001187983 */ /* 0x000f280000300a00 */
[----:B------:R-:W4:-:S13]  /*16150*/  LDL.LU.64 R22, [R1+0x25c0] ;  /* 0x0025c00001167983 */ /* 0x000f1a0000300a00 */
[----:B------:R-:W-:Y:S01]  /*16160*/  STL.64 [R1+0x50], R16 ;  /* 0x0000501001007387 */ /* 0x000fe20000100a00 */
[----:B------:R-:W-:-:S03]  /*16170*/  MOV R3, R19 ;  /* 0x0000001300037202 */ /* 0x000fc60000000f00 */
[----:B------:R-:W-:Y:S04]  /*16180*/  STL [R1+0x58], R18 ;  /* 0x0000581201007387 */ /* 0x000fe80000100800 */
[----:B---3--:R-:W0:Y:S04]  /*16190*/  LDSM.16.MT88.4 R16, [R0+UR6+0x12400] ;  /* 0x012400060010783b */ /* 0x008e280008004200 */
[----:B0-----:R0:W-:Y:S04]  /*161a0*/  STL.64 [R1+0x24b8], R18 ;  /* 0x0024b81201007387 */ /* 0x0011e80000100a00 */
[----:B------:R-:W-:Y:S04]  /*161b0*/  STL.64 [R1+0x24b0], R16 ;  /* 0x0024b01001007387 */ /* 0x000fe80000100a00 */
[----:B0-----:R-:W3:Y:S01]  /*161c0*/  LDL.LU.64 R18, [R1+0x128] ;  /* 0x0001280001127983 */ /* 0x001ee20000300a00 */
[----:B----4-:R-:W-:-:S15]  /*161d0*/  HMMA.16816.F32.BF16 R4, R24, R22, R4 ;  /* 0x000000161804723c */ /* 0x010fde0000041804 */
[----:B------:R-:W-:-:S08]  /*161e0*/  NOP ;  /* 0x0000000000007918 */ /* 0x000fd00000000000 */
[----:B------:R-:W-:Y:S04]  /*161f0*/  STL.64 [R1+0x70], R4 ;  /* 0x0000700401007387 */ /* 0x000fe80000100a00 */
[----:B------:R0:W-:Y:S04]  /*16200*/  STL.64 [R1+0x78], R6 ;  /* 0x0000780601007387 */ /* 0x0001e80000100a00 */
[----:B0-----:R-:W2:Y:S01]  /*16210*/  LDL.LU.64 R6, [R1+0x25b8] ;  /* 0x0025b80001067983 */ /* 0x001ea20000300a00 */
[----:B------:R-:W-:-:S07]  /*16220*/  MOV R15, R2 ;  /* 0x00000002000f7202 */ /* 0x000fce0000000f00 */
[----:B--2---:R-:W-:Y:S06]  /*16230*/  HMMA.16816.F32.BF16 R12, R24, R6, R12 ;  /* 0x00000006180c723c */ /* 0x004fec000004180c */
[----:B------:R-:W-:Y:S01]  /*16240*/  IMAD.MOV.U32 R21, RZ, RZ, R6 ;  /* 0x000000ffff157224 */ /* 0x000fe200078e0006 */
[----:B------:R-:W-:-:S15]  /*16250*/  MOV R20, R7 ;  /* 0x0000000700147202 */ /* 0x000fde0000000f00 */
[----:B------:R-:W-:-:S01]  /*16260*/  NOP ;  /* 0x0000000000007918 */ /* 0x000fc20000000000 */
[----:B------:R-:W-:Y:S04]  /*16270*/  STL.64 [R1+0x90], R12 ;  /* 0x0000900c01007387 */ /* 0x000fe80000100a00 */
[----:B------:R0:W-:Y:S04]  /*16280*/  STL.64 [R1+0x98], R14 ;  /* 0x0000980e01007387 */ /* 0x0001e80000100a00 */
[----:B0-----:R-:W2:Y:S04]  /*16290*/  LDL.LU.64 R14, [R1+0x25b0] ;  /* 0x0025b000010e7983 */ /* 0x001ea80000300a00 */
[----:B------:R-:W2:Y:S04]  /*162a0*/  LDL.LU.64 R12, [R1+0x25a8] ;  /* 0x0025a800010c7983 */ /* 0x000ea80000300a00 */
[----:B------:R-:W3:Y:S04]  /*162b0*/  LDL.LU.64 R6, [R1+0x25a0] ;  /* 0x0025a00001067983 */ /* 0x000ee80000300a00 */
[----:B------:R-:W3:Y:S02]  /*162c0*/  LDL.LU.64 R4, [R1+0x2598] ;  /* 0x0025980001047983 */ /* 0x000ee40000300a00 */
[----:B---3--:R-:W-:Y:S02]  /*162d0*/  HMMA.16816.F32.BF16 R24, R24, R18, R4 ;  /* 0x000000121818723c */ /* 0x008fe40000041804 */
[----:B------:R-:W2:Y:S04]  /*162e0*/  LDL.LU.64 R6, [R1+0x2590] ;  /* 0x0025900001067983 */ /* 0x000ea80000300a00 */
[----:B------:R-:W2:Y:S01]  /*162f0*/  LDL.LU.64 R4, [R1+0x2588] ;  /* 0x0025880001047983 */ /* 0x000ea20000300a00 */
[----:B------:R-:W-:-:S02]  /*16300*/  MOV R2, R18 ;  /* 0x0000001200027202 */ /* 0x000fc40000000f00 */
[----:B------:R-:W-:-:S15]  /*16310*/  MOV R0, R19 ;  /* 0x0000001300007202 */ /* 0x000fde0000000f00 */
[----:B------:R-:W-:Y:S01]  /*16320*/  MOV R17, R26 ;  /* 0x0000001a00117202 */ /* 0x000fe20000000f00 */
[----:B------:R-:W-:Y:S01]  /*16330*/  IMAD.MOV.U32 R26, RZ, RZ, R21 ;  /* 0x000000ffff1a7224 */ /* 0x000fe200078e0015 */
[----:B------:R-:W-:Y:S02]  /*16340*/  MOV R16, R27 ;  /* 0x0000001b00107202 */ /* 0x000fe40000000f00 */
[----:B------:R-:W-:Y:S01]  /*16350*/  MOV R27, R20 ;  /* 0x00000014001b7202 */ /* 0x000fe20000000f00 */
[----:B------:R-:W-:Y:S01]  /*16360*/  IMAD.MOV.U32 R19, RZ, RZ, R24 ;  /* 0x000000ffff137224 */ /* 0x000fe200078e0018 */
[----:B------:R-:W-:-:S05]  /*16370*/  MOV R18, R25 ;  /* 0x0000001900127202 */ /* 0x000fca0000000f00 */
[----:B------:R-:W-:Y:S04]  /*16380*/  STL [R1+0x251c], R18 ;  /* 0x00251c1201007387 */ /* 0x000fe80000100800 */
[----:B------:R-:W-:Y:S01]  /*16390*/  STL [R1+0x2518], R19 ;  /* 0x0025181301007387 */ /* 0x000fe20000100800 */
[----:B--2---:R-:W-:Y:S03]  /*163a0*/  HMMA.16816.F32.BF16 R20, R12, R22, R4 ;  /* 0x000000160c14723c */ /* 0x004fe60000041804 */
[----:B------:R-:W2:Y:S04]  /*163b0*/  LDL.LU.64 R6, [R1+0x2580] ;  /* 0x0025800001067983 */ /* 0x000ea80000300a00 */
[----:B------:R-:W2:-:S15]  /*163c0*/  LDL.LU.64 R4, [R1+0x2578] ;  /* 0x0025780001047983 */ /* 0x000e9e0000300a00 */
[----:B------:R-:W-:-:S01]  /*163d0*/  NOP ;  /* 0x0000000000007918 */ /* 0x000fc20000000000 */
[----:B------:R-:W-:Y:S01]  /*163e0*/  STL.64 [R1+0x40], R20 ;  /* 0x0000401401007387 */ /* 0x000fe20000100a00 */
[----:B------:R-:W-:-:S03]  /*163f0*/  MOV R28, R23 ;  /* 0x00000017001c7202 */ /* 0x000fc60000000f00 */
[----:B------:R0:W-:Y:S04]  /*16400*/  STL [R1+0x48], R22 ;  /* 0x0000481601007387 */ /* 0x0001e80000100800 */
[----:B0-----:R-:W3:Y:S04]  /*16410*/  LDL.LU.64 R22, [R1+0x2570] ;  /* 0x0025700001167983 */ /* 0x001ee80000300a00 */
[----:B------:R-:W3:Y:S04]  /*16420*/  LDL.LU.64 R20, [R1+0x2568] ;  /* 0x0025680001147983 */ /* 0x000ee80000300a00 */
[----:B------:R-:W-:Y:S04]  /*16430*/  STL.64 [R1+0x2538], R14 ;  /* 0x0025380e01007387 */ /* 0x000fe80000100a00 */
[----:B------:R0:W-:Y:S01]  /*16440*/  STL.64 [R1+0x2530], R12 ;  /* 0x0025300c01007387 */ /* 0x0001e20000100a00 */
[----:B---3--:R-:W-:Y:S07]  /*16450*/  HMMA.16816.F32.BF16 R24, R12, R26, R20 ;  /* 0x0000001a0c18723c */ /* 0x008fee0000041814 */
[----:B0-----:R-:W-:Y:S01]  /*16460*/  MOV R12, R8 ;  /* 0x00000008000c7202 */ /* 0x001fe20000000f00 */
[----:B------:R-:W-:Y:S01]  /*16470*/  IMAD.MOV.U32 R13, RZ, RZ, R9 ;  /* 0x000000ffff0d7224 */ /* 0x000fe200078e0009 */
        /* <DEDUP_REMOVED lines=12> */
[----:B--2---:R-:W-:-:S15]  /*16540*/  HMMA.16816.F32.BF16 R4, R8, R20, R4 ;  /* 0x000000140804723c */ /* 0x004fde0000041804 */
[----:B------:R-:W-:-:S09]  /*16550*/  NOP ;  /* 0x0000000000007918 */ /* 0x000fd20000000000 */
[----:B------:R-:W-:Y:S01]  /*16560*/  MOV R27, R6 ;  /* 0x00000006001b7202 */ /* 0x000fe20000000f00 */
[----:B------:R-:W-:Y:S01]  /*16570*/  IMAD.MOV.U32 R19, RZ, RZ, R5 ;  /* 0x000000ffff137224 */ /* 0x000fe200078e0005 */
[----:B------:R-:W-:Y:S02]  /*16580*/  MOV R26, R7 ;  /* 0x00000007001a7202 */ /* 0x000fe40000000f00 */
[----:B------:R-:W-:Y:S01]  /*16590*/  MOV R18, R4 ;  /* 0x0000000400127202 */ /* 0x000fe20000000f00 */
[----:B------:R-:W2:Y:S04]  /*165a0*/  LDL.LU.64 R6, [R1+0x2550] ;  /* 0x0025500001067983 */ /* 0x000ea80000300a00 */
[----:B------:R-:W2:Y:S04]  /*165b0*/  LDL.LU.64 R4, [R1+0x2548] ;  /* 0x0025480001047983 */ /* 0x000ea80000300a00 */
[----:B------:R0:W-:Y:S04]  /*165c0*/  STL.64 [R1+0x2528], R10 ;  /* 0x0025280a01007387 */ /* 0x0001e80000100a00 */
[----:B------:R1:W-:Y:S01]  /*165d0*/  STL.64 [R1+0x2520], R8 ;  /* 0x0025200801007387 */ /* 0x0003e20000100a00 */
[----:B0-----:R-:W-:-:S03]  /*165e0*/  MOV R11, R3 ;  /* 0x00000003000b7202 */ /* 0x001fc60000000f00 */
[----:B-1----:R-:W4:Y:S04]  /*165f0*/  LDL.LU R8, [R1+0x50] ;  /* 0x0000500001087983 */ /* 0x002f280000300800 */
[----:B------:R-:W4:Y:S04]  /*16600*/  LDL.LU R9, [R1+0x54] ;  /* 0x0000540001097983 */ /* 0x000f280000300800 */
[----:B------:R-:W4:Y:S04]  /*16610*/  LDL.LU R10, [R1+0x58] ;  /* 0x00005800010a7983 */ /* 0x000f280000300800 */
[----:B------:R-:W5:Y:S01]  /*16620*/  LDL.LU R3, [R1+0x2540] ;  /* 0x0025400001037983 */ /* 0x000f620000300800 */
[----:B--2---:R-:W-:Y:S03]  /*16630*/  HMMA.16816.F32.BF16 R20, R4, R20, R12 ;  /* 0x000000140414723c */ /* 0x004fe6000004180c */
[----:B------:R-:W4:Y:S04]  /*16640*/  LDL.LU.64 R14, [R1+0x2538] ;  /* 0x00253800010e7983 */ /* 0x000f280000300a00 */
[----:B------:R-:W4:Y:S04]  /*16650*/  LDL.LU.64 R12, [R1+0x2530] ;  /* 0x00253000010c7983 */ /* 0x000f280000300a00 */
[----:B------:R-:W-:Y:S04]  /*16660*/  STL.64 [R1+0x24e8], R6 ;  /* 0x0024e80601007387 */ /* 0x000fe80000100a00 */
[----:B------:R-:W-:Y:S08]  /*16670*/  STL.64 [R1+0x24e0], R4 ;  /* 0x0024e00401007387 */ /* 0x000ff00000100a00 */
[----:B------:R-:W-:Y:S04]  /*16680*/  STL.64 [R1+0x30], R20 ;  /* 0x0000301401007387 */ /* 0x000fe80000100a00 */
[----:B------:R-:W-:Y:S04]  /*16690*/  STL.64 [R1+0x38], R22 ;  /* 0x0000381601007387 */ /* 0x000fe80000100a00 */
[----:B------:R-:W0:Y:S04]  /*166a0*/  LDSM.16.MT88.4 R20, [R29+UR6+0x12800] ;  /* 0x012800061d14783b */ /* 0x000e280008004200 */
[----:B-----5:R-:W1:Y:S04]  /*166b0*/  LDSM.16.M88.4 R4, [R3+UR6+0x4100] ;  /* 0x004100060304783b */ /* 0x020e680008000200 */
[----:B0-----:R-:W-:Y:S04]  /*166c0*/  STL [R1+0x2418], R20 ;  /* 0x0024181401007387 */ /* 0x001fe80000100800 */
[----:B------:R-:W-:Y:S04]  /*166d0*/  STL [R1+0x2414], R21 ;  /* 0x0024141501007387 */ /* 0x000fe80000100800 */
[----:B------:R-:W-:Y:S04]  /*166e0*/  STL [R1+0x2410], R22 ;  /* 0x0024101601007387 */ /* 0x000fe80000100800 */
[----:B------:R-:W-:Y:S04]  /*166f0*/  STL [R1+0x240c], R23 ;  /* 0x00240c1701007387 */ /* 0x000fe80000100800 */
[----:B-1----:R0:W-:Y:S04]  /*16700*/  STL.64 [R1+0xd0], R4 ;  /* 0x0000d00401007387 */ /* 0x0021e80000100a00 */
[----:B0-----:R-:W2:Y:S01]  /*16710*/  LDL.LU.64 R4, [R1+0x130] ;  /* 0x0001300001047983 */ /* 0x001ea20000300a00 */
[----:B------:R-:W-:Y:S01]  /*16720*/  IMAD.MOV.U32 R22, RZ, RZ, R2 ;  /* 0x000000ffff167224 */ /* 0x000fe200078e0002 */
[----:B------:R-:W-:-:S02]  /*16730*/  MOV R23, R0 ;  /* 0x0000000000177202 */ /* 0x000fc40000000f00 */
[----:B------:R-:W-:Y:S02]  /*16740*/  MOV R0, R7 ;  /* 0x0000000700007202 */ /* 0x000fe40000000f00 */
[----:B------:R-:W-:Y:S02]  /*16750*/  MOV R2, R6 ;  /* 0x0000000600027202 */ /* 0x000fe40000000f00 */
[----:B------:R-:W-:Y:S01]  /*16760*/  LOP3.LUT R7, R29, 0x20, RZ, 0x3c, !PT ;  /* 0x000000201d077812 */ /* 0x000fe200078e3cff */
[----:B----4-:R-:W-:Y:S04]  /*16770*/  HMMA.16816.F32.BF16 R20, R12, R22, R8 ;  /* 0x000000160c14723c */ /* 0x010fe80000041808 */
[----:B------:R-:W0:Y:S04]  /*16780*/  LDSM.16.MT88.4 R12, [R7+UR6+0x12800] ;  /* 0x01280006070c783b */ /* 0x000e280008004200 */
[----:B--2---:R1:W-:Y:S04]  /*16790*/  STL.64 [R1+0x2500], R4 ;  /* 0x0025000401007387 */ /* 0x0043e80000100a00 */
[----:B------:R-:W-:Y:S04]  /*167a0*/  STL [R1+0x23a4], R0 ;  /* 0x0023a40001007387 */ /* 0x000fe80000100800 */
[----:B------:R-:W-:Y:S04]  /*167b0*/  STL [R1+0x23a0], R2 ;  /* 0x0023a00201007387 */ /* 0x000fe80000100800 */
[----:B------:R-:W3:Y:S04]  /*167c0*/  LDL.LU.64 R10, [R1+0x2528] ;  /* 0x00252800010a7983 */ /* 0x000ee80000300a00 */
[----:B------:R-:W3:Y:S04]  /*167d0*/  LDL.LU.64 R8, [R1+0x2520] ;  /* 0x0025200001087983 */ /* 0x000ee80000300a00 */
[----:B-1----:R-:W2:Y:S04]  /*167e0*/  LDL.LU R4, [R1+0x90] ;  /* 0x0000900001047983 */ /* 0x002ea80000300800 */
[----:B------:R-:W-:Y:S04]  /*167f0*/  STL.64 [R1+0x50], R20 ;  /* 0x0000501401007387 */ /* 0x000fe80000100a00 */
[----:B------:R1:W-:Y:S04]  /*16800*/  STL.64 [R1+0x58], R22 ;  /* 0x0000581601007387 */ /* 0x0003e80000100a00 */
[----:B------:R-:W2:Y:S04]  /*16810*/  LDL.LU R5, [R1+0x94] ;  /* 0x0000940001057983 */ /* 0x000ea80000300800 */
[----:B------:R-:W4:Y:S04]  /*16820*/  LDL.LU R6, [R1+0x98] ;  /* 0x0000980001067983 */ /* 0x000f280000300800 */
[----:B------:R-:W4:Y:S01]  /*16830*/  LDL.LU R7, [R1+0x9c] ;  /* 0x00009c0001077983 */ /* 0x000f220000300800 */
[----:B-1----:R-:W-:Y:S01]  /*16840*/  MOV R22, R27 ;  /* 0x0000001b00167202 */ /* 0x002fe20000000f00 */
[----:B------:R-:W-:Y:S01]  /*16850*/  IMAD.MOV.U32 R20, RZ, RZ, R18 ;  /* 0x000000ffff147224 */ /* 0x000fe200078e0012 */
[----:B------:R-:W-:-:S02]  /*16860*/  MOV R23, R26 ;  /* 0x0000001a00177202 */ /* 0x000fc40000000f00 */
[----:B------:R-:W-:Y:S01]  /*16870*/  MOV R21, R19 ;  /* 0x0000001300157202 */ /* 0x000fe20000000f00 */
[----:B----4-:R-:W-:Y:S04]  /*16880*/  STL.64 [R1+0x2510], R6 ;  /* 0x0025100601007387 */ /* 0x010fe80000100a00 */
[----:B--2---:R1:W-:Y:S04]  /*16890*/  STL.64 [R1+0x2508], R4 ;  /* 0x0025080401007387 */ /* 0x0043e80000100a00 */
[----:B-1----:R-:W3:Y:S04]  /*168a0*/  LDL.LU R4, [R1+0x70] ;  /* 0x0000700001047983 */ /* 0x002ee80000300800 */
[----:B------:R-:W3:Y:S04]  /*168b0*/  LDL.LU R5, [R1+0x74] ;  /* 0x0000740001057983 */ /* 0x000ee80000300800 */
[----:B------:R-:W3:Y:S04]  /*168c0*/  LDL.LU R6, [R1+0x78] ;  /* 0x0000780001067983 */ /* 0x000ee80000300800 */
[----:B------:R-:W3:Y:S04]  /*168d0*/  LDL.LU R7, [R1+0x7c] ;  /* 0x00007c0001077983 */ /* 0x000ee80000300800 */
[----:B------:R-:W2:Y:S04]  /*168e0*/  LDL.LU R18, [R1+0x251c] ;  /* 0x00251c0001127983 */ /* 0x000ea80000300800 */
[----:B------:R-:W4:Y:S04]  /*168f0*/  LDL.LU R19, [R1+0x2518] ;  /* 0x0025180001137983 */ /* 0x000f280000300800 */
[----:B------:R-:W-:Y:S04]  /*16900*/  STL.64 [R1+0x24d8], R22 ;  /* 0x0024d81601007387 */ /* 0x000fe80000100a00 */
[----:B------:R1:W-:Y:S04]  /*16910*/  STL.64 [R1+0x24d0], R20 ;  /* 0x0024d01401007387 */ /* 0x0003e80000100a00 */
[----:B-1----:R-:W5:Y:S04]  /*16920*/  LDL.LU R20, [R1+0x40] ;  /* 0x0000400001147983 */ /* 0x002f680000300800 */
[----:B------:R-:W5:Y:S04]  /*16930*/  LDL.LU R21, [R1+0x44] ;  /* 0x0000440001157983 */ /* 0x000f680000300800 */
[----:B------:R-:W2:Y:S01]  /*16940*/  LDL.LU R22, [R1+0x48] ;  /* 0x0000480001167983 */ /* 0x000ea20000300800 */
[----:B------:R-:W-:Y:S01]  /*16950*/  IMAD.MOV.U32 R23, RZ, RZ, R28 ;  /* 0x000000ffff177224 */ /* 0x000fe200078e001c */
[----:B---3--:R-:W-:-:S15]  /*16960*/  HMMA.16816.F32.BF16 R4, R8, R24, R4 ;  /* 0x000000180804723c */ /* 0x008fde0000041804 */
[----:B------:R-:W-:-:S09]  /*16970*/  NOP ;  /* 0x0000000000007918 */ /* 0x000fd20000000000 */
[----:B------:R-:W-:Y:S01]  /*16980*/  IMAD.MOV.U32 R0, RZ, RZ, R7 ;  /* 0x000000ffff007224 */ /* 0x000fe200078e0007 */
[----:B------:R-:W-:Y:S02]  /*16990*/  MOV R2, R6 ;  /* 0x0000000600027202 */ /* 0x000fe40000000f00 */
[----:B------:R-:W-:Y:S01]  /*169a0*/  MOV R28, R4 ;  /* 0x00000004001c7202 */ /* 0x000fe20000000f00 */
[----:B--2---:R1:W-:Y:S04]  /*169b0*/  STL.64 [R1+0x24f8], R22 ;  /* 0x0024f81601007387 */ /* 0x0043e80000100a00 */
[----:B-----5:R4:W-:Y:S01]  /*169c0*/  STL.64 [R1+0x24f0], R20 ;  /* 0x0024f01401007387 */ /* 0x0209e20000100a00 */
[----:B-1----:R-:W-:Y:S01]  /*169d0*/  MOV R22, R17 ;  /* 0x0000001100167202 */ /* 0x002fe20000000f00 */
[----:B------:R-:W-:-:S02]  /*169e0*/  IMAD.MOV.U32 R23, RZ, RZ, R16 ;  /* 0x000000ffff177224 */ /* 0x000fc400078e0010 */
[----:B------:R-:W2:Y:S01]  /*169f0*/  LDL.LU.64 R16, [R1] ;  /* 0x0000000001107983 */ /* 0x000ea20000300a00 */
[----:B----4-:R-:W-:Y:S02]  /*16a00*/  MOV R20, R19 ;  /* 0x0000001300147202 */ /* 0x010fe40000000f00 */
[----:B------:R-:W-:Y:S02]  /*16a10*/  MOV R21, R18 ;  /* 0x0000001200157202 */ /* 0x000fe40000000f00 */
[----:B------:R-:W3:Y:S04]  /*16a20*/  LDL.LU.64 R18, [R1+0x8] ;  /* 0x0000080001127983 */ /* 0x000ee80000300a00 */
[----:B0-----:R-:W-:Y:S04]  /*16a30*/  STL [R1+0x2404], R12 ;  /* 0x0024040c01007387 */ /* 0x001fe80000100800 */
[----:B------:R-:W-:Y:S04]  /*16a40*/  STL [R1+0x2400], R13 ;  /* 0x0024000d01007387 */ /* 0x000fe80000100800 */
[----:B------:R0:W-:Y:S04]  /*16a50*/  STL [R1+0x23fc], R14 ;  /* 0x0023fc0e01007387 */ /* 0x0001e80000100800 */
[----:B------:R-:W-:Y:S04]  /*16a60*/  STL [R1+0x23f8], R15 ;  /* 0x0023f80f01007387 */ /* 0x000fe80000100800 */
[----:B------:R-:W4:Y:S01]  /*16a70*/  LDL.LU.64 R6, [R1+0x2510] ;  /* 0x0025100001067983 */ /* 0x000f220000300a00 */
[----:B0-----:R-:W-:-:S03]  /*16a80*/  MOV R14, R5 ;  /* 0x00000005000e7202 */ /* 0x001fc60000000f00 */
[----:B------:R-:W4:Y:S04]  /*16a90*/  LDL.LU.64 R4, [R1+0x2508] ;  /* 0x0025080001047983 */ /* 0x000f280000300a00 */
[----:B------:R-:W-:Y:S04]  /*16aa0*/  STL [R1+0x2494], R0 ;  /* 0x0024940001007387 */ /* 0x000fe80000100800 */
[----:B------:R-:W-:Y:S04]  /*16ab0*/  STL [R1+0x2490], R2 ;  /* 0x0024900201007387 */ /* 0x000fe80000100800 */
[----:B------:R-:W-:Y:S04]  /*16ac0*/  STL [R1+0x248c], R14 ;  /* 0x00248c0e01007387 */ /* 0x000fe80000100800 */
[----:B------:R-:W4:Y:S04]  /*16ad0*/  LDL.LU.64 R12, [R1+0xf0] ;  /* 0x0000f000010c7983 */ /* 0x000f280000300a00 */
[----:B------:R-:W-:Y:S01]  /*16ae0*/  STL [R1+0x2488], R28 ;  /* 0x0024881c01007387 */ /* 0x000fe20000100800 */
[----:B----4-:R-:W-:-:S15]  /*16af0*/  HMMA.16816.F32.BF16 R4, R8, R12, R4 ;  /* 0x0000000c0804723c */ /* 0x010fde0000041804 */
[----:B------:R-:W-:-:S08]  /*16b00*/  NOP ;  /* 0x0000000000007918 */ /* 0x000fd00000000000 */
[----:B------:R0:W-:Y:S04]  /*16b10*/  STL.64 [R1+0x90], R4 ;  /* 0x0000900401007387 */ /* 0x0001e80000100a00 */
[----:B------:R1:W-:Y:S04]  /*16b20*/  STL.64 [R1+0x98], R6 ;  /* 0x0000980601007387 */ /* 0x0003e80000100a00 */
[----:B0-----:R-:W4:Y:S01]  /*16b30*/  LDL.LU.64 R4, [R1+0x2500] ;  /* 0x0025000001047983 */ /* 0x001f220000300a00 */
[----:B------:R-:W-:Y:S02]  /*16b40*/  MOV R26, R12 ;  /* 0x0000000c001a7202 */ /* 0x000fe40000000f00 */
[----:B------:R-:W-:Y:S01]  /*16b50*/  MOV R15, R13 ;  /* 0x0000000d000f7202 */ /* 0x000fe20000000f00 */
[----:B----4-:R-:W-:Y:S01]  /*16b60*/  HMMA.16816.F32.BF16 R8, R8, R4, R20 ;  /* 0x000000040808723c */ /* 0x010fe20000041814 */
[----:B------:R-:W4:Y:S05]  /*16b70*/  LDL.LU.64 R22, [R1+0x24f8] ;  /* 0x0024f80001167983 */ /* 0x000f2a0000300a00 */
[----:B------:R-:W-:Y:S01]  /*16b80*/  MOV R12, R4 ;  /* 0x00000004000c7202 */ /* 0x000fe20000000f00 */
[----:B------:R-:W-:Y:S01]  /*16b90*/  IMAD.MOV.U32 R13, RZ, RZ, R5 ;  /* 0x000000ffff0d7224 */ /* 0x000fe200078e0005 */
[----:B------:R-:W4:Y:S04]  /*16ba0*/  LDL.LU.64 R20, [R1+0x24f0] ;  /* 0x0024f00001147983 */ /* 0x000f280000300a00 */
[----:B-1----:R-:W4:Y:S04]  /*16bb0*/  LDL.LU.64 R6, [R1+0x24e8] ;  /* 0x0024e80001067983 */ /* 0x002f280000300a00 */
[----:B------:R-:W4:Y:S08]  /*16bc0*/  LDL.LU.64 R4, [R1+0x24e0] ;  /* 0x0024e00001047983 */ /* 0x000f300000300a00 */
[----:B------:R-:W-:-:S02]  /*16bd0*/  MOV R0, R8 ;  /* 0x0000000800007202 */ /* 0x000fc40000000f00 */
[----:B------:R-:W-:Y:S02]  /*16be0*/  MOV R8, R26 ;  /* 0x0000001a00087202 */ /* 0x000fe40000000f00 */
[----:B------:R-:W-:-:S05]  /*16bf0*/  MOV R2, R9 ;  /* 0x0000000900027202 */ /* 0x000fca0000000f00 */
[----:B------:R-:W-:Y:S04]  /*16c00*/  STL [R1+0x249c], R2 ;  /* 0x00249c0201007387 */ /* 0x000fe80000100800 */
[----:B------:R-:W-:Y:S01]  /*16c10*/  STL [R1+0x2498], R0 ;  /* 0x0024980001007387 */ /* 0x000fe20000100800 */
[----:B----4-:R-:W-:Y:S03]  /*16c20*/  HMMA.16816.F32.BF16 R24, R4, R24, R20 ;  /* 0x000000180418723c */ /* 0x010fe60000041814 */
[----:B------:R-:W4:Y:S04]  /*16c30*/  LDL.LU.64 R22, [R1+0x24d8] ;  /* 0x0024d80001167983 */ /* 0x000f280000300a00 */
[----:B------:R-:W4:-:S15]  /*16c40*/  LDL.LU.64 R20, [R1+0x24d0] ;  /* 0x0024d00001147983 */ /* 0x000f1e0000300a00 */
[----:B------:R-:W-:-:S01]  /*16c50*/  NOP ;  /* 0x0000000000007918 */ /* 0x000fc20000000000 */
[----:B------:R-:W-:Y:S04]  /*16c60*/  STL.64 [R1+0x40], R24 ;  /* 0x0000401801007387 */ /* 0x000fe80000100a00 */
[----:B------:R0:W-:Y:S04]  /*16c70*/  STL.64 [R1+0x48], R26 ;  /* 0x0000481a01007387 */ /* 0x0001e80000100a00 */
[----:B0-----:R-:W5:Y:S04]  /*16c80*/  LDL.LU.64 R26, [R1+0x24c8] ;  /* 0x0024c800011a7983 */ /* 0x001f680000300a00 */
[----:B------:R-:W5:Y:S01]  /*16c90*/  LDL.LU.64 R24, [R1+0x24c0] ;  /* 0x0024c00001187983 */ /* 0x000f620000300a00 */
[----:B------:R-:W-:-:S03]  /*16ca0*/  MOV R9, R15 ;  /* 0x0000000f00097202 */ /* 0x000fc60000000f00 */
[----:B------:R-:W-:Y:S04]  /*16cb0*/  STL.64 [R1+0x24a8], R6 ;  /* 0x0024a80601007387 */ /* 0x000fe80000100a00 */
[----:B------:R0:W-:Y:S01]  /*16cc0*/  STL.64 [R1+0x24a0], R4 ;  /* 0x0024a00401007387 */ /* 0x0001e20000100a00 */
[----:B-----5:R-:W-:Y:S03]  /*16cd0*/  HMMA.16816.F32.BF16 R24, R4, R8, R24 ;  /* 0x000000080418723c */ /* 0x020fe60000041818 */
[----:B0-----:R-:W5:Y:S04]  /*16ce0*/  LDL.LU R4, [R1+0x30] ;  /* 0x0000300001047983 */ /* 0x001f680000300800 */
[----:B------:R-:W5:Y:S04]  /*16cf0*/  LDL.LU R5, [R1+0x34] ;  /* 0x0000340001057983 */ /* 0x000f680000300800 */
[----:B------:R-:W5:Y:S04]  /*16d00*/  LDL.LU R6, [R1+0x38] ;  /* 0x0000380001067983 */ /* 0x000f680000300800 */
[----:B------:R-:W5:Y:S08]  /*16d10*/  LDL.LU R7, [R1+0x3c] ;  /* 0x00003c0001077983 */ /* 0x000f700000300800 */
[----:B------:R0:W-:Y:S04]  /*16d20*/  STL.64 [R1+0x2428], R26 ;  /* 0x0024281a01007387 */ /* 0x0001e80000100a00 */
[----:B------:R-:W-:Y:S04]  /*16d30*/  STL.64 [R1+0x2420], R24 ;  /* 0x0024201801007387 */ /* 0x000fe80000100a00 */
[----:B0-----:R-:W2:Y:S04]  /*16d40*/  LDL.LU R26, [R1+0xc8] ;  /* 0x0000c800011a7983 */ /* 0x001ea80000300800 */
[----:B------:R-:W2:Y:S04]  /*16d50*/  LDL.LU R27, [R1+0xcc] ;  /* 0x0000cc00011b7983 */ /* 0x000ea80000300800 */
[----:B--2---:R0:W-:Y:S04]  /*16d60*/  STL.64 [R1+0x2480], R26 ;  /* 0x0024801a01007387 */ /* 0x0041e80000100a00 */
[----:B0-----:R-:W4:Y:S04]  /*16d70*/  LDL.LU R26, [R1+0x118] ;  /* 0x00011800011a7983 */ /* 0x001f280000300800 */
[----:B------:R-:W4:Y:S01]  /*16d80*/  LDL.LU R27, [R1+0x11c] ;  /* 0x00011c00011b7983 */ /* 0x000f220000300800 */
[----:B------:R-:W-:Y:S01]  /*16d90*/  MOV R14, R10 ;  /* 0x0000000a000e7202 */ /* 0x000fe20000000f00 */
[----:B------:R-:W-:Y:S01]  /*16da0*/  IMAD.MOV.U32 R28, RZ, RZ, R11 ;  /* 0x000000ffff1c7224 */ /* 0x000fe200078e000b */
[----:B------:R-:W-:Y:S01]  /*16db0*/  MOV R11, R16 ;  /* 0x00000010000b7202 */ /* 0x000fe20000000f00 */
[----:B------:R-:W-:Y:S01]  /*16dc0*/  IMAD.MOV.U32 R10, RZ, RZ, R17 ;  /* 0x000000ffff0a7224 */ /* 0x000fe200078e0011 */
[----:B---3--:R-:W-:-:S02]  /*16dd0*/  MOV R9, R18 ;  /* 0x0000001200097202 */ /* 0x008fc40000000f00 */
[----:B------:R-:W-:Y:S01]  /*16de0*/  MOV R8, R19 ;  /* 0x0000001300087202 */ /* 0x000fe20000000f00 */
[----:B----4-:R-:W-:Y:S01]  /*16df0*/  HMMA.16816.F32.BF16 R20, R16, R26, R20 ;  /* 0x0000001a1014723c */ /* 0x010fe20000041814 */
[----:B------:R-:W0:-:S15]  /*16e00*/  LDSM.16.M88.4 R16, [R3+UR6+0x100] ;  /* 0x000100060310783b */ /* 0x000e1e0008000200 */
[----:B------:R-:W-:-:S07]  /*16e10*/  NOP ;  /* 0x0000000000007918 */ /* 0x000fce0000000000 */
[----:B------:R-:W-:Y:S04]  /*16e20*/  STL.64 [R1+0x20], R20 ;  /* 0x0000201401007387 */ /* 0x000fe80000100a00 */
[----:B------:R1:W-:Y:S04]  /*16e30*/  STL.64 [R1+0x28], R22 ;  /* 0x0000281601007387 */ /* 0x0003e80000100a00 */
[----:B0-----:R-:W-:Y:S01]  /*16e40*/  STL [R1+0x104], R17 ;  /* 0x0001041101007387 */ /* 0x001fe20000100800 */
[----:B-1----:R-:W-:-:S03]  /*16e50*/  MOV R23, R16 ;  /* 0x0000001000177202 */ /* 0x002fc60000000f00 */
[----:B------:R-:W-:Y:S04]  /*16e60*/  STL.64 [R1+0x108], R18 ;  /* 0x0001081201007387 */ /* 0x000fe80000100a00 */
[----:B------:R-:W0:Y:S02]  /*16e70*/  LDSM.16.M88.4 R16, [R3+UR6+0x8100] ;  /* 0x008100060310783b */ /* 0x000e240008000200 */
[----:B0-----:R-:W-:Y:S02]  /*16e80*/  IMAD.MOV.U32 R2, RZ, RZ, R16 ;  /* 0x000000ffff027224 */ /* 0x001fe400078e0010 */
[----:B------:R-:W-:Y:S01]  /*16e90*/  STL.64 [R1+0xb8], R18 ;  /* 0x0000b81201007387 */ /* 0x000fe20000100a00 */
[----:B------:R-:W-:-:S03]  /*16ea0*/  MOV R0, R17 ;  /* 0x0000001100007202 */ /* 0x000fc60000000f00 */
[----:B------:R-:W0:Y:S04]  /*16eb0*/  LDSM.16.M88.4 R16, [R3+UR6+0xc100] ;  /* 0x00c100060310783b */ /* 0x000e280008000200 */
[----:B0-----:R-:W-:Y:S01]  /*16ec0*/  STL.64 [R1+0x120], R16 ;  /* 0x0001201001007387 */ /* 0x001fe20000100a00 */
[----:B------:R-:W-:-:S03]  /*16ed0*/  MOV R15, R16 ;  /* 0x00000010000f7202 */ /* 0x000fc60000000f00 */
[----:B------:R0:W-:Y:S04]  /*16ee0*/  STL.64 [R1+0x128], R18 ;  /* 0x0001281201007387 */ /* 0x0001e80000100a00 */
[----:B0-----:R-:W5:Y:S04]  /*16ef0*/  LDL.LU.64 R18, [R1+0x24b8] ;  /* 0x0024b80001127983 */ /* 0x001f680000300a00 */
[----:B------:R-:W5:Y:S04]  /*16f00*/  LDL.LU.64 R16, [R1+0x24b0] ;  /* 0x0024b00001107983 */ /* 0x000f680000300a00 */
[----:B------:R-:W-:Y:S04]  /*16f10*/  STL [R1+0x2408], R15 ;  /* 0x0024080f01007387 */ /* 0x000fe80000100800 */
[----:B------:R-:W-:Y:S01]  /*16f20*/  STL [R1+0x2280], R3 ;  /* 0x0022800301007387 */ /* 0x000fe20000100800 */
[----:B-----5:R-:W-:Y:S03]  /*16f30*/  HMMA.16816.F32.BF16 R24, R16, R26, R4 ;  /* 0x0000001a1018723c */ /* 0x020fe60000041804 */
[----:B------:R-:W2:Y:S04]  /*16f40*/  LDL.LU.64 R6, [R1+0x24a8] ;  /* 0x0024a80001067983 */ /* 0x000ea80000300a00 */
[----:B------:R-:W2:-:S15]  /*16f50*/  LDL.LU.64 R4, [R1+0x24a0] ;  /* 0x0024a00001047983 */ /* 0x000e9e0000300a00 */
[----:B------:R-:W-:-:S01]  /*16f60*/  NOP ;  /* 0x0000000000007918 */ /* 0x000fc20000000000 */
[----:B------:R0:W-:Y:S04]  /*16f70*/  STL [R1+0x30], R24 ;  /* 0x0000301801007387 */ /* 0x0001e80000100800 */
[----:B------:R1:W-:Y:S04]  /*16f80*/  STL.64 [R1+0x2448], R18 ;  /* 0x0024481201007387 */ /* 0x0003e80000100a00 */
[----:B------:R3:W-:Y:S01]  /*16f90*/  STL.64 [R1+0x2440], R16 ;  /* 0x0024401001007387 */ /* 0x0007e20000100a00 */
[----:B------:R-:W-:Y:S01]  /*16fa0*/  MOV R22, R27 ;  /* 0x0000001b00167202 */ /* 0x000fe20000000f00 */
[----:B------:R-:W-:Y:S01]  /*16fb0*/  IMAD.MOV.U32 R21, RZ, RZ, R26 ;  /* 0x000000ffff157224 */ /* 0x000fe200078e001a */
[----:B------:R-:W-:Y:S01]  /*16fc0*/  MOV R20, R25 ;  /* 0x0000001900147202 */ /* 0x000fe20000000f00 */
[----:B0-----:R-:W2:Y:S01]  /*16fd0*/  LDL.LU R24, [R1+0x50] ;  /* 0x0000500001187983 */ /* 0x001ea20000300800 */
[----:B-1----:R-:W-:Y:S01]  /*16fe0*/  IMAD.MOV.U32 R18, RZ, RZ, R9 ;  /* 0x000000ffff127224 */ /* 0x002fe200078e0009 */
[----:B------:R-:W-:-:S02]  /*16ff0*/  MOV R19, R8 ;  /* 0x0000000800137202 */ /* 0x000fc40000000f00 */
[----:B------:R-:W2:Y:S01]  /*17000*/  LDL.LU R25, [R1+0x54] ;  /* 0x0000540001197983 */ /* 0x000ea20000300800 */
[----:B---3--:R-:W-:Y:S02]  /*17010*/  MOV R16, R11 ;  /* 0x0000000b00107202 */ /* 0x008fe40000000f00 */
[----:B------:R-:W-:Y:S01]  /*17020*/  MOV R17, R10 ;  /* 0x0000000a00117202 */ /* 0x000fe20000000f00 */
[----:B------:R-:W2:Y:S04]  /*17030*/  LDL.LU R26, [R1+0x58] ;  /* 0x00005800011a7983 */ /* 0x000ea80000300800 */
[----:B------:R-:W0:Y:S04]  /*17040*/  LDSM.16.MT88.4 R8, [R29+UR6+0x12c00] ;  /* 0x012c00061d08783b */ /* 0x000e280008004200 */
[----:B------:R-:W2:Y:S04]  /*17050*/  LDL.LU R27, [R1+0x5c] ;  /* 0x00005c00011b7983 */ /* 0x000ea80000300800 */
[----:B------:R-:W-:Y:S04]  /*17060*/  STL.64 [R1+0x2438], R22 ;  /* 0x0024381601007387 */ /* 0x000fe80000100a00 */
[----:B------:R-:W-:Y:S04]  /*17070*/  STL.64 [R1+0x2430], R20 ;  /* 0x0024301401007387 */ /* 0x000fe80000100a00 */
[----:B0-----:R-:W-:Y:S04]  /*17080*/  STL.64 [R1+0x2340], R10 ;  /* 0x0023400a01007387 */ /* 0x001fe80000100a00 */
[----:B------:R0:W-:Y:S02]  /*17090*/  STL.64 [R1+0x2338], R8 ;  /* 0x0023380801007387 */ /* 0x0001e40000100a00 */
[----:B0-----:R-:W-:-:S02]  /*170a0*/  MOV R8, R2 ;  /* 0x0000000200087202 */ /* 0x001fc40000000f00 */
[----:B------:R-:W3:Y:S01]  /*170b0*/  LDL.LU R2, [R1+0x249c] ;  /* 0x00249c0001027983 */ /* 0x000ee20000300800 */
[----:B------:R-:W-:-:S03]  /*170c0*/  MOV R9, R0 ;  /* 0x0000000000097202 */ /* 0x000fc60000000f00 */
[----:B------:R-:W-:Y:S04]  /*170d0*/  STL [R1+0x23a8], R8 ;  /* 0x0023a80801007387 */ /* 0x000fe80000100800 */
[----:B------:R-:W-:Y:S04]  /*170e0*/  STL [R1+0x23f4], R29 ;  /* 0x0023f41d01007387 */ /* 0x000fe80000100800 */
[----:B------:R-:W4:Y:S04]  /*170f0*/  LDL.LU R0, [R1+0x2498] ;  /* 0x0024980001007983 */ /* 0x000f280000300800 */
[----:B------:R-:W5:Y:S04]  /*17100*/  LDL.LU R20, [R1+0x40] ;  /* 0x0000400001147983 */ /* 0x000f680000300800 */
[----:B------:R-:W5:Y:S04]  /*17110*/  LDL.LU R21, [R1+0x44] ;  /* 0x0000440001157983 */ /* 0x000f680000300800 */
[----:B------:R-:W2:Y:S04]  /*17120*/  LDL.LU R22, [R1+0x48] ;  /* 0x0000480001167983 */ /* 0x000ea80000300800 */
[----:B------:R-:W2:Y:S04]  /*17130*/  LDL.LU R23, [R1+0x4c] ;  /* 0x00004c0001177983 */ /* 0x000ea80000300800 */
[----:B--2---:R0:W-:Y:S04]  /*17140*/  STL.64 [R1+0x2458], R22 ;  /* 0x0024581601007387 */ /* 0x0041e80000100a00 */
[----:B-----5:R4:W-:Y:S01]  /*17150*/  STL.64 [R1+0x2450], R20 ;  /* 0x0024501401007387 */ /* 0x0209e20000100a00 */
[----:B0-----:R-:W-:-:S02]  /*17160*/  MOV R22, R14 ;  /* 0x0000000e00167202 */ /* 0x001fc40000000f00 */
[----:B------:R-:W-:Y:S01]  /*17170*/  MOV R23, R28 ;  /* 0x0000001c00177202 */ /* 0x000fe20000000f00 */
[----:B----4-:R-:W-:Y:S01]  /*17180*/  IMAD.MOV.U32 R20, RZ, RZ, R0 ;  /* 0x000000ffff147224 */ /* 0x010fe200078e0000 */
[----:B---3--:R-:W-:Y:S01]  /*17190*/  MOV R21, R2 ;  /* 0x0000000200157202 */ /* 0x008fe20000000f00 */
[----:B------:R-:W2:Y:S04]  /*171a0*/  LDL.LU R0, [R1+0x2494] ;  /* 0x0024940001007983 */ /* 0x000ea80000300800 */
[----:B------:R-:W3:Y:S04]  /*171b0*/  LDL.LU R2, [R1+0x2490] ;  /* 0x0024900001027983 */ /* 0x000ee80000300800 */
[----:B------:R-:W4:Y:S04]  /*171c0*/  LDL.LU R14, [R1+0x248c] ;  /* 0x00248c00010e7983 */ /* 0x000f280000300800 */
[----:B------:R-:W5:Y:S04]  /*171d0*/  LDL.LU R28, [R1+0x2488] ;  /* 0x00248800011c7983 */ /* 0x000f680000300800 */
[----:B------:R-:W-:Y:S04]  /*171e0*/  STL.64 [R1+0x2468], R22 ;  /* 0x0024681601007387 */ /* 0x000fe80000100a00 */
[----:B------:R0:W-:Y:S04]  /*171f0*/  STL.64 [R1+0x2460], R20 ;  /* 0x0024601401007387 */ /* 0x0001e80000100a00 */
[----:B0-----:R-:W2:Y:S04]  /*17200*/  LDL.LU R20, [R1+0x90] ;  /* 0x0000900001147983 */ /* 0x001ea80000300800 */
[----:B------:R-:W2:Y:S04]  /*17210*/  LDL.LU R21, [R1+0x94] ;  /* 0x0000940001157983 */ /* 0x000ea80000300800 */
[----:B------:R-:W3:Y:S04]  /*17220*/  LDL.LU R22, [R1+0x98] ;  /* 0x0000980001167983 */ /* 0x000ee80000300800 */
[----:B------:R-:W3:Y:S01]  /*17230*/  LDL.LU R23, [R1+0x9c] ;  /* 0x00009c0001177983 */ /* 0x000ee20000300800 */
[----:B------:R-:W-:Y:S01]  /*17240*/  HMMA.16816.F32.BF16 R4, R4, R12, R24 ;  /* 0x0000000c0404723c */ /* 0x000fe20000041818 */
[----:B------:R-:W-:-:S02]  /*17250*/  LOP3.LUT R8, R29, 0x20, RZ, 0x3c, !PT ;  /* 0x000000201d087812 */ /* 0x000fc400078e3cff */
[----:B---3--:R-:W-:Y:S04]  /*17260*/  STL.64 [R1+0x2478], R22 ;  /* 0x0024781601007387 */ /* 0x008fe80000100a00 */
[----:B--2---:R5:W-:Y:S04]  /*17270*/  STL.64 [R1+0x2470], R20 ;  /* 0x0024701401007387 */ /* 0x004be80000100a00 */
[----:B------:R-:W2:-:S13]  /*17280*/  LDL.LU.64 R26, [R1+0x2480] ;  /* 0x00248000011a7983 */ /* 0x000e9a0000300a00 */
[----:B------:R-:W-:Y:S01]  /*17290*/  IMAD.MOV.U32 R15, RZ, RZ, R6 ;  /* 0x000000ffff0f7224 */ /* 0x000fe200078e0006 */
[----:B------:R-:W-:Y:S01]  /*172a0*/  MOV R12, R7 ;  /* 0x00000007000c7202 */ /* 0x000fe20000000f00 */
[----:B------:R-:W-:Y:S04]  /*172b0*/  STL.64 [R1+0x60], R4 ;  /* 0x0000600401007387 */ /* 0x000fe80000100a00 */
[----:B------:R-:W0:Y:S01]  /*172c0*/  LDSM.16.MT88.4 R4, [R8+UR6+0x12c00] ;  /* 0x012c00060804783b */ /* 0x000e220008004200 */
[----:B-----5:R-:W-:Y:S01]  /*172d0*/  IMAD.MOV.U32 R20, RZ, RZ, R28 ;  /* 0x000000ffff147224 */ /* 0x020fe200078e001c */
[----:B----4-:R-:W-:Y:S02]  /*172e0*/  MOV R21, R14 ;  /* 0x0000000e00157202 */ /* 0x010fe40000000f00 */
[----:B------:R-:W-:-:S02]  /*172f0*/  MOV R22, R2 ;  /* 0x0000000200167202 */ /* 0x000fc40000000f00 */
[----:B------:R-:W-:Y:S01]  /*17300*/  MOV R23, R0 ;  /* 0x0000000000177202 */ /* 0x000fe20000000f00 */
[----:B0-----:R0:W-:Y:S04]  /*17310*/  STL.64 [R1+0x2350], R6 ;  /* 0x0023500601007387 */ /* 0x0011e80000100a00 */
[----:B------:R-:W-:Y:S04]  /*17320*/  STL.64 [R1+0x2348], R4 ;  /* 0x0023480401007387 */ /* 0x000fe80000100a00 */
[----:B0-----:R-:W3:Y:S04]  /*17330*/  LDL.LU R6, [R1+0xf8] ;  /* 0x0000f80001067983 */ /* 0x001ee80000300800 */
[----:B------:R-:W3:Y:S01]  /*17340*/  LDL.LU R7, [R1+0xfc] ;  /* 0x0000fc0001077983 */ /* 0x000ee20000300800 */
[----:B--2---:R-:W-:-:S15]  /*17350*/  HMMA.16816.F32.BF16 R20, R16, R26, R20 ;  /* 0x0000001a1014723c */ /* 0x004fde0000041814 */
[----:B------:R-:W-:-:S09]  /*17360*/  NOP ;  /* 0x0000000000007918 */ /* 0x000fd20000000000 */
[----:B------:R-:W-:Y:S01]  /*17370*/  IMAD.MOV.U32 R11, RZ, RZ, R22 ;  /* 0x000000ffff0b7224 */ /* 0x000fe200078e0016 */
[----:B------:R-:W-:Y:S02]  /*17380*/  MOV R10, R23 ;  /* 0x00000017000a7202 */ /* 0x000fe40000000f00 */
[----:B------:R-:W-:Y:S01]  /*17390*/  MOV R0, R20 ;  /* 0x0000001400007202 */ /* 0x000fe20000000f00 */
[----:B------:R-:W3:Y:S01]  /*173a0*/  LDL.LU.64 R22, [R1+0x2478] ;  /* 0x0024780001167983 */ /* 0x000ee20000300a00 */
[----:B------:R-:W-:-:S03]  /*173b0*/  MOV R2, R21 ;  /* 0x0000001500027202 */ /* 0x000fc60000000f00 */
[----:B------:R-:W3:Y:S04]  /*173c0*/  LDL.LU.64 R20, [R1+0x2470] ;  /* 0x0024700001147983 */ /* 0x000ee80000300a00 */
[----:B------:R-:W-:Y:S04]  /*173d0*/  STL [R1+0x23d0], R0 ;  /* 0x0023d00001007387 */ /* 0x000fe80000100800 */
[----:B------:R0:W-:Y:S04]  /*173e0*/  STL.64 [R1+0x23b8], R10 ;  /* 0x0023b80a01007387 */ /* 0x0001e80000100a00 */
[----:B------:R-:W-:Y:S04]  /*173f0*/  STL.64 [R1+0x23b0], R8 ;  /* 0x0023b00801007387 */ /* 0x000fe80000100a00 */
[----:B0-----:R-:W2:Y:S04]  /*17400*/  LDL.LU R10, [R1+0x138] ;  /* 0x00013800010a7983 */ /* 0x001ea80000300800 */
[----:B------:R-:W2:Y:S01]  /*17410*/  LDL.LU R11, [R1+0x13c] ;  /* 0x00013c00010b7983 */ /* 0x000ea20000300800 */
[----:B---3--:R-:W-:-:S15]  /*17420*/  HMMA.16816.F32.BF16 R20, R16, R6, R20 ;  /* 0x000000061014723c */ /* 0x008fde0000041814 */
[----:B------:R-:W-:-:S08]  /*17430*/  NOP ;  /* 0x0000000000007918 */ /* 0x000fd00000000000 */
[----:B------:R0:W-:Y:S01]  /*17440*/  STL.64 [R1+0x90], R20 ;  /* 0x0000901401007387 */ /* 0x0001e20000100a00 */
[----:B------:R-:W-:Y:S02]  /*17450*/  MOV R29, R22 ;  /* 0x00000016001d7202 */ /* 0x000fe40000000f00 */
[----:B------:R-:W-:Y:S02]  /*17460*/  MOV R28, R23 ;  /* 0x00000017001c7202 */ /* 0x000fe40000000f00 */
[----:B------:R-:W2:Y:S04]  /*17470*/  LDL.LU.64 R22, [R1+0x2468] ;  /* 0x0024680001167983 */ /* 0x000ea80000300a00 */
[----:B0-----:R-:W2:Y:S02]  /*17480*/  LDL.LU.64 R20, [R1+0x2460] ;  /* 0x0024600001147983 */ /* 0x001ea40000300a00 */
[----:B--2---:R-:W-:Y:S02]  /*17490*/  HMMA.16816.F32.BF16 R16, R16, R10, R20 ;  /* 0x0000000a1010723c */ /* 0x004fe40000041814 */
[----:B------:R-:W2:Y:S04]  /*174a0*/  LDL.LU.64 R22, [R1+0x2458] ;  /* 0x0024580001167983 */ /* 0x000ea80000300a00 */
[----:B------:R-:W2:-:S15]  /*174b0*/  LDL.LU.64 R20, [R1+0x2450] ;  /* 0x0024500001147983 */ /* 0x000e9e0000300a00 */
[----:B------:R-:W-:-:S03]  /*174c0*/  NOP ;  /* 0x0000000000007918 */ /* 0x000fc60000000000 */
[----:B------:R-:W-:Y:S01]  /*174d0*/  MOV R8, R18 ;  /* 0x0000001200087202 */ /* 0x000fe20000000f00 */
[----:B------:R-:W-:Y:S01]  /*174e0*/  IMAD.MOV.U32 R0, RZ, RZ, R16 ;  /* 0x000000ffff007224 */ /* 0x000fe200078e0010 */
[----:B------:R-:W-:Y:S02]  /*174f0*/  MOV R3, R19 ;  /* 0x0000001300037202 */ /* 0x000fe40000000f00 */
[----:B------:R-:W-:Y:S01]  /*17500*/  MOV R9, R17 ;  /* 0x0000001100097202 */ /* 0x000fe20000000f00 */
[----:B------:R-:W2:Y:S04]  /*17510*/  LDL.LU.64 R18, [R1+0x2448] ;  /* 0x0024480001127983 */ /* 0x000ea80000300a00 */
[----:B------:R-:W2:Y:S04]  /*17520*/  LDL.LU.64 R16, [R1+0x2440] ;  /* 0x0024400001107983 */ /* 0x000ea80000300a00 */
[----:B------:R-:W-:Y:S04]  /*17530*/  STL.64 [R1+0x23c8], R10 ;  /* 0x0023c80a01007387 */ /* 0x000fe80000100a00 */
[----:B------:R0:W-:Y:S04]  /*17540*/  STL.64 [R1+0x23d8], R8 ;  /* 0x0023d80801007387 */ /* 0x0001e80000100a00 */
[----:B0-----:R-:W3:Y:S04]  /*17550*/  LDL.LU R8, [R1+0xd0] ;  /* 0x0000d00001087983 */ /* 0x001ee80000300800 */
[----:B------:R-:W3:Y:S01]  /*17560*/  LDL.LU R9, [R1+0xd4] ;  /* 0x0000d40001097983 */ /* 0x000ee20000300800 */
[----:B--2---:R-:W-:Y:S03]  /*17570*/  HMMA.16816.F32.BF16 R24, R16, R26, R20 ;  /* 0x0000001a1018723c */ /* 0x004fe60000041814 */
[----:B------:R-:W2:Y:S04]  /*17580*/  LDL.LU.64 R22, [R1+0x2438] ;  /* 0x0024380001167983 */ /* 0x000ea80000300a00 */
[----:B------:R-:W4:-:S15]  /*17590*/  LDL.LU.64 R20, [R1+0x2430] ;  /* 0x0024300001147983 */ /* 0x000f1e0000300a00 */
[----:B------:R-:W-:-:S02]  /*175a0*/  NOP ;  /* 0x0000000000007918 */ /* 0x000fc40000000000 */
[----:B------:R-:W-:Y:S01]  /*175b0*/  MOV R11, R26 ;  /* 0x0000001a000b7202 */ /* 0x000fe20000000f00 */
[----:B------:R-:W-:Y:S01]  /*175c0*/  IMAD.MOV.U32 R13, RZ, RZ, R24 ;  /* 0x000000ffff0d7224 */ /* 0x000fe200078e0018 */
[----:B------:R-:W-:Y:S02]  /*175d0*/  MOV R10, R27 ;  /* 0x0000001b000a7202 */ /* 0x000fe40000000f00 */
[----:B------:R-:W-:Y:S01]  /*175e0*/  MOV R14, R25 ;  /* 0x00000019000e7202 */ /* 0x000fe20000000f00 */
[----:B------:R-:W5:Y:S04]  /*175f0*/  LDL.LU.64 R26, [R1+0x2428] ;  /* 0x00242800011a7983 */ /* 0x000f680000300a00 */
[----:B------:R-:W5:Y:S02]  /*17600*/  LDL.LU.64 R24, [R1+0x2420] ;  /* 0x0024200001187983 */ /* 0x000f640000300a00 */
[----:B-----5:R-:W-:Y:S02]  /*17610*/  HMMA.16816.F32.BF16 R4, R16, R6, R24 ;  /* 0x000000061004723c */ /* 0x020fe40000041818 */
[----:B------:R-:W3:Y:S04]  /*17620*/  LDL.LU R24, [R1+0x20] ;  /* 0x0000200001187983 */ /* 0x000ee80000300800 */
[----:B------:R-:W3:Y:S04]  /*17630*/  LDL.LU R25, [R1+0x24] ;  /* 0x0000240001197983 */ /* 0x000ee80000300800 */
[----:B------:R-:W3:Y:S04]  /*17640*/  LDL.LU R26, [R1+0x28] ;  /* 0x00002800011a7983 */ /* 0x000ee80000300800 */
[----:B------:R-:W3:Y:S04]  /*17650*/  LDL.LU R27, [R1+0x2c] ;  /* 0x00002c00011b7983 */ /* 0x000ee80000300800 */
[----:B------:R4:W-:Y:S04]  /*17660*/  STL.64 [R1+0x23e8], R18 ;  /* 0x0023e81201007387 */ /* 0x0009e80000100a00 */
[----:B------:R0:W-:Y:S01]  /*17670*/  STL.64 [R1+0x23e0], R16 ;  /* 0x0023e01001007387 */ /* 0x0001e20000100a00 */
[----:B----4-:R-:W-:-:S02]  /*17680*/  MOV R18, R21 ;  /* 0x0000001500127202 */ /* 0x010fc40000000f00 */
[----:B--2---:R-:W-:Y:S01]  /*17690*/  MOV R19, R22 ;  /* 0x0000001600137202 */ /* 0x004fe20000000f00 */
[----:B0-----:R-:W2:Y:S01]  /*176a0*/  LDL.LU R16, [R1+0x30] ;  /* 0x0000300001107983 */ /* 0x001ea20000300800 */
[----:B------:R-:W-:-:S03]  /*176b0*/  IMAD.MOV.U32 R17, RZ, RZ, R20 ;  /* 0x000000ffff117224 */ /* 0x000fc600078e0014 */
[----:B------:R-:W3:Y:S04]  /*176c0*/  LDL.LU R20, [R1+0x2418] ;  /* 0x0024180001147983 */ /* 0x000ee80000300800 */
[----:B------:R-:W3:Y:S04]  /*176d0*/  LDL.LU R21, [R1+0x2414] ;  /* 0x0024140001157983 */ /* 0x000ee80000300800 */
[----:B------:R-:W3:Y:S04]  /*176e0*/  LDL.LU R22, [R1+0x2410] ;  /* 0x0024100001167983 */ /* 0x000ee80000300800 */
[----:B------:R-:W-:Y:S04]  /*176f0*/  STL.64 [R1+0x2360], R6 ;  /* 0x0023600601007387 */ /* 0x000fe80000100a00 */
[----:B------:R0:W-:Y:S02]  /*17700*/  STL.64 [R1+0x2358], R4 ;  /* 0x0023580401007387 */ /* 0x0001e40000100a00 */
[----:B0-----:R-:W-:-:S02]  /*17710*/  MOV R4, R23 ;  /* 0x0000001700047202 */ /* 0x001fc40000000f00 */
[----:B------:R-:W3:Y:S04]  /*17720*/  LDL.LU R23, [R1+0x240c] ;  /* 0x00240c0001177983 */ /* 0x000ee80000300800 */
[----:B------:R-:W4:Y:S01]  /*17730*/  LDL.LU R5, [R1+0x104] ;  /* 0x0001040001057983 */ /* 0x000f220000300800 */
[----:B------:R-:W-:Y:S01]  /*17740*/  IMAD.MOV.U32 R6, RZ, RZ, R15 ;  /* 0x000000ffff067224 */ /* 0x000fe200078e000f */
[----:B------:R-:W-:Y:S02]  /*17750*/  MOV R7, R12 ;  /* 0x0000000c00077202 */ /* 0x000fe40000000f00 */
[----:B----4-:R0:W-:Y:S04]  /*17760*/  STL.64 [R1+0x23c0], R4 ;  /* 0x0023c00401007387 */ /* 0x0101e80000100a00 */
[----:B0-----:R-:W4:Y:S04]  /*17770*/  LDL.LU R4, [R1+0x60] ;  /* 0x0000600001047983 */ /* 0x001f280000300800 */
[----:B------:R-:W4:Y:S04]  /*17780*/  LDL.LU R5, [R1+0x64] ;  /* 0x0000640001057983 */ /* 0x000f280000300800 */
[----:B------:R-:W5:Y:S01]  /*17790*/  LDL.LU R15, [R1+0x2408] ;  /* 0x00240800010f7983 */ /* 0x000f620000300800 */
[----:B---3--:R-:W-:Y:S03]  /*177a0*/  HMMA.16816.F32.BF16 R24, R20, R8, R24 ;  /* 0x000000081418723c */ /* 0x008fe60000041818 */
[----:B------:R-:W2:-:S15]  /*177b0*/  LDL.LU R12, [R1+0x2404] ;  /* 0x00240400010c7983 */ /* 0x000e9e0000300800 */
[----:B------:R-:W-:-:S05]  /*177c0*/  NOP ;  /* 0x0000000000007918 */ /* 0x000fca0000000000 */
[----:B------:R0:W-:Y:S04]  /*177d0*/  STL.64 [R1+0x2370], R26 ;  /* 0x0023701a01007387 */ /* 0x0001e80000100a00 */
[----:B------:R1:W-:Y:S01]  /*177e0*/  STL.64 [R1+0x2368], R24 ;  /* 0x0023681801007387 */ /* 0x0003e20000100a00 */
[----:B0-----:R-:W-:Y:S01]  /*177f0*/  IMAD.MOV.U32 R26, RZ, RZ, R11 ;  /* 0x000000ffff1a7224 */ /* 0x001fe200078e000b */
[----:B------:R-:W-:Y:S02]  /*17800*/  MOV R27, R10 ;  /* 0x0000000a001b7202 */ /* 0x000fe40000000f00 */
[----:B-1----:R-:W-:Y:S02]  /*17810*/  MOV R24, R13 ;  /* 0x0000000d00187202 */ /* 0x002fe40000000f00 */
[----:B------:R-:W-:Y:S01]  /*17820*/  MOV R25, R14 ;  /* 0x0000000e00197202 */ /* 0x000fe20000000f00 */
[----:B------:R-:W2:Y:S04]  /*17830*/  LDL.LU R13, [R1+0x2400] ;  /* 0x00240000010d7983 */ /* 0x000ea80000300800 */
[----:B------:R-:W2:Y:S04]  /*17840*/  LDL.LU R14, [R1+0x23fc] ;  /* 0x0023fc00010e7983 */ /* 0x000ea80000300800 */
[----:B------:R-:W-:Y:S04]  /*17850*/  STL.64 [R1+0x2380], R26 ;  /* 0x0023801a01007387 */ /* 0x000fe80000100a00 */
[----:B------:R5:W-:Y:S02]  /*17860*/  STL.64 [R1+0x2378], R24 ;  /* 0x0023781801007387 */ /* 0x000be40000100a00 */
[----:B-----5:R-:W-:-:S02]  /*17870*/  MOV R24, R15 ;  /* 0x0000000f00187202 */ /* 0x020fc40000000f00 */
[----:B------:R-:W2:Y:S04]  /*17880*/  LDL.LU R15, [R1+0x23f8] ;  /* 0x0023f800010f7983 */ /* 0x000ea80000300800 */
[----:B------:R-:W3:Y:S01]  /*17890*/  LDL R25, [R1+0x124] ;  /* 0x0001240001197983 */ /* 0x000ee20000100800 */
[----:B------:R-:W-:Y:S01]  /*178a0*/  MOV R26, R29 ;  /* 0x0000001d001a7202 */ /* 0x000fe20000000f00 */
[----:B------:R-:W-:Y:S01]  /*178b0*/  IMAD.MOV.U32 R27, RZ, RZ, R28 ;  /* 0x000000ffff1b7224 */ /* 0x000fe200078e001c */
[----:B--2---:R-:W-:Y:S01]  /*178c0*/  HMMA.16816.F32.BF16 R8, R12, R8, R16 ;  /* 0x000000080c08723c */ /* 0x004fe20000041810 */
[----:B---3--:R0:W-:Y:S04]  /*178d0*/  STL.64 [R1+0x2398], R24 ;  /* 0x0023981801007387 */ /* 0x0081e80000100a00 */
[----:B0-----:R-:W2:Y:S04]  /*178e0*/  LDL.LU R24, [R1+0x90] ;  /* 0x0000900001187983 */ /* 0x001ea80000300800 */
[----:B------:R-:W2:Y:S04]  /*178f0*/  LDL.LU R25, [R1+0x94] ;  /* 0x0000940001197983 */ /* 0x000ea80000300800 */
[----:B------:R-:W3:Y:S04]  /*17900*/  LDL.LU R29, [R1+0x23f4] ;  /* 0x0023f400011d7983 */ /* 0x000ee80000300800 */
[----:B------:R-:W5:Y:S04]  /*17910*/  LDL.LU R28, [R1+0x23f0] ;  /* 0x0023f000011c7983 */ /* 0x000f680000300800 */
[----:B------:R-:W4:Y:S04]  /*17920*/  LDL.LU.64 R18, [R1+0x23e8] ;  /* 0x0023e80001127983 */ /* 0x000f280000300a00 */
[----:B------:R-:W4:Y:S04]  /*17930*/  LDL.LU.64 R16, [R1+0x23e0] ;  /* 0x0023e00001107983 */ /* 0x000f280000300a00 */
[----:B------:R0:W-:Y:S04]  /*17940*/  STL.64 [R1+0x30], R8 ;  /* 0x0000300801007387 */ /* 0x0001e80000100a00 */
[----:B------:R-:W-:Y:S04]  /*17950*/  STL.64 [R1+0x38], R10 ;  /* 0x0000380a01007387 */ /* 0x000fe80000100a00 */
[----:B0-----:R-:W2:Y:S04]  /*17960*/  LDL.LU.64 R8, [R1+0x23d8] ;  /* 0x0023d80001087983 */ /* 0x001ea80000300a00 */
[----:B------:R-:W-:Y:S04]  /*17970*/  STL.64 [R1+0x2390], R14 ;  /* 0x0023900e01007387 */ /* 0x000fe80000100a00 */
[----:B------:R0:W-:Y:S02]  /*17980*/  STL.64 [R1+0x2388], R12 ;  /* 0x0023880c01007387 */ /* 0x0001e40000100a00 */
[----:B0-----:R-:W-:-:S02]  /*17990*/  MOV R12, R0 ;  /* 0x00000000000c7202 */ /* 0x001fc40000000f00 */
[----:B------:R-:W4:Y:S01]  /*179a0*/  LDL.LU R0, [R1+0x23d0] ;  /* 0x0023d00001007983 */ /* 0x000f220000300800 */
[----:B--2---:R-:W-:Y:S02]  /*179b0*/  MOV R13, R9 ;  /* 0x00000009000d7202 */ /* 0x004fe40000000f00 */
[----:B------:R-:W-:Y:S02]  /*179c0*/  MOV R14, R8 ;  /* 0x00000008000e7202 */ /* 0x000fe40000000f00 */
[----:B---3--:R-:W0:Y:S04]  /*179d0*/  LDSM.16.MT88.4 R8, [R29+UR6+0x13000] ;  /* 0x013000061d08783b */ /* 0x008e280008004200 */
[----:B------:R-:W-:Y:S04]  /*179e0*/  STL [R1+0x2330], R29 ;  /* 0x0023301d01007387 */ /* 0x000fe80000100800 */
[----:B0-----:R-:W-:Y:S04]  /*179f0*/  STL.64 [R1], R8 ;  /* 0x0000000801007387 */ /* 0x001fe80000100a00 */
[----:B------:R-:W-:Y:S04]  /*17a00*/  STL.64 [R1+0x8], R10 ;  /* 0x0000080a01007387 */ /* 0x000fe80000100a00 */
[----:B-----5:R-:W0:Y:S04]  /*17a10*/  LDSM.16.M88.4 R8, [R28+UR6+0x4180] ;  /* 0x004180061c08783b */ /* 0x020e280008000200 */
[----:B0-----:R-:W-:Y:S04]  /*17a20*/  STL [R1+0xc0], R8 ;  /* 0x0000c00801007387 */ /* 0x001fe80000100800 */
[----:B------:R0:W-:Y:S04]  /*17a30*/  STL.64 [R1+0xc8], R10 ;  /* 0x0000c80a01007387 */ /* 0x0001e80000100a00 */
[----:B0-----:R-:W4:Y:S01]  /*17a40*/  LDL.LU.64 R10, [R1+0x23c8] ;  /* 0x0023c800010a7983 */ /* 0x001f220000300a00 */
[----:B------:R-:W-:Y:S01]  /*17a50*/  IMAD.MOV.U32 R15, RZ, RZ, R3 ;  /* 0x000000ffff0f7224 */ /* 0x000fe200078e0003 */
[----:B------:R-:W-:-:S05]  /*17a60*/  MOV R3, R9 ;  /* 0x0000000900037202 */ /* 0x000fca0000000f00 */
[----:B------:R-:W-:Y:S01]  /*17a70*/  STL [R1+0x22d0], R3 ;  /* 0x0022d00301007387 */ /* 0x000fe20000100800 */
[----:B----4-:R-:W-:Y:S03]  /*17a80*/  HMMA.16816.F32.BF16 R16, R16, R10, R4 ;  /* 0x0000000a1010723c */ /* 0x010fe60000041804 */
[----:B------:R-:W2:Y:S04]  /*17a90*/  LDL.LU.64 R4, [R1+0x23c0] ;  /* 0x0023c00001047983 */ /* 0x000ea80000300a00 */
[----:B------:R-:W3:Y:S04]  /*17aa0*/  LDL.LU.64 R10, [R1+0x23b8] ;  /* 0x0023b800010a7983 */ /* 0x000ee80000300a00 */
[----:B------:R-:W4:-:S12]  /*17ab0*/  LDL.LU.64 R8, [R1+0x23b0] ;  /* 0x0023b00001087983 */ /* 0x000f180000300a00 */
[----:B------:R-:W-:Y:S04]  /*17ac0*/  STL.64 [R1+0x40], R16 ;  /* 0x0000401001007387 */ /* 0x000fe80000100a00 */
[----:B------:R-:W-:Y:S04]  /*17ad0*/  STL.64 [R1+0x48], R18 ;  /* 0x0000481201007387 */ /* 0x000fe80000100a00 */
[----:B----4-:R0:W1:Y:S04]  /*17ae0*/  LDSM.16.MT88.4 R16, [R8+UR6+0x13000] ;  /* 0x013000060810783b */ /* 0x0100680008004200 */
[----:B0-----:R-:W4:Y:S04]  /*17af0*/  LDL.LU R8, [R1+0x23a8] ;  /* 0x0023a80001087983 */ /* 0x001f280000300800 */
[----:B-1----:R0:W-:Y:S04]  /*17b00*/  STL [R1+0x22d4], R16 ;  /* 0x0022d41001007387 */ /* 0x0021e80000100800 */
[----:B------:R1:W-:Y:S04]  /*17b10*/  STL [R1+0x22a8], R17 ;  /* 0x0022a81101007387 */ /* 0x0003e80000100800 */
[----:B------:R3:W-:Y:S01]  /*17b20*/  STL [R1+0x22a4], R18 ;  /* 0x0022a41201007387 */ /* 0x0007e20000100800 */
[----:B0-----:R-:W-:-:S03]  /*17b30*/  MOV R16, R0 ;  /* 0x0000000000107202 */ /* 0x001fc60000000f00 */
[----:B------:R0:W-:Y:S01]  /*17b40*/  STL [R1+0x22a0], R19 ;  /* 0x0022a01301007387 */ /* 0x0001e20000100800 */
[----:B-1----:R-:W-:-:S03]  /*17b50*/  MOV R17, R2 ;  /* 0x0000000200117202 */ /* 0x002fc60000000f00 */
[----:B------:R-:W5:Y:S01]  /*17b60*/  LDL.LU R0, [R1+0x23a4] ;  /* 0x0023a40001007983 */ /* 0x000f620000300800 */
[----:B---3--:R-:W-:-:S03]  /*17b70*/  IMAD.MOV.U32 R18, RZ, RZ, R11 ;  /* 0x000000ffff127224 */ /* 0x008fc600078e000b */
[----:B------:R-:W3:Y:S01]  /*17b80*/  LDL.LU R2, [R1+0x23a0] ;  /* 0x0023a00001027983 */ /* 0x000ee20000300800 */
[----:B0-----:R-:W-:-:S07]  /*17b90*/  MOV R19, R10 ;  /* 0x0000000a00137202 */ /* 0x001fce0000000f00 */
[----:B--2---:R-:W-:-:S15]  /*17ba0*/  HMMA.16816.F32.BF16 R16, R20, R4, R16 ;  /* 0x000000041410723c */ /* 0x004fde0000041810 */
[----:B------:R-:W-:-:S08]  /*17bb0*/  NOP ;  /* 0x0000000000007918 */ /* 0x000fd00000000000 */
[----:B------:R0:W-:Y:S04]  /*17bc0*/  STL.64 [R1+0x80], R16 ;  /* 0x0000801001007387 */ /* 0x0001e80000100a00 */
[----:B------:R-:W-:Y:S01]  /*17bd0*/  STL [R1+0x88], R18 ;  /* 0x0000881201007387 */ /* 0x000fe20000100800 */
[----:B----4-:R-:W-:-:S15]  /*17be0*/  HMMA.16816.F32.BF16 R24, R20, R8, R24 ;  /* 0x000000081418723c */ /* 0x010fde0000041818 */
[----:B------:R-:W-:-:S08]  /*17bf0*/  NOP ;  /* 0x0000000000007918 */ /* 0x000fd00000000000 */
[----:B------:R1:W-:Y:S01]  /*17c00*/  STL [R1+0x90], R24 ;  /* 0x0000901801007387 */ /* 0x0003e20000100800 */
[----:B0-----:R-:W-:-:S03]  /*17c10*/  MOV R17, R25 ;  /* 0x0000001900117202 */ /* 0x001fc60000000f00 */
[----:B------:R0:W-:Y:S04]  /*17c20*/  STL [R1+0x9c], R27 ;  /* 0x00009c1b01007387 */ /* 0x0001e80000100800 */
[----:B-1----:R-:W2:Y:S01]  /*17c30*/  LDL.LU.64 R24, [R1+0x2398] ;  /* 0x0023980001187983 */ /* 0x002ea20000300a00 */
[----:B------:R-:W-:Y:S01]  /*17c40*/  IMAD.MOV.U32 R18, RZ, RZ, R26 ;  /* 0x000000ffff127224 */ /* 0x000fe200078e001a */
[----:B--2---:R-:W-:Y:S02]  /*17c50*/  HMMA.16816.F32.BF16 R20, R20, R24, R12 ;  /* 0x000000181414723c */ /* 0x004fe4000004180c */
[----:B------:R-:W2:Y:S04]  /*17c60*/  LDL.LU.64 R14, [R1+0x2390] ;  /* 0x00239000010e7983 */ /* 0x000ea80000300a00 */
[----:B------:R-:W2:Y:S04]  /*17c70*/  LDL.LU.64 R12, [R1+0x2388] ;  /* 0x00238800010c7983 */ /* 0x000ea80000300a00 */
[----:B0-----:R-:W2:Y:S04]  /*17c80*/  LDL.LU.64 R26, [R1+0x2380] ;  /* 0x00238000011a7983 */ /* 0x001ea80000300a00 */
[----:B------:R-:W2:Y:S09]  /*17c90*/  LDL.LU.64 R24, [R1+0x2378] ;  /* 0x0023780001187983 */ /* 0x000eb20000300a00 */
[----:B------:R-:W-:Y:S04]  /*17ca0*/  STL.64 [R1+0x60], R20 ;  /* 0x0000601401007387 */ /* 0x000fe80000100a00 */
[----:B------:R-:W-:Y:S01]  /*17cb0*/  STL.64 [R1+0x68], R22 ;  /* 0x0000681601007387 */ /* 0x000fe20000100a00 */
[----:B--2---:R-:W-:Y:S03]  /*17cc0*/  HMMA.16816.F32.BF16 R4, R12, R4, R24 ;  /* 0x000000040c04723c */ /* 0x004fe60000041818 */
[----:B------:R-:W2:Y:S04]  /*17cd0*/  LDL.LU.64 R26, [R1+0x2370] ;  /* 0x00237000011a7983 */ /* 0x000ea80000300a00 */
[----:B------:R-:W2:-:S15]  /*17ce0*/  LDL.LU.64 R24, [R1+0x2368] ;  /* 0x0023680001187983 */ /* 0x000e9e0000300a00 */
[----:B------:R-:W-:-:S01]  /*17cf0*/  NOP ;  /* 0x0000000000007918 */ /* 0x000fc20000000000 */
[----:B------:R-:W-:Y:S04]  /*17d00*/  STL.64 [R1+0xa0], R4 ;  /* 0x0000a00401007387 */ /* 0x000fe80000100a00 */
[----:B------:R0:W-:Y:S04]  /*17d10*/  STL.64 [R1+0xa8], R6 ;  /* 0x0000a80601007387 */ /* 0x0001e80000100a00 */
[----:B0-----:R-:W4:Y:S04]  /*17d20*/  LDL.LU.64 R6, [R1+0x2360] ;  /* 0x0023600001067983 */ /* 0x001f280000300a00 */
[----:B------:R-:W4:Y:S02]  /*17d30*/  LDL.LU.64 R4, [R1+0x2358] ;  /* 0x0023580001047983 */ /* 0x000f240000300a00 */
[----:B----4-:R-:W-:Y:S02]  /*17d40*/  HMMA.16816.F32.BF16 R8, R12, R8, R4 ;  /* 0x000000080c08723c */ /* 0x010fe40000041804 */
[----:B------:R-:W4:Y:S04]  /*17d50*/  LDL.LU.64 R6, [R1+0x2350] ;  /* 0x0023500001067983 */ /* 0x000f280000300a00 */
[----:B------:R-:W4:-:S15]  /*17d60*/  LDL.LU.64 R4, [R1+0x2348] ;  /* 0x0023480001047983 */ /* 0x000f1e0000300a00 */
[----:B------:R-:W-:-:S02]  /*17d70*/  NOP ;  /* 0x0000000000007918 */ /* 0x000fc40000000000 */
[----:B------:R0:W-:Y:S01]  /*17d80*/  STL.64 [R1+0x20], R8 ;  /* 0x0000200801007387 */ /* 0x0001e20000100a00 */
[----:B------:R-:W-:Y:S01]  /*17d90*/  MOV R16, R10 ;  /* 0x0000000a00107202 */ /* 0x000fe20000000f00 */
[----:B------:R-:W-:Y:S02]  /*17da0*/  IMAD.MOV.U32 R3, RZ, RZ, R11 ;  /* 0x000000ffff037224 */ /* 0x000fe400078e000b */
[----:B------:R-:W2:Y:S04]  /*17db0*/  LDL.LU.64 R10, [R1+0x2340] ;  /* 0x00234000010a7983 */ /* 0x000ea80000300a00 */
[----:B0-----:R-:W2:Y:S01]  /*17dc0*/  LDL.LU.64 R8, [R1+0x2338] ;  /* 0x0023380001087983 */ /* 0x001ea20000300a00 */
[----:B---3--:R-:W-:Y:S02]  /*17dd0*/  MOV R22, R2 ;  /* 0x0000000200167202 */ /* 0x008fe40000000f00 */
[----:B-----5:R-:W-:-:S07]  /*17de0*/  MOV R23, R0 ;  /* 0x0000000000177202 */ /* 0x020fce0000000f00 */
[----:B--2---:R-:W-:-:S15]  /*17df0*/  HMMA.16816.F32.BF16 R24, R8, R22, R24 ;  /* 0x000000160818723c */ /* 0x004fde0000041818 */
[----:B------:R-:W-:-:S08]  /*17e00*/  NOP ;  /* 0x0000000000007918 */ /* 0x000fd00000000000 */
[----:B------:R0:W-:Y:S01]  /*17e10*/  STL.64 [R1+0x10], R24 ;  /* 0x0000101801007387 */ /* 0x0001e20000100a00 */
[----:B------:R-:W-:Y:S02]  /*17e20*/  MOV R2, R26 ;  /* 0x0000001a00027202 */ /* 0x000fe40000000f00 */
[----:B------:R-:W-:Y:S01]  /*17e30*/  MOV R0, R27 ;  /* 0x0000001b00007202 */ /* 0x000fe20000000f00 */
[----:B0-----:R-:W2:Y:S04]  /*17e40*/  LDL.LU R24, [R1+0x30] ;  /* 0x0000300001187983 */ /* 0x001ea80000300800 */
[----:B------:R-:W2:Y:S04]  /*17e50*/  LDL.LU R25, [R1+0x34] ;  /* 0x0000340001197983 */ /* 0x000ea80000300800 */
[----:B------:R-:W2:Y:S04]  /*17e60*/  LDL.LU R26, [R1+0x38] ;  /* 0x00003800011a7983 */ /* 0x000ea80000300800 */
[----:B------:R-:W2:Y:S04]  /*17e70*/  LDL.LU R27, [R1+0x3c] ;  /* 0x00003c00011b7983 */ /* 0x000ea80000300800 */
[----:B------:R-:W-:Y:S04]  /*17e80*/  STL.64 [R1+0x2328], R10 ;  /* 0x0023280a01007387 */ /* 0x000fe80000100a00 */
[----:B------:R-:W-:Y:S04]  /*17e90*/  STL.64 [R1+0x2320], R8 ;  /* 0x0023200801007387 */ /* 0x000fe80000100a00 */
[----:B------:R-:W0:Y:S01]  /*17ea0*/  LDSM.16.M88.4 R8, [R28+UR6+0x180] ;  /* 0x000180061c08783b */ /* 0x000e220008000200 */
[----:B------:R-:W-:-:S03]  /*17eb0*/  MOV R29, R19 ;  /* 0x00000013001d7202 */ /* 0x000fc60000000f00 */
[----:B0-----:R0:W-:Y:S04]  /*17ec0*/  STL.64 [R1+0x110], R8 ;  /* 0x0001100801007387 */ /* 0x0011e80000100a00 */
[----:B------:R1:W-:Y:S04]  /*17ed0*/  STL.64 [R1+0x118], R10 ;  /* 0x0001180a01007387 */ /* 0x0003e80000100a00 */
[----:B0-----:R-:W3:Y:S04]  /*17ee0*/  LDL.LU R8, [R1+0x40] ;  /* 0x0000400001087983 */ /* 0x001ee80000300800 */
[----:B------:R-:W3:Y:S04]  /*17ef0*/  LDL.LU R9, [R1+0x44] ;  /* 0x0000440001097983 */ /* 0x000ee80000300800 */
[----:B-1----:R-:W3:Y:S04]  /*17f00*/  LDL.LU R10, [R1+0x48] ;  /* 0x00004800010a7983 */ /* 0x002ee80000300800 */
[----:B------:R-:W3:Y:S04]  /*17f10*/  LDL.LU R11, [R1+0x4c] ;  /* 0x00004c00010b7983 */ /* 0x000ee80000300800 */
[----:B----4-:R-:W-:Y:S04]  /*17f20*/  STL.64 [R1+0x22e0], R6 ;  /* 0x0022e00601007387 */ /* 0x010fe80000100a00 */
[----:B------:R-:W-:Y:S01]  /*17f30*/  STL.64 [R1+0x22d8], R4 ;  /* 0x0022d80401007387 */ /* 0x000fe20000100a00 */
[----:B--2---:R-:W-:Y:S03]  /*17f40*/  HMMA.16816.F32.BF16 R20, R4, R22, R24 ;  /* 0x000000160414723c */ /* 0x004fe60000041818 */
[----:B------:R-:W0:Y:S04]  /*17f50*/  LDSM.16.M88.4 R24, [R28+UR6+0x8180] ;  /* 0x008180061c18783b */ /* 0x000e280008000200 */
[----:B------:R-:W1:-:S15]  /*17f60*/  LDSM.16.M88.4 R4, [R28+UR6+0xc180] ;  /* 0x00c180061c04783b */ /* 0x000e5e0008000200 */
[----:B------:R-:W-:-:S01]  /*17f70*/  NOP ;  /* 0x0000000000007918 */ /* 0x000fc20000000000 */
[----:B------:R2:W-:Y:S04]  /*17f80*/  STL.64 [R1+0x22b8], R22 ;  /* 0x0022b81601007387 */ /* 0x0005e80000100a00 */
[----:B--2---:R-:W2:Y:S04]  /*17f90*/  LDL.LU R23, [R1+0x140] ;  /* 0x0001400001177983 */ /* 0x004ea80000300800 */
[----:B------:R-:W-:Y:S01]  /*17fa0*/  STL.64 [R1+0x22b0], R20 ;  /* 0x0022b01401007387 */ /* 0x000fe20000100a00 */
[----:B0-----:R-:W-:-:S03]  /*17fb0*/  MOV R19, R24 ;  /* 0x0000001800137202 */ /* 0x001fc60000000f00 */
[----:B------:R-:W-:Y:S04]  /*17fc0*/  STL [R1+0xe4], R25 ;  /* 0x0000e41901007387 */ /* 0x000fe80000100800 */
[----:B------:R-:W-:Y:S04]  /*17fd0*/  STL.64 [R1+0xe8], R26 ;  /* 0x0000e81a01007387 */ /* 0x000fe80000100a00 */
[----:B------:R-:W-:Y:S04]  /*17fe0*/  STL [R1+0x22fc], R19 ;  /* 0x0022fc1301007387 */ /* 0x000fe80000100800 */
[----:B------:R0:W-:Y:S04]  /*17ff0*/  STL [R1+0x22f8], R16 ;  /* 0x0022f81001007387 */ /* 0x0001e80000100800 */
[----:B0-----:R-:W4:Y:S04]  /*18000*/  LDL.LU R16, [R1+0x90] ;  /* 0x0000900001107983 */ /* 0x001f280000300800 */
[----:B-1----:R-:W-:Y:S04]  /*18010*/  STL.64 [R1+0xf0], R4 ;  /* 0x0000f00401007387 */ /* 0x002fe80000100a00 */
[----:B------:R-:W-:Y:S04]  /*18020*/  STL.64 [R1+0xf8], R6 ;  /* 0x0000f80601007387 */ /* 0x000fe80000100a00 */
[----:B------:R-:W5:Y:S04]  /*18030*/  LDL.LU R19, [R1+0x9c] ;  /* 0x00009c0001137983 */ /* 0x000f680000300800 */
[----:B-----5:R0:W-:Y:S04]  /*18040*/  STL.64 [R1+0x2308], R18 ;  /* 0x0023081201007387 */ /* 0x0201e80000100a00 */
[----:B----4-:R1:W-:Y:S01]  /*18050*/  STL.64 [R1+0x2300], R16 ;  /* 0x0023001001007387 */ /* 0x0103e20000100a00 */
[----:B0-----:R-:W-:-:S03]  /*18060*/  IMAD.MOV.U32 R19, RZ, RZ, R29 ;  /* 0x000000ffff137224 */ /* 0x001fc600078e001d */
[----:B-1----:R-:W4:Y:S04]  /*18070*/  LDL.LU R16, [R1+0x80] ;  /* 0x0000800001107983 */ /* 0x002f280000300800 */
[----:B------:R-:W4:Y:S04]  /*18080*/  LDL.LU R17, [R1+0x84] ;  /* 0x0000840001117983 */ /* 0x000f280000300800 */
[----:B------:R-:W4:Y:S04]  /*18090*/  LDL.LU R18, [R1+0x88] ;  /* 0x0000880001127983 */ /* 0x000f280000300800 */
[----:B------:R-:W5:Y:S04]  /*180a0*/  LDL.LU R29, [R1+0x2330] ;  /* 0x00233000011d7983 */ /* 0x000f680000300800 */
[----:B------:R-:W3:Y:S04]  /*180b0*/  LDL.LU R4, [R1+0x60] ;  /* 0x0000600001047983 */ /* 0x000ee80000300800 */
[----:B------:R-:W3:Y:S04]  /*180c0*/  LDL.LU R5, [R1+0x64] ;  /* 0x0000640001057983 */ /* 0x000ee80000300800 */
[----:B------:R-:W2:Y:S04]  /*180d0*/  LDL.LU R6, [R1+0x68] ;  /* 0x0000680001067983 */ /* 0x000ea80000300800 */
[----:B------:R-:W2:Y:S04]  /*180e0*/  LDL.LU R7, [R1+0x6c] ;  /* 0x00006c0001077983 */ /* 0x000ea80000300800 */
[----:B-----5:R-:W0:Y:S04]  /*180f0*/  LDSM.16.MT88.4 R24, [R29+UR6+0x13400] ;  /* 0x013400061d18783b */ /* 0x020e280008004200 */
[----:B--2---:R1:W-:Y:S04]  /*18100*/  STL.64 [R1+0x2318], R6 ;  /* 0x0023180601007387 */ /* 0x0043e80000100a00 */
[----:B---3--:R-:W-:Y:S04]  /*18110*/  STL.64 [R1+0x2310], R4 ;  /* 0x0023100401007387 */ /* 0x008fe80000100a00 */
[----:B-1----:R-:W4:Y:S04]  /*18120*/  LDL.LU.64 R6, [R1+0x108] ;  /* 0x0001080001067983 */ /* 0x002f280000300a00 */
[----:B------:R-:W-:Y:S04]  /*18130*/  STL [R1+0x228c], R29 ;  /* 0x00228c1d01007387 */ /* 0x000fe80000100800 */
[----:B0-----:R-:W-:Y:S04]  /*18140*/  STL.64 [R1+0x2208], R26 ;  /* 0x0022081a01007387 */ /* 0x001fe80000100a00 */
[----:B------:R0:W-:Y:S04]  /*18150*/  STL.64 [R1+0x2200], R24 ;  /* 0x0022001801007387 */ /* 0x0001e80000100a00 */
[----:B0-----:R-:W2:Y:S04]  /*18160*/  LDL.LU R24, [R1+0x120] ;  /* 0x0001200001187983 */ /* 0x001ea80000300800 */
[----:B------:R-:W2:Y:S02]  /*18170*/  LDL.LU R25, [R1+0x124] ;  /* 0x0001240001197983 */ /* 0x000ea40000300800 */
[----:B--2---:R-:W-:Y:S02]  /*18180*/  HMMA.16816.F32.BF16 R12, R12, R24, R8 ;  /* 0x000000180c0c723c */ /* 0x004fe40000041808 */
[----:B------:R-:W4:Y:S04]  /*18190*/  LDL.LU.64 R10, [R1+0x2328] ;  /* 0x00232800010a7983 */ /* 0x000f280000300a00 */
[----:B------:R-:W4:-:S15]  /*181a0*/  LDL.LU.64 R8, [R1+0x2320] ;  /* 0x0023200001087983 */ /* 0x000f1e0000300a00 */
[----:B------:R-:W-:-:S02]  /*181b0*/  NOP ;  /* 0x0000000000007918 */ /* 0x000fc40000000000 */
[----:B------:R-:W-:Y:S01]  /*181c0*/  STL.64 [R1+0x50], R12 ;  /* 0x0000500c01007387 */ /* 0x000fe20000100a00 */
[----:B------:R-:W-:Y:S02]  /*181d0*/  MOV R27, R14 ;  /* 0x0000000e001b7202 */ /* 0x000fe40000000f00 */
[----:B------:R-:W-:Y:S01]  /*181e0*/  MOV R26, R15 ;  /* 0x0000000f001a7202 */ /* 0x000fe20000000f00 */
[----:B------:R-:W2:Y:S04]  /*181f0*/  LDL.64 R20, [R1] ;  /* 0x0000000001147983 */ /* 0x000ea80000100a00 */
[----:B------:R0:W1:Y:S04]  /*18200*/  LDSM.16.MT88.4 R12, [R23+UR6+0x13400] ;  /* 0x01340006170c783b */ /* 0x0000680008004200 */
[----:B0-----:R-:W3:Y:S04]  /*18210*/  LDL.LU.64 R22, [R1+0x8] ;  /* 0x0000080001167983 */ /* 0x001ee80000300a00 */
[----:B---3--:R0:W-:Y:S04]  /*18220*/  STL.64 [R1+0x22c8], R22 ;  /* 0x0022c81601007387 */ /* 0x0081e80000100a00 */
[----:B--2---:R-:W-:Y:S04]  /*18230*/  STL.64 [R1+0x22c0], R20 ;  /* 0x0022c01401007387 */ /* 0x004fe80000100a00 */
[----:B0-----:R-:W2:Y:S04]  /*18240*/  LDL.LU R22, [R1+0xb8] ;  /* 0x0000b80001167983 */ /* 0x001ea80000300800 */
[----:B------:R-:W2:Y:S04]  /*18250*/  LDL.LU R23, [R1+0xbc] ;  /* 0x0000bc0001177983 */ /* 0x000ea80000300800 */
[----:B-1----:R-:W-:Y:S04]  /*18260*/  STL.64 [R1+0x21f8], R14 ;  /* 0x0021f80e01007387 */ /* 0x002fe80000100a00 */
[----:B------:R0:W-:Y:S04]  /*18270*/  STL.64 [R1+0x21f0], R12 ;  /* 0x0021f00c01007387 */ /* 0x0001e80000100a00 */
[----:B0-----:R-:W3:Y:S04]  /*18280*/  LDL.LU R12, [R1+0x10] ;  /* 0x00001000010c7983 */ /* 0x001ee80000300800 */
[----:B------:R-:W3:Y:S01]  /*18290*/  LDL.LU R13, [R1+0x14] ;  /* 0x00001400010d7983 */ /* 0x000ee20000300800 */
[----:B----4-:R-:W-:Y:S01]  /*182a0*/  HMMA.16816.F32.BF16 R16, R8, R6, R16 ;  /* 0x000000060810723c */ /* 0x010fe20000041810 */
[----:B------:R-:W-:Y:S01]  /*182b0*/  MOV R14, R2 ;  /* 0x00000002000e7202 */ /* 0x000fe20000000f00 */
[----:B------:R-:W-:-:S04]  /*182c0*/  IMAD.MOV.U32 R15, RZ, RZ, R0 ;  /* 0x000000ffff0f7224 */ /* 0x000fc800078e0000 */
[----:B------:R-:W-:Y:S02]  /*182d0*/  MOV R25, R6 ;  /* 0x0000000600197202 */ /* 0x000fe40000000f00 */
[----:B------:R-:W-:Y:S01]  /*182e0*/  MOV R24, R7 ;  /* 0x0000000700187202 */ /* 0x000fe20000000f00 */
[----:B------:R0:W-:-:S15]  /*182f0*/  STL.64 [R1+0x22f0], R14 ;  /* 0x0022f00e01007387 */ /* 0x0001de0000100a00 */
[----:B------:R-:W-:Y:S01]  /*18300*/  MOV R29, R19 ;  /* 0x00000013001d7202 */ /* 0x000fe20000000f00 */
[----:B---3--:R-:W-:Y:S04]  /*18310*/  STL.64 [R1+0x22e8], R12 ;  /* 0x0022e80c01007387 */ /* 0x008fe80000100a00 */
[----:B0-----:R-:W3:Y:S04]  /*18320*/  LDL.LU.64 R14, [R1+0x128] ;  /* 0x00012800010e7983 */ /* 0x001ee80000300a00 */
[----:B------:R-:W3:Y:S04]  /*18330*/  LDL.LU.64 R6, [R1+0x2318] ;  /* 0x0023180001067983 */ /* 0x000ee80000300a00 */
[----:B------:R-:W3:Y:S04]  /*18340*/  LDL.LU.64 R4, [R1+0x2310] ;  /* 0x0023100001047983 */ /* 0x000ee80000300a00 */
[----:B------:R-:W-:Y:S04]  /*18350*/  STL.64 [R1+0x70], R16 ;  /* 0x0000701001007387 */ /* 0x000fe80000100a00 */
[----:B------:R0:W-:Y:S04]  /*18360*/  STL [R1+0x78], R18 ;  /* 0x0000781201007387 */ /* 0x0001e80000100800 */
[----:B0-----:R-:W2:Y:S04]  /*18370*/  LDL.LU.64 R18, [R1+0x2308] ;  /* 0x0023080001127983 */ /* 0x001ea80000300a00 */
[----:B------:R-:W2:Y:S01]  /*18380*/  LDL.LU.64 R16, [R1+0x2300] ;  /* 0x0023000001107983 */ /* 0x000ea20000300a00 */
[C---:B---3--:R-:W-:Y:S06]  /*18390*/  HMMA.16816.F32.BF16 R4, R8.reuse, R14, R4 ;  /* 0x0000000e0804723c */ /* 0x048fec0000041804 */
[----:B--2---:R-:W-:-:S15]  /*183a0*/  HMMA.16816.F32.BF16 R16, R8, R22, R16 ;  /* 0x000000160810723c */ /* 0x004fde0000041810 */
[----:B------:R-:W-:-:S03]  /*183b0*/  NOP ;  /* 0x0000000000007918 */ /* 0x000fc60000000000 */
[----:B------:R-:W-:Y:S01]  /*183c0*/  MOV R11, R4 ;  /* 0x00000004000b7202 */ /* 0x000fe20000000f00 */
[----:B------:R-:W-:Y:S01]  /*183d0*/  IMAD.MOV.U32 R8, RZ, RZ, R7 ;  /* 0x000000ffff087224 */ /* 0x000fe200078e0007 */
[----:B------:R-:W-:Y:S02]  /*183e0*/  MOV R10, R5 ;  /* 0x00000005000a7202 */ /* 0x000fe40000000f00 */
[----:B------:R-:W-:Y:S02]  /*183f0*/  MOV R9, R6 ;  /* 0x0000000600097202 */ /* 0x000fe40000000f00 */
[----:B------:R-:W-:Y:S01]  /*18400*/  MOV R2, R18 ;  /* 0x0000001200027202 */ /* 0x000fe20000000f00 */
[----:B------:R-:W-:Y:S01]  /*18410*/  IMAD.MOV.U32 R28, RZ, RZ, R17 ;  /* 0x000000ffff1c7224 */ /* 0x000fe200078e0011 */
[----:B------:R0:W-:Y:S01]  /*18420*/  STL [R1+0x80], R16 ;  /* 0x0000801001007387 */ /* 0x0001e20000100800 */
[----:B------:R-:W-:-:S03]  /*18430*/  MOV R0, R19 ;  /* 0x0000001300007202 */ /* 0x000fc60000000f00 */
[----:B------:R-:W2:Y:S01]  /*18440*/  LDL.LU R19, [R1+0x22fc] ;  /* 0x0022fc0001137983 */ /* 0x000ea20000300800 */
[----:B------:R-:W-:Y:S01]  /*18450*/  MOV R17, R14 ;  /* 0x0000000e00117202 */ /* 0x000fe20000000f00 */
[----:B------:R-:W-:Y:S02]  /*18460*/  IMAD.MOV.U32 R18, RZ, RZ, R15 ;  /* 0x000000ffff127224 */ /* 0x000fe400078e000f */
[----:B0-----:R-:W3:Y:S04]  /*18470*/  LDL.LU R16, [R1+0x22f8] ;  /* 0x0022f80001107983 */ /* 0x001ee80000300800 */
[----:B------:R-:W-:Y:S04]  /*18480*/  STL [R1+0x2288], R2 ;  /* 0x0022880201007387 */ /* 0x000fe80000100800 */
[----:B------:R-:W-:Y:S04]  /*18490*/  STL [R1+0x2284], R28 ;  /* 0x0022841c01007387 */ /* 0x000fe80000100800 */
[----:B------:R-:W-:Y:S04]  /*184a0*/  STL [R1+0x2260], R0 ;  /* 0x0022600001007387 */ /* 0x000fe80000100800 */
[----:B------:R-:W4:Y:S04]  /*184b0*/  LDL.LU.64 R14, [R1+0x22f0] ;  /* 0x0022f000010e7983 */ /* 0x000f280000300a00 */
[----:B------:R-:W4:Y:S04]  /*184c0*/  LDL.LU.64 R12, [R1+0x22e8] ;  /* 0x0022e800010c7983 */ /* 0x000f280000300a00 */
[----:B------:R-:W5:Y:S04]  /*184d0*/  LDL.LU.64 R6, [R1+0x22e0] ;  /* 0x0022e00001067983 */ /* 0x000f680000300a00 */
[----:B------:R-:W5:Y:S04]  /*184e0*/  LDL.LU.64 R4, [R1+0x22d8] ;  /* 0x0022d80001047983 */ /* 0x000f680000300a00 */
[----:B------:R-:W-:Y:S04]  /*184f0*/  STL.64 [R1+0x2248], R10 ;  /* 0x0022480a01007387 */ /* 0x000fe80000100a00 */
[----:B------:R0:W-:Y:S04]  /*18500*/  STL.64 [R1+0x2240], R8 ;  /* 0x0022400801007387 */ /* 0x0001e80000100a00 */
[----:B0-----:R-:W5:Y:S04]  /*18510*/  LDL.LU R8, [R1+0x20] ;  /* 0x0000200001087983 */ /* 0x001f680000300800 */
[----:B------:R-:W5:Y:S01]  /*18520*/  LDL.LU R9, [R1+0x24] ;  /* 0x0000240001097983 */ /* 0x000f620000300800 */
[----:B------:R-:W-:-:S02]  /*18530*/  MOV R11, R3 ;  /* 0x00000003000b7202 */ /* 0x000fc40000000f00 */
[----:B---3--:R-:W-:Y:S02]  /*18540*/  MOV R10, R16 ;  /* 0x00000010000a7202 */ /* 0x008fe40000000f00 */
[----:B------:R-:W3:Y:S04]  /*18550*/  LDL.LU R16, [R1+0x22d4] ;  /* 0x0022d40001107983 */ /* 0x000ee80000300800 */
[----:B------:R-:W2:Y:S01]  /*18560*/  LDL.LU R3, [R1+0x22d0] ;  /* 0x0022d00001037983 */ /* 0x000ea20000300800 */
[----:B-----5:R-:W-:-:S15]  /*18570*/  HMMA.16816.F32.BF16 R20, R4, R22, R8 ;  /* 0x000000160414723c */ /* 0x020fde0000041808 */
[----:B------:R-:W-:-:S08]  /*18580*/  NOP ;  /* 0x0000000000007918 */ /* 0x000fd00000000000 */
[----:B------:R0:W-:Y:S01]  /*18590*/  STL [R1+0x44], R21 ;  /* 0x0000441501007387 */ /* 0x0001e20000100800 */
[----:B------:R-:W-:Y:S01]  /*185a0*/  IMAD.MOV.U32 R11, RZ, RZ, R22 ;  /* 0x000000ffff0b7224 */ /* 0x000fe200078e0016 */
[----:B------:R-:W-:Y:S02]  /*185b0*/  MOV R10, R23 ;  /* 0x00000017000a7202 */ /* 0x000fe40000000f00 */
[----:B------:R-:W-:Y:S01]  /*185c0*/  MOV R0, R20 ;  /* 0x0000001400007202 */ /* 0x000fe20000000f00 */
[----:B------:R-:W5:Y:S04]  /*185d0*/  LDL.LU.64 R22, [R1+0x22c8] ;  /* 0x0022c80001167983 */ /* 0x000f680000300a00 */
[----:B0-----:R-:W4:Y:S04]  /*185e0*/  LDL.LU.64 R20, [R1+0x22c0] ;  /* 0x0022c00001147983 */ /* 0x001f280000300a00 */
[----:B------:R-:W-:Y:S04]  /*185f0*/  STL.64 [R1+0x2298], R6 ;  /* 0x0022980601007387 */ /* 0x000fe80000100a00 */
[----:B------:R0:W-:Y:S04]  /*18600*/  STL.64 [R1+0x2290], R4 ;  /* 0x0022900401007387 */ /* 0x0001e80000100a00 */
[----:B0-----:R-:W4:Y:S01]  /*18610*/  LDL.LU R4, [R1+0xc0] ;  /* 0x0000c00001047983 */ /* 0x001f220000300800 */
[----:B--2---:R-:W-:Y:S01]  /*18620*/  MOV R5, R3 ;  /* 0x0000000300057202 */ /* 0x004fe20000000f00 */
[----:B-----5:R-:W-:Y:S01]  /*18630*/  IMAD.MOV.U32 R28, RZ, RZ, R22 ;  /* 0x000000ffff1c7224 */ /* 0x020fe200078e0016 */
[----:B------:R-:W-:-:S05]  /*18640*/  MOV R3, R23 ;  /* 0x0000001700037202 */ /* 0x000fca0000000f00 */
[----:B----4-:R-:W-:Y:S06]  /*18650*/  HMMA.16816.F32.BF16 R12, R20, R4, R12 ;  /* 0x00000004140c723c */ /* 0x010fec000004180c */
[----:B------:R-:W-:Y:S01]  /*18660*/  MOV R2, R21 ;  /* 0x0000001500027202 */ /* 0x000fe20000000f00 */
[----:B------:R-:W3:Y:S04]  /*18670*/  LDL.LU.64 R22, [R1+0x22b8] ;  /* 0x0022b80001167983 */ /* 0x000ee80000300a00 */
[----:B------:R-:W3:-:S12]  /*18680*/  LDL.LU.64 R20, [R1+0x22b0] ;  /* 0x0022b00001147983 */ /* 0x000ed80000300a00 */
[----:B------:R0:W-:Y:S04]  /*18690*/  STL.64 [R1+0x2218], R14 ;  /* 0x0022180e01007387 */ /* 0x0001e80000100a00 */
[----:B------:R-:W-:Y:S01]  /*186a0*/  STL.64 [R1+0x2210], R12 ;  /* 0x0022100c01007387 */ /* 0x000fe20000100a00 */
[----:B0-----:R-:W-:Y:S02]  /*186b0*/  MOV R14, R17 ;  /* 0x00000011000e7202 */ /* 0x001fe40000000f00 */
[----:B------:R-:W-:Y:S01]  /*186c0*/  MOV R15, R18 ;  /* 0x00000012000f7202 */ /* 0x000fe20000000f00 */
[----:B------:R-:W3:Y:S04]  /*186d0*/  LDL.LU R17, [R1+0x22a8] ;  /* 0x0022a80001117983 */ /* 0x000ee80000300800 */
[----:B------:R-:W3:Y:S04]  /*186e0*/  LDL.LU R18, [R1+0x22a4] ;  /* 0x0022a40001127983 */ /* 0x000ee80000300800 */
[----:B------:R0:W-:Y:S02]  /*186f0*/  STL.64 [R1+0x2278], R14 ;  /* 0x0022780e01007387 */ /* 0x0001e40000100a00 */
[----:B0-----:R-:W-:-:S02]  /*18700*/  MOV R15, R24 ;  /* 0x00000018000f7202 */ /* 0x001fc40000000f00 */
[----:B------:R-:W-:Y:S02]  /*18710*/  MOV R24, R19 ;  /* 0x0000001300187202 */ /* 0x000fe40000000f00 */
[----:B------:R-:W3:Y:S01]  /*18720*/  LDL.LU R19, [R1+0x22a0] ;  /* 0x0022a00001137983 */ /* 0x000ee20000300800 */
[----:B------:R-:W-:-:S03]  /*18730*/  IMAD.MOV.U32 R14, RZ, RZ, R25 ;  /* 0x000000ffff0e7224 */ /* 0x000fc600078e0019 */
[----:B------:R-:W2:Y:S04]  /*18740*/  LDL.LU R25, [R1+0xe4] ;  /* 0x0000e40001197983 */ /* 0x000ea80000300800 */
[----:B------:R-:W4:Y:S04]  /*18750*/  LDL.LU.64 R8, [R1+0x110] ;  /* 0x0001100001087983 */ /* 0x000f280000300a00 */
[----:B------:R0:W-:Y:S02]  /*18760*/  STL.64 [R1+0x2270], R10 ;  /* 0x0022700a01007387 */ /* 0x0001e40000100a00 */
[----:B0-----:R-:W-:Y:S01]  /*18770*/  MOV R10, R27 ;  /* 0x0000001b000a7202 */ /* 0x001fe20000000f00 */
[----:B------:R-:W-:Y:S01]  /*18780*/  IMAD.MOV.U32 R11, RZ, RZ, R26 ;  /* 0x000000ffff0b7224 */ /* 0x000fe200078e001a */
[----:B---3--:R-:W-:Y:S01]  /*18790*/  HMMA.16816.F32.BF16 R20, R16, R4, R20 ;  /* 0x000000041014723c */ /* 0x008fe20000041814 */
[----:B----4-:R0:W-:Y:S04]  /*187a0*/  STL.64 [R1+0x2268], R8 ;  /* 0x0022680801007387 */ /* 0x0101e80000100a00 */
[----:B0-----:R-:W3:Y:S04]  /*187b0*/  LDL.LU R8, [R1+0x50] ;  /* 0x0000500001087983 */ /* 0x001ee80000300800 */
[----:B------:R-:W3:-:S15]  /*187c0*/  LDL.LU R9, [R1+0x54] ;  /* 0x0000540001097983 */ /* 0x000ede0000300800 */
[----:B------:R-:W-:Y:S01]  /*187d0*/  MOV R27, R22 ;  /* 0x00000016001b7202 */ /* 0x000fe20000000f00 */
[----:B------:R-:W4:Y:S01]  /*187e0*/  LDL.LU.64 R6, [R1+0x2298] ;  /* 0x0022980001067983 */ /* 0x000f220000300a00 */
[----:B------:R-:W-:-:S03]  /*187f0*/  MOV R26, R23 ;  /* 0x00000017001a7202 */ /* 0x000fc60000000f00 */
[----:B------:R-:W4:Y:S04]  /*18800*/  LDL.LU.64 R4, [R1+0x2290] ;  /* 0x0022900001047983 */ /* 0x000f280000300a00 */
[----:B------:R0:W-:Y:S04]  /*18810*/  STL.64 [R1+0x10], R20 ;  /* 0x0000101401007387 */ /* 0x0001e80000100a00 */
[----:B0-----:R-:W4:Y:S04]  /*18820*/  LDL.LU R20, [R1+0xa0] ;  /* 0x0000a00001147983 */ /* 0x001f280000300800 */
[----:B------:R-:W4:Y:S04]  /*18830*/  LDL.LU R21, [R1+0xa4] ;  /* 0x0000a40001157983 */ /* 0x000f280000300800 */
[----:B------:R-:W4:Y:S04]  /*18840*/  LDL.LU R22, [R1+0xa8] ;  /* 0x0000a80001167983 */ /* 0x000f280000300800 */
[----:B------:R-:W4:Y:S04]  /*18850*/  LDL.LU R23, [R1+0xac] ;  /* 0x0000ac0001177983 */ /* 0x000f280000300800 */
[----:B------:R0:W-:Y:S04]  /*18860*/  STL.64 [R1+0x2258], R26 ;  /* 0x0022581a01007387 */ /* 0x0001e80000100a00 */
[----:B--2---:R1:W-:Y:S01]  /*18870*/  STL.64 [R1+0x2250], R24 ;  /* 0x0022501801007387 */ /* 0x0043e20000100a00 */
[----:B0-----:R-:W-:-:S03]  /*18880*/  MOV R27, R29 ;  /* 0x0000001d001b7202 */ /* 0x001fc60000000f00 */
[----:B-1----:R-:W2:Y:S04]  /*18890*/  LDL.LU R24, [R1+0x70] ;  /* 0x0000700001187983 */ /* 0x002ea80000300800 */
[----:B------:R-:W2:Y:S04]  /*188a0*/  LDL.LU R25, [R1+0x74] ;  /* 0x0000740001197983 */ /* 0x000ea80000300800 */
[----:B------:R-:W2:Y:S04]  /*188b0*/  LDL.LU R26, [R1+0x78] ;  /* 0x00007800011a7983 */ /* 0x000ea80000300800 */
[----:B------:R-:W5:Y:S04]  /*188c0*/  LDL.LU R29, [R1+0x228c] ;  /* 0x00228c00011d7983 */ /* 0x000f680000300800 */
[----:B------:R0:W-:Y:S04]  /*188d0*/  STL.64 [R1+0x2228], R18 ;  /* 0x0022281201007387 */ /* 0x0001e80000100a00 */
[----:B------:R1:W-:Y:S01]  /*188e0*/  STL.64 [R1+0x2220], R16 ;  /* 0x0022201001007387 */ /* 0x0003e20000100a00 */
[----:B0-----:R-:W-:-:S02]  /*188f0*/  MOV R18, R28 ;  /* 0x0000001c00127202 */ /* 0x001fc40000000f00 */
[----:B------:R-:W-:Y:S01]  /*18900*/  MOV R19, R3 ;  /* 0x0000000300137202 */ /* 0x000fe20000000f00 */
[----:B-1----:R-:W2:Y:S01]  /*18910*/  LDL.LU R16, [R1] ;  /* 0x0000000001107983 */ /* 0x002ea20000300800 */
[----:B------:R-:W-:-:S03]  /*18920*/  IMAD.MOV.U32 R17, RZ, RZ, R2 ;  /* 0x000000ffff117224 */ /* 0x000fc600078e0002 */
[----:B------:R-:W2:Y:S04]  /*18930*/  LDL.LU R2, [R1+0x2288] ;  /* 0x0022880001027983 */ /* 0x000ea80000300800 */
[----:B------:R-:W2:Y:S04]  /*18940*/  LDL.LU R28, [R1+0x2284] ;  /* 0x00228400011c7983 */ /* 0x000ea80000300800 */
[----:B------:R-:W3:Y:S01]  /*18950*/  LDL.LU R3, [R1+0x2280] ;  /* 0x0022800001037983 */ /* 0x000ee20000300800 */
[----:B----4-:R-:W-:Y:S03]  /*18960*/  HMMA.16816.F32.BF16 R12, R4, R14, R20 ;  /* 0x0000000e040c723c */ /* 0x010fe60000041814 */
[----:B-----5:R-:W0:Y:S04]  /*18970*/  LDSM.16.MT88.4 R20, [R29+UR6+0x13800] ;  /* 0x013800061d14783b */ /* 0x020e280008004200 */
[----:B0-----:R-:W-:-:S15]  /*18980*/  STL.64 [R1+0x2190], R22 ;  /* 0x0021901601007387 */ /* 0x001fde0000100a00 */
[----:B------:R-:W-:-:S01]  /*18990*/  NOP ;  /* 0x0000000000007918 */ /* 0x000fc20000000000 */
[----:B------:R-:W-:Y:S04]  /*189a0*/  STL.64 [R1+0xa0], R12 ;  /* 0x0000a00c01007387 */ /* 0x000fe80000100a00 */
[----:B------:R-:W-:Y:S04]  /*189b0*/  STL.64 [R1+0xa8], R14 ;  /* 0x0000a80e01007387 */ /* 0x000fe80000100a00 */
[----:B------:R0:W-:Y:S04]  /*189c0*/  STL.64 [R1+0x2188], R20 ;  /* 0x0021881401007387 */ /* 0x0001e80000100a00 */
[----:B---3--:R-:W1:Y:S04]  /*189d0*/  LDSM.16.M88.4 R12, [R3+UR6+0x4180] ;  /* 0x00418006030c783b */ /* 0x008e680008000200 */
[----:B0-----:R-:W3:Y:S04]  /*189e0*/  LDL.LU.64 R20, [R1+0xf0] ;  /* 0x0000f00001147983 */ /* 0x001ee80000300a00 */
[----:B------:R-:W4:Y:S04]  /*189f0*/  LDL.64 R22, [R1+0xf8] ;  /* 0x0000f80001167983 */ /* 0x000f280000100a00 */
[----:B----4-:R-:W-:Y:S04]  /*18a00*/  STL [R1+0x21c0], R23 ;  /* 0x0021c01701007387 */ /* 0x010fe80000100800 */
[----:B------:R-:W-:Y:S04]  /*18a10*/  STL [R1+0x21d8], R29 ;  /* 0x0021d81d01007387 */ /* 0x000fe80000100800 */
[----:B-1----:R-:W-:Y:S04]  /*18a20*/  STL.64 [R1+0xd0], R12 ;  /* 0x0000d00c01007387 */ /* 0x002fe80000100a00 */
[----:B------:R0:W-:Y:S04]  /*18a30*/  STL.64 [R1+0xd8], R14 ;  /* 0x0000d80e01007387 */ /* 0x0001e80000100a00 */
[----:B0-----:R-:W4:Y:S01]  /*18a40*/  LDL.LU.64 R14, [R1+0x2278] ;  /* 0x00227800010e7983 */ /* 0x001f220000300a00 */
[----:B------:R-:W-:Y:S01]  /*18a50*/  MOV R12, R0 ;  /* 0x00000000000c7202 */ /* 0x000fe20000000f00 */
[----:B----4-:R-:W-:Y:S02]  /*18a60*/  HMMA.16816.F32.BF16 R4, R4, R14, R8 ;  /* 0x0000000e0404723c */ /* 0x010fe40000041808 */
[----:B------:R-:W4:Y:S04]  /*18a70*/  LDL.LU.64 R10, [R1+0x2270] ;  /* 0x00227000010a7983 */ /* 0x000f280000300a00 */
[----:B------:R-:W2:Y:S04]  /*18a80*/  LDL.LU.64 R8, [R1+0x2268] ;  /* 0x0022680001087983 */ /* 0x000ea80000300a00 */
[----:B------:R-:W5:-:S13]  /*18a90*/  LDL.LU R0, [R1+0x2260] ;  /* 0x0022600001007983 */ /* 0x000f5a0000300800 */
[----:B------:R-:W-:Y:S04]  /*18aa0*/  STL.64 [R1+0x20], R4 ;  /* 0x0000200401007387 */ /* 0x000fe80000100a00 */
[----:B------:R-:W-:Y:S04]  /*18ab0*/  STL.64 [R1+0x28], R6 ;  /* 0x0000280601007387 */ /* 0x000fe80000100a00 */
[----:B------:R-:W3:Y:S01]  /*18ac0*/  LDL.LU R13, [R1+0x44] ;  /* 0x00004400010d7983 */ /* 0x000ee20000300800 */
[----:B--2---:R-:W-:Y:S01]  /*18ad0*/  HMMA.16816.F32.BF16 R24, R16, R8, R24 ;  /* 0x000000081018723c */ /* 0x004fe20000041818 */
[----:B----4-:R-:W-:Y:S01]  /*18ae0*/  IMAD.MOV.U32 R14, RZ, RZ, R11 ;  /* 0x000000ffff0e7224 */ /* 0x010fe200078e000b */
[----:B------:R-:W-:-:S05]  /*18af0*/  MOV R15, R10 ;  /* 0x0000000a000f7202 */ /* 0x000fca0000000f00 */
[----:B------:R0:W-:Y:S02]  /*18b00*/  STL.64 [R1+0x2238], R14 ;  /* 0x0022380e01007387 */ /* 0x0001e40000100a00 */
[----:B0-----:R-:W-:Y:S01]  /*18b10*/  MOV R14, R2 ;  /* 0x00000002000e7202 */ /* 0x001fe20000000f00 */
[----:B-----5:R-:W-:Y:S01]  /*18b20*/  IMAD.MOV.U32 R15, RZ, RZ, R0 ;  /* 0x000000ffff0f7224 */ /* 0x020fe200078e0000 */
[----:B------:R-:W-:-:S13]  /*18b30*/  MOV R2, R8 ;  /* 0x0000000800027202 */ /* 0x000fda0000000f00 */
[----:B------:R-:W-:Y:S01]  /*18b40*/  MOV R5, R26 ;  /* 0x0000001a00057202 */ /* 0x000fe20000000f00 */
[----:B------:R-:W-:Y:S01]  /*18b50*/  IMAD.MOV.U32 R4, RZ, RZ, R27 ;  /* 0x000000ffff047224 */ /* 0x000fe200078e001b */
[----:B---3--:R0:W-:Y:S01]  /*18b60*/  STL.64 [R1+0x2230], R12 ;  /* 0x0022300c01007387 */ /* 0x0081e20000100a00 */
[----:B------:R-:W-:Y:S02]  /*18b70*/  MOV R7, R24 ;  /* 0x0000001800077202 */ /* 0x000fe40000000f00 */
[----:B------:R-:W-:Y:S02]  /*18b80*/  MOV R6, R25 ;  /* 0x0000001900067202 */ /* 0x000fe40000000f00 */
[----:B------:R-:W-:Y:S01]  /*18b90*/  MOV R0, R9 ;  /* 0x0000000900007202 */ /* 0x000fe20000000f00 */
[----:B0-----:R-:W2:Y:S04]  /*18ba0*/  LDL.LU R12, [R1+0x80] ;  /* 0x00008000010c7983 */ /* 0x001ea80000300800 */
[----:B------:R-:W3:Y:S04]  /*18bb0*/  LDL.LU.64 R26, [R1+0x2258] ;  /* 0x00225800011a7983 */ /* 0x000ee80000300a00 */
[----:B------:R-:W2:Y:S04]  /*18bc0*/  LDL.LU.64 R24, [R1+0x2250] ;  /* 0x0022500001187983 */ /* 0x000ea80000300a00 */
[----:B------:R-:W4:Y:S04]  /*18bd0*/  LDL.LU.64 R10, [R1+0x2248] ;  /* 0x00224800010a7983 */ /* 0x000f280000300a00 */
[----:B------:R-:W5:Y:S01]  /*18be0*/  LDL.LU.64 R8, [R1+0x2240] ;  /* 0x0022400001087983 */ /* 0x000f620000300a00 */
[----:B------:R-:W-:-:S03]  /*18bf0*/  LOP3.LUT R23, R29, 0x20, RZ, 0x3c, !PT ;  /* 0x000000201d177812 */ /* 0x000fc600078e3cff */
[----:B------:R4:W-:Y:S04]  /*18c00*/  STL [R1+0x21e8], R4 ;  /* 0x0021e80401007387 */ /* 0x0009e80000100800 */
[----:B------:R0:W-:Y:S04]  /*18c10*/  STL [R1+0x21e4], R5 ;  /* 0x0021e40501007387 */ /* 0x0001e80000100800 */
[----:B------:R5:W-:Y:S04]  /*18c20*/  STL [R1+0x21e0], R6 ;  /* 0x0021e00601007387 */ /* 0x000be80000100800 */
[----:B------:R1:W-:Y:S01]  /*18c30*/  STL [R1+0x21dc], R7 ;  /* 0x0021dc0701007387 */ /* 0x0003e20000100800 */
[----:B------:R-:W-:-:S02]  /*18c40*/  MOV R13, R28 ;  /* 0x0000001c000d7202 */ /* 0x000fc40000000f00 */
[----:B----4-:R-:W-:Y:S01]  /*18c50*/  MOV R4, R11 ;  /* 0x0000000b00047202 */ /* 0x010fe20000000f00 */
[----:B0-----:R-:W-:Y:S01]  /*18c60*/  IMAD.MOV.U32 R5, RZ, RZ, R10 ;  /* 0x000000ffff057224 */ /* 0x001fe200078e000a */
[----:B-----5:R-:W-:Y:S02]  /*18c70*/  MOV R6, R9 ;  /* 0x0000000900067202 */ /* 0x020fe40000000f00 */
[----:B-1----:R-:W-:Y:S02]  /*18c80*/  MOV R7, R8 ;  /* 0x0000000800077202 */ /* 0x002fe40000000f00 */
[----:B------:R-:W0:Y:S01]  /*18c90*/  LDSM.16.MT88.4 R8, [R23+UR6+0x13800] ;  /* 0x013800061708783b */ /* 0x000e220008004200 */
[C---:B--2---:R-:W-:Y:S06]  /*18ca0*/  HMMA.16816.F32.BF16 R12, R16.reuse, R24, R12 ;  /* 0x00000018100c723c */ /* 0x044fec000004180c */
[----:B------:R-:W-:-:S15]  /*18cb0*/  HMMA.16816.F32.BF16 R16, R16, R20, R4 ;  /* 0x000000141010723c */ /* 0x000fde0000041804 */
[----:B------:R-:W-:-:S03]  /*18cc0*/  NOP ;  /* 0x0000000000007918 */ /* 0x000fc60000000000 */
[----:B------:R-:W-:Y:S01]  /*18cd0*/  IMAD.MOV.U32 R28, RZ, RZ, R15 ;  /* 0x000000ffff1c7224 */ /* 0x000fe200078e000f */
[----:B------:R-:W-:-:S05]  /*18ce0*/  MOV R29, R12 ;  /* 0x0000000c001d7202 */ /* 0x000fca0000000f00 */
[----:B------:R-:W-:Y:S01]  /*18cf0*/  MOV R6, R18 ;  /* 0x0000001200067202 */ /* 0x000fe20000000f00 */
[----:B0-----:R-:W-:Y:S04]  /*18d00*/  STL [R1+0x2154], R8 ;  /* 0x0021540801007387 */ /* 0x001fe80000100800 */
[----:B------:R-:W-:Y:S04]  /*18d10*/  STL [R1+0x2150], R9 ;  /* 0x0021500901007387 */ /* 0x000fe80000100800 */
[----:B------:R0:W-:Y:S04]  /*18d20*/  STL [R1+0x214c], R10 ;  /* 0x00214c0a01007387 */ /* 0x0001e80000100800 */
[----:B------:R1:W-:Y:S01]  /*18d30*/  STL [R1+0x2148], R11 ;  /* 0x0021480b01007387 */ /* 0x0003e20000100800 */
[----:B------:R-:W-:-:S03]  /*18d40*/  IMAD.MOV.U32 R7, RZ, RZ, R19 ;  /* 0x000000ffff077224 */ /* 0x000fc600078e0013 */
[----:B0-----:R-:W2:Y:S04]  /*18d50*/  LDL.LU R10, [R1+0xc8] ;  /* 0x0000c800010a7983 */ /* 0x001ea80000300800 */
[----:B-1----:R-:W2:Y:S04]  /*18d60*/  LDL.LU R11, [R1+0xcc] ;  /* 0x0000cc00010b7983 */ /* 0x002ea80000300800 */
[----:B------:R-:W-:Y:S01]  /*18d70*/  STL [R1+0x94], R13 ;  /* 0x0000940d01007387 */ /* 0x000fe20000100800 */
[----:B------:R-:W-:-:S03]  /*18d80*/  MOV R4, R16 ;  /* 0x0000001000047202 */ /* 0x000fc60000000f00 */
[----:B------:R0:W-:Y:S01]  /*18d90*/  STL [R1+0x98], R14 ;  /* 0x0000980e01007387 */ /* 0x0001e20000100800 */
[----:B------:R-:W-:-:S03]  /*18da0*/  MOV R5, R17 ;  /* 0x0000001100057202 */ /* 0x000fc60000000f00 */
[----:B0-----:R-:W4:Y:S04]  /*18db0*/  LDL.LU.64 R14, [R1+0x2238] ;  /* 0x00223800010e7983 */ /* 0x001f280000300a00 */
[----:B------:R-:W4:Y:S04]  /*18dc0*/  LDL.LU.64 R12, [R1+0x2230] ;  /* 0x00223000010c7983 */ /* 0x000f280000300a00 */
[----:B------:R-:W4:Y:S04]  /*18dd0*/  LDL.LU.64 R18, [R1+0x2228] ;  /* 0x0022280001127983 */ /* 0x000f280000300a00 */
[----:B------:R-:W4:Y:S04]  /*18de0*/  LDL.LU.64 R16, [R1+0x2220] ;  /* 0x0022200001107983 */ /* 0x000f280000300a00 */
[----:B------:R3:W-:Y:S02]  /*18df0*/  STL.64 [R1+0x21d0], R22 ;  /* 0x0021d01601007387 */ /* 0x0007e40000100a00 */
[----:B---3--:R-:W-:-:S02]  /*18e00*/  MOV R22, R27 ;  /* 0x0000001b00167202 */ /* 0x008fc40000000f00 */
[----:B------:R-:W-:Y:S01]  /*18e10*/  MOV R23, R26 ;  /* 0x0000001a00177202 */ /* 0x000fe20000000f00 */
[----:B------:R0:W-:Y:S04]  /*18e20*/  STL.64 [R1+0x21c8], R20 ;  /* 0x0021c81401007387 */ /* 0x0001e80000100a00 */
[----:B0-----:R-:W3:Y:S04]  /*18e30*/  LDL.LU R20, [R1+0x10] ;  /* 0x0000100001147983 */ /* 0x001ee80000300800 */
[----:B------:R-:W3:Y:S01]  /*18e40*/  LDL.LU R21, [R1+0x14] ;  /* 0x0000140001157983 */ /* 0x000ee20000300800 */
[----:B----4-:R-:W-:Y:S03]  /*18e50*/  HMMA.16816.F32.BF16 R24, R16, R24, R12 ;  /* 0x000000181018723c */ /* 0x010fe6000004180c */
[----:B------:R-:W2:Y:S04]  /*18e60*/  LDL.LU.64 R14, [R1+0x2218] ;  /* 0x00221800010e7983 */ /* 0x000ea80000300a00 */
[----:B------:R-:W2:-:S15]  /*18e70*/  LDL.LU.64 R12, [R1+0x2210] ;  /* 0x00221000010c7983 */ /* 0x000e9e0000300a00 */
[----:B------:R-:W-:-:S01]  /*18e80*/  NOP ;  /* 0x0000000000007918 */ /* 0x000fc20000000000 */
[----:B------:R-:W-:Y:S04]  /*18e90*/  STL.64 [R1+0x70], R24 ;  /* 0x0000701801007387 */ /* 0x000fe80000100a00 */
[----:B------:R0:W-:Y:S04]  /*18ea0*/  STL.64 [R1+0x78], R26 ;  /* 0x0000781a01007387 */ /* 0x0001e80000100a00 */
[----:B0-----:R-:W2:Y:S04]  /*18eb0*/  LDL.LU.64 R26, [R1+0x2208] ;  /* 0x00220800011a7983 */ /* 0x001ea80000300a00 */
[----:B------:R-:W2:Y:S02]  /*18ec0*/  LDL.LU.64 R24, [R1+0x2200] ;  /* 0x0022000001187983 */ /* 0x000ea40000300a00 */
[----:B--2---:R-:W-:-:S15]  /*18ed0*/  HMMA.16816.F32.BF16 R12, R24, R10, R12 ;  /* 0x0000000a180c723c */ /* 0x004fde000004180c */
[----:B------:R-:W-:-:S08]  /*18ee0*/  NOP ;  /* 0x0000000000007918 */ /* 0x000fd00000000000 */
[----:B------:R-:W-:Y:S04]  /*18ef0*/  STL.64 [R1+0x30], R12 ;  /* 0x0000300c01007387 */ /* 0x000fe80000100a00 */
[----:B------:R0:W-:Y:S04]  /*18f00*/  STL.64 [R1+0x38], R14 ;  /* 0x0000380e01007387 */ /* 0x0001e80000100a00 */
[----:B0-----:R-:W3:Y:S04]  /*18f10*/  LDL.LU.64 R14, [R1+0x21f8] ;  /* 0x0021f800010e7983 */ /* 0x001ee80000300a00 */
[----:B------:R-:W3:Y:S02]  /*18f20*/  LDL.LU.64 R12, [R1+0x21f0] ;  /* 0x0021f000010c7983 */ /* 0x000ee40000300a00 */
[----:B---3--:R-:W-:-:S15]  /*18f30*/  HMMA.16816.F32.BF16 R20, R12, R10, R20 ;  /* 0x0000000a0c14723c */ /* 0x008fde0000041814 */
[----:B------:R-:W-:-:S08]  /*18f40*/  NOP ;  /* 0x0000000000007918 */ /* 0x000fd00000000000 */
[----:B------:R0:W-:Y:S01]  /*18f50*/  STL.64 [R1+0x40], R20 ;  /* 0x0000401401007387 */ /* 0x0001e20000100a00 */
[----:B------:R-:W-:Y:S01]  /*18f60*/  MOV R8, R22 ;  /* 0x0000001600087202 */ /* 0x000fe20000000f00 */
[----:B------:R-:W-:Y:S02]  /*18f70*/  IMAD.MOV.U32 R9, RZ, RZ, R23 ;  /* 0x000000ffff097224 */ /* 0x000fe400078e0017 */
[----:B0-----:R-:W2:Y:S04]  /*18f80*/  LDL.LU R20, [R1+0xa0] ;  /* 0x0000a00001147983 */ /* 0x001ea80000300800 */
[----:B------:R-:W2:Y:S04]  /*18f90*/  LDL.LU R21, [R1+0xa4] ;  /* 0x0000a40001157983 */ /* 0x000ea80000300800 */
[----:B------:R-:W2:Y:S04]  /*18fa0*/  LDL.LU R22, [R1+0xa8] ;  /* 0x0000a80001167983 */ /* 0x000ea80000300800 */
[----:B------:R-:W2:Y:S04]  /*18fb0*/  LDL.LU R23, [R1+0xac] ;  /* 0x0000ac0001177983 */ /* 0x000ea80000300800 */
[----:B------:R-:W-:Y:S04]  /*18fc0*/  STL.64 [R1+0x2180], R14 ;  /* 0x0021800e01007387 */ /* 0x000fe80000100a00 */
[----:B------:R-:W-:Y:S04]  /*18fd0*/  STL.64 [R1+0x2178], R12 ;  /* 0x0021780c01007387 */ /* 0x000fe80000100a00 */
[----:B------:R-:W0:Y:S04]  /*18fe0*/  LDSM.16.M88.4 R12, [R3+UR6+0x180] ;  /* 0x00018006030c783b */ /* 0x000e280008000200 */
[----:B------:R-:W-:Y:S04]  /*18ff0*/  STL [R1+0x215c], R8 ;  /* 0x00215c0801007387 */ /* 0x000fe80000100800 */
[----:B------:R-:W-:Y:S04]  /*19000*/  STL [R1+0x2158], R9 ;  /* 0x0021580901007387 */ /* 0x000fe80000100800 */
[----:B------:R-:W1:Y:S04]  /*19010*/  LDSM.16.M88.4 R8, [R3+UR6+0x8180] ;  /* 0x008180060308783b */ /* 0x000e680008000200 */
[----:B0-----:R-:W-:Y:S04]  /*19020*/  STL.64 [R1+0xc0], R12 ;  /* 0x0000c00c01007387 */ /* 0x001fe80000100a00 */
[----:B------:R-:W-:Y:S04]  /*19030*/  STL.64 [R1+0xc8], R14 ;  /* 0x0000c80e01007387 */ /* 0x000fe80000100a00 */
[----:B------:R-:W0:Y:S04]  /*19040*/  LDSM.16.M88.4 R12, [R3+UR6+0xc180] ;  /* 0x00c18006030c783b */ /* 0x000e280008000200 */
[----:B-1----:R1:W-:Y:S04]  /*19050*/  STL.64 [R1+0x60], R8 ;  /* 0x0000600801007387 */ /* 0x0023e80000100a00 */
[----:B------:R3:W-:Y:S04]  /*19060*/  STL.64 [R1+0x68], R10 ;  /* 0x0000680a01007387 */ /* 0x0007e80000100a00 */
[----:B-1----:R-:W4:Y:S04]  /*19070*/  LDL.LU R8, [R1+0x20] ;  /* 0x0000200001087983 */ /* 0x002f280000300800 */
[----:B0-----:R0:W-:Y:S04]  /*19080*/  STL.64 [R1+0xb0], R12 ;  /* 0x0000b00c01007387 */ /* 0x0011e80000100a00 */
[----:B------:R1:W-:Y:S04]  /*19090*/  STL.64 [R1+0xb8], R14 ;  /* 0x0000b80e01007387 */ /* 0x0003e80000100a00 */
[----:B------:R-:W4:Y:S04]  /*190a0*/  LDL.LU R9, [R1+0x24] ;  /* 0x0000240001097983 */ /* 0x000f280000300800 */
[----:B---3--:R-:W4:Y:S04]  /*190b0*/  LDL.LU R10, [R1+0x28] ;  /* 0x00002800010a7983 */ /* 0x008f280000300800 */
[----:B------:R-:W4:Y:S04]  /*190c0*/  LDL.LU R11, [R1+0x2c] ;  /* 0x00002c00010b7983 */ /* 0x000f280000300800 */
[----:B0-----:R-:W3:Y:S01]  /*190d0*/  LDL.LU.64 R12, [R1+0xd0] ;  /* 0x0000d000010c7983 */ /* 0x001ee20000300a00 */
[----:B-1----:R-:W-:Y:S01]  /*190e0*/  MOV R14, R6 ;  /* 0x00000006000e7202 */ /* 0x002fe20000000f00 */
[----:B------:R-:W-:-:S02]  /*190f0*/  IMAD.MOV.U32 R15, RZ, RZ, R7 ;  /* 0x000000ffff0f7224 */ /* 0x000fc400078e0007 */
[----:B---3--:R0:W-:Y:S02]  /*19100*/  STL.64 [R1+0x2198], R12 ;  /* 0x0021980c01007387 */ /* 0x0081e40000100a00 */
[----:B0-----:R-:W-:Y:S02]  /*19110*/  MOV R12, R4 ;  /* 0x00000004000c7202 */ /* 0x001fe40000000f00 */
[----:B------:R-:W3:Y:S01]  /*19120*/  LDL.LU R4, [R1+0x21e8] ;  /* 0x0021e80001047983 */ /* 0x000ee20000300800 */
[----:B------:R-:W-:-:S03]  /*19130*/  MOV R13, R5 ;  /* 0x00000005000d7202 */ /* 0x000fc60000000f00 */
[----:B------:R-:W5:Y:S04]  /*19140*/  LDL.LU R5, [R1+0x21e4] ;  /* 0x0021e40001057983 */ /* 0x000f680000300800 */
[----:B------:R-:W2:Y:S04]  /*19150*/  LDL.LU R6, [R1+0x21e0] ;  /* 0x0021e00001067983 */ /* 0x000ea80000300800 */
[----:B------:R-:W4:Y:S04]  /*19160*/  LDL.LU R7, [R1+0x21dc] ;  /* 0x0021dc0001077983 */ /* 0x000f280000300800 */
[----:B------:R-:W-:Y:S04]  /*19170*/  STL.64 [R1+0x21a8], R14 ;  /* 0x0021a80e01007387 */ /* 0x000fe80000100a00 */
[----:B------:R0:W-:Y:S02]  /*19180*/  STL.64 [R1+0x21a0], R12 ;  /* 0x0021a00c01007387 */ /* 0x0001e40000100a00 */
[----:B0-----:R-:W-:-:S02]  /*19190*/  MOV R12, R29 ;  /* 0x0000001d000c7202 */ /* 0x001fc40000000f00 */
[----:B------:R-:W2:Y:S04]  /*191a0*/  LDL.LU R29, [R1+0x21d8] ;  /* 0x0021d800011d7983 */ /* 0x000ea80000300800 */
[----:B------:R-:W3:Y:S04]  /*191b0*/  LDL.LU R13, [R1+0x94] ;  /* 0x00009400010d7983 */ /* 0x000ee80000300800 */
[----:B------:R-:W5:Y:S01]  /*191c0*/  LDL.LU R14, [R1+0x98] ;  /* 0x00009800010e7983 */ /* 0x000f620000300800 */
[----:B------:R-:W-:-:S05]  /*191d0*/  MOV R15, R28 ;  /* 0x0000001c000f7202 */ /* 0x000fca0000000f00 */
[----:B-----5:R0:W-:Y:S04]  /*191e0*/  STL.64 [R1+0x21b8], R14 ;  /* 0x0021b80e01007387 */ /* 0x0201e80000100a00 */
[----:B---3--:R4:W-:Y:S01]  /*191f0*/  STL.64 [R1+0x21b0], R12 ;  /* 0x0021b00c01007387 */ /* 0x0089e20000100a00 */
[----:B0-----:R-:W-:Y:S02]  /*19200*/  MOV R14, R5 ;  /* 0x00000005000e7202 */ /* 0x001fe40000000f00 */
[----:B------:R-:W-:Y:S02]  /*19210*/  MOV R15, R4 ;  /* 0x00000004000f7202 */ /* 0x000fe40000000f00 */
[----:B----4-:R-:W-:Y:S01]  /*19220*/  MOV R12, R7 ;  /* 0x00000007000c7202 */ /* 0x010fe20000000f00 */
[----:B--2---:R-:W-:-:S02]  /*19230*/  IMAD.MOV.U32 R13, RZ, RZ, R6 ;  /* 0x000000ffff0d7224 */ /* 0x004fc400078e0006 */
[----:B------:R-:W0:Y:S04]  /*19240*/  LDSM.16.MT88.4 R4, [R29+UR6+0x13c00] ;  /* 0x013c00061d04783b */ /* 0x000e280008004200 */
[----:B0-----:R-:W-:Y:S04]  /*19250*/  STL.64 [R1+0x20d8], R6 ;  /* 0x0020d80601007387 */ /* 0x001fe80000100a00 */
[----:B------:R0:W-:Y:S02]  /*19260*/  STL.64 [R1+0x20d0], R4 ;  /* 0x0020d00401007387 */ /* 0x0001e40000100a00 */
[----:B0-----:R-:W-:Y:S01]  /*19270*/  MOV R4, R2 ;  /* 0x0000000200047202 */ /* 0x001fe20000000f00 */
[----:B------:R-:W-:-:S07]  /*19280*/  IMAD.MOV.U32 R5, RZ, RZ, R0 ;  /* 0x000000ffff057224 */ /* 0x000fce00078e0000 */
[----:B------:R-:W-:Y:S01]  /*19290*/  HMMA.16816.F32.BF16 R4, R16, R4, R20 ;  /* 0x000000041004723c */ /* 0x000fe20000041814 */
[----:B------:R-:W2:Y:S04]  /*192a0*/  LDL.LU.64 R22, [R1+0x21d0] ;  /* 0x0021d00001167983 */ /* 0x000ea80000300a00 */
[----:B------:R-:W3:-:S15]  /*192b0*/  LDL.LU.64 R20, [R1+0x21c8] ;  /* 0x0021c80001147983 */ /* 0x000ede0000300a00 */
[----:B------:R-:W-:-:S04]  /*192c0*/  NOP ;  /* 0x0000000000007918 */ /* 0x000fc80000000000 */
[----:B------:R-:W-:Y:S01]  /*192d0*/  MOV R28, R4 ;  /* 0x00000004001c7202 */ /* 0x000fe20000000f00 */
[----:B------:R-:W-:Y:S01]  /*192e0*/  IMAD.MOV.U32 R0, RZ, RZ, R7 ;  /* 0x000000ffff007224 */ /* 0x000fe200078e0007 */
[----:B------:R-:W-:Y:S02]  /*192f0*/  MOV R3, R5 ;  /* 0x0000000500037202 */ /* 0x000fe40000000f00 */
[----:B------:R-:W-:Y:S02]  /*19300*/  MOV R2, R6 ;  /* 0x0000000600027202 */ /* 0x000fe40000000f00 */
[----:B------:R-:W-:Y:S04]  /*19310*/  STL [R1+0x216c], R0 ;  /* 0x00216c0001007387 */ /* 0x000fe80000100800 */
[----:B------:R-:W-:Y:S04]  /*19320*/  STL [R1+0x2168], R2 ;  /* 0x0021680201007387 */ /* 0x000fe80000100800 */
[----:B------:R-:W-:Y:S04]  /*19330*/  STL [R1+0x2164], R3 ;  /* 0x0021640301007387 */ /* 0x000fe80000100800 */
[----:B------:R-:W-:Y:S01]  /*19340*/  STL [R1+0x2160], R28 ;  /* 0x0021601c01007387 */ /* 0x000fe20000100800 */
[----:B---3--:R-:W-:Y:S03]  /*19350*/  HMMA.16816.F32.BF16 R4, R16, R20, R8 ;  /* 0x000000141004723c */ /* 0x008fe60000041808 */
[----:B--2---:R0:W1:-:S15]  /*19360*/  LDSM.16.MT88.4 R16, [R23+UR6+0x13c00] ;  /* 0x013c00061710783b */ /* 0x00405e0008004200 */
[----:B------:R-:W-:-:S06]  /*19370*/  NOP ;  /* 0x0000000000007918 */ /* 0x000fcc0000000000 */
[----:B------:R-:W-:Y:S02]  /*19380*/  MOV R9, R7 ;  /* 0x0000000700097202 */ /* 0x000fe40000000f00 */
[----:B------:R-:W-:Y:S01]  /*19390*/  MOV R8, R6 ;  /* 0x0000000600087202 */ /* 0x000fe20000000f00 */
[----:B------:R-:W-:Y:S04]  /*193a0*/  STL.64 [R1+0x10], R4 ;  /* 0x0000100401007387 */ /* 0x000fe80000100a00 */
[----:B------:R-:W-:Y:S04]  /*193b0*/  STL [R1+0x2174], R9 ;  /* 0x0021740901007387 */ /* 0x000fe80000100800 */
[----:B------:R-:W-:Y:S04]  /*193c0*/  STL [R1+0x2170], R8 ;  /* 0x0021700801007387 */ /* 0x000fe80000100800 */
[----:B------:R-:W2:Y:S04]  /*193d0*/  LDL.LU.64 R10, [R1+0x118] ;  /* 0x00011800010a7983 */ /* 0x000ea80000300a00 */
[----:B0-----:R-:W3:Y:S04]  /*193e0*/  LDL.LU R23, [R1+0x21c0] ;  /* 0x0021c00001177983 */ /* 0x001ee80000300800 */
[----:B-1----:R0:W-:Y:S04]  /*193f0*/  STL.64 [R1+0x2090], R18 ;  /* 0x0020901201007387 */ /* 0x0021e80000100a00 */
[----:B------:R-:W-:Y:S04]  /*19400*/  STL.64 [R1+0x2088], R16 ;  /* 0x0020881001007387 */ /* 0x000fe80000100a00 */
[----:B0-----:R-:W4:Y:S04]  /*19410*/  LDL.LU R18, [R1+0xe8] ;  /* 0x0000e80001127983 */ /* 0x001f280000300800 */
[----:B------:R-:W4:Y:S01]  /*19420*/  LDL.LU R19, [R1+0xec] ;  /* 0x0000ec0001137983 */ /* 0x000f220000300800 */
[----:B------:R-:W-:Y:S01]  /*19430*/  BAR.SYNC.DEFER_BLOCKING 0x0 ;  /* 0x0000000000007b1d */ /* 0x000fe20000010000 */
[----:B--2---:R-:W-:Y:S06]  /*19440*/  HMMA.16816.F32.BF16 R12, R24, R10, R12 ;  /* 0x0000000a180c723c */ /* 0x004fec000004180c */
[----:B------:R-:W-:Y:S01]  /*19450*/  MOV R5, R10 ;  /* 0x0000000a00057202 */ /* 0x000fe20000000f00 */
[----:B------:R-:W-:-:S15]  /*19460*/  IMAD.MOV.U32 R4, RZ, RZ, R11 ;  /* 0x000000ffff047224 */ /* 0x000fde00078e000b */
[----:B------:R-:W-:-:S02]  /*19470*/  NOP ;  /* 0x0000000000007918 */ /* 0x000fc40000000000 */
[----:B------:R-:W-:Y:S01]  /*19480*/  MOV R6, R14 ;  /* 0x0000000e00067202 */ /* 0x000fe20000000f00 */
[----:B------:R-:W-:Y:S01]  /*19490*/  IMAD.MOV.U32 R7, RZ, RZ, R15 ;  /* 0x000000ffff077224 */ /* 0x000fe200078e000f */
[----:B------:R-:W-:Y:S01]  /*194a0*/  MOV R10, R12 ;  /* 0x0000000c000a7202 */ /* 0x000fe20000000f00 */
[----:B------:R-:W4:Y:S01]  /*194b0*/  LDL.LU.64 R14, [R1+0x21b8] ;  /* 0x0021b800010e7983 */ /* 0x000f220000300a00 */
[----:B------:R-:W-:-:S03]  /*194c0*/  MOV R11, R13 ;  /* 0x0000000d000b7202 */ /* 0x000fc60000000f00 */
[----:B------:R-:W4:Y:S02]  /*194d0*/  LDL.LU.64 R12, [R1+0x21b0] ;  /* 0x0021b000010c7983 */ /* 0x000f240000300a00 */
[----:B----4-:R-:W-:-:S15]  /*194e0*/  HMMA.16816.F32.BF16 R12, R24, R18, R12 ;  /* 0x00000012180c723c */ /* 0x010fde000004180c */
[----:B------:R-:W-:-:S08]  /*194f0*/  NOP ;  /* 0x0000000000007918 */ /* 0x000fd00000000000 */
[----:B------:R-:W-:Y:S04]  /*19500*/  STL.64 [R1+0x90], R12 ;  /* 0x0000900c01007387 */ /* 0x000fe80000100a00 */
[----:B------:R0:W-:Y:S04]  /*19510*/  STL.64 [R1+0x98], R14 ;  /* 0x0000980e01007387 */ /* 0x0001e80000100a00 */
[----:B0-----:R-:W2:Y:S04]  /*19520*/  LDL.LU.64 R14, [R1+0x21a8] ;  /* 0x0021a800010e7983 */ /* 0x001ea80000300a00 */
[----:B------:R-:W2:Y:S01]  /*19530*/  LDL.LU.64 R12, [R1+0x21a0] ;  /* 0x0021a000010c7983 */ /* 0x000ea20000300a00 */
[----:B---3--:R-:W-:Y:S01]  /*19540*/  MOV R29, R23 ;  /* 0x00000017001d7202 */ /* 0x008fe20000000f00 */
[----:B--2---:R-:W-:Y:S02]  /*19550*/  HMMA.16816.F32.BF16 R24, R24, R22, R12 ;  /* 0x000000161818723c */ /* 0x004fe4000004180c */
[----:B------:R-:W2:Y:S04]  /*19560*/  LDL.LU.64 R12, [R1+0x2198] ;  /* 0x00219800010c7983 */ /* 0x000ea80000300a00 */
[----:B------:R-:W3:Y:S04]  /*19570*/  LDL.LU.64 R22, [R1+0x2190] ;  /* 0x0021900001167983 */ /* 0x000ee80000300a00 */
[----:B------:R-:W3:-:S14]  /*19580*/  LDL.LU.64 R20, [R1+0x2188] ;  /* 0x0021880001147983 */ /* 0x000edc0000300a00 */
[----:B------:R-:W-:Y:S02]  /*19590*/  MOV R0, R24 ;  /* 0x0000001800007202 */ /* 0x000fe40000000f00 */
[----:B------:R-:W-:Y:S01]  /*195a0*/  MOV R2, R25 ;  /* 0x0000001900027202 */ /* 0x000fe20000000f00 */
[----:B------:R-:W3:Y:S01]  /*195b0*/  LDL.LU R24, [R1+0x30] ;  /* 0x0000300001187983 */ /* 0x000ee20000300800 */
[----:B------:R-:W-:Y:S01]  /*195c0*/  MOV R3, R26 ;  /* 0x0000001a00037202 */ /* 0x000fe20000000f00 */
[----:B------:R-:W-:Y:S02]  /*195d0*/  IMAD.MOV.U32 R28, RZ, RZ, R27 ;  /* 0x000000ffff1c7224 */ /* 0x000fe400078e001b */
[----:B------:R-:W3:Y:S04]  /*195e0*/  LDL.LU R25, [R1+0x34] ;  /* 0x0000340001197983 */ /* 0x000ee80000300800 */
[----:B------:R-:W3:Y:S04]  /*195f0*/  LDL.LU R26, [R1+0x38] ;  /* 0x00003800011a7983 */ /* 0x000ee80000300800 */
[----:B------:R-:W3:Y:S04]  /*19600*/  LDL.LU R27, [R1+0x3c] ;  /* 0x00003c00011b7983 */ /* 0x000ee80000300800 */
[----:B------:R-:W4:Y:S01]  /*19610*/  LDL.LU.64 R14, [R1+0x2180] ;  /* 0x00218000010e7983 */ /* 0x000f220000300a00 */
[----:B--2---:R-:W-:-:S02]  /*19620*/  MOV R9, R12 ;  /* 0x0000000c00097202 */ /* 0x004fc40000000f00 */
[----:B------:R-:W-:Y:S01]  /*19630*/  MOV R8, R13 ;  /* 0x0000000d00087202 */ /* 0x000fe20000000f00 */
[----:B---3--:R-:W-:Y:S01]  /*19640*/  HMMA.16816.F32.BF16 R24, R20, R12, R24 ;  /* 0x0000000c1418723c */ /* 0x008fe20000041818 */
[----:B------:R-:W2:Y:S05]  /*19650*/  LDL.LU.64 R12, [R1+0x2178] ;  /* 0x00217800010c7983 */ /* 0x000eaa0000300a00 */
[----:B------:R-:W-:Y:S04]  /*19660*/  STL.64 [R1+0x2118], R22 ;  /* 0x0021181601007387 */ /* 0x000fe80000100a00 */
[----:B------:R0:W-:Y:S04]  /*19670*/  STL.64 [R1+0x2110], R20 ;  /* 0x0021101401007387 */ /* 0x0001e80000100a00 */
[----:B0-----:R-:W3:Y:S04]  /*19680*/  LDL.LU R20, [R1+0x70] ;  /* 0x0000700001147983 */ /* 0x001ee80000300800 */
[----:B------:R-:W3:Y:S04]  /*19690*/  LDL.LU R21, [R1+0x74] ;  /* 0x0000740001157983 */ /* 0x000ee80000300800 */
[----:B------:R-:W3:Y:S04]  /*196a0*/  LDL.LU R22, [R1+0x78] ;  /* 0x0000780001167983 */ /* 0x000ee80000300800 */
[----:B------:R-:W3:Y:S04]  /*196b0*/  LDL.LU R23, [R1+0x7c] ;  /* 0x00007c0001177983 */ /* 0x000ee80000300800 */
[----:B------:R-:W-:Y:S04]  /*196c0*/  STL.64 [R1+0x20e8], R26 ;  /* 0x0020e81a01007387 */ /* 0x000fe80000100a00 */
[----:B------:R-:W-:Y:S04]  /*196d0*/  STL.64 [R1+0x20e0], R24 ;  /* 0x0020e01801007387 */ /* 0x000fe80000100a00 */
[----:B----4-:R-:W-:Y:S04]  /*196e0*/  STL.64 [R1+0x2138], R14 ;  /* 0x0021380e01007387 */ /* 0x010fe80000100a00 */
[----:B--2---:R0:W-:Y:S01]  /*196f0*/  STL.64 [R1+0x2130], R12 ;  /* 0x0021300c01007387 */ /* 0x0041e20000100a00 */
[----:B---3--:R-:W-:Y:S07]  /*19700*/  HMMA.16816.F32.BF16 R16, R12, R18, R20 ;  /* 0x000000120c10723c */ /* 0x008fee0000041814 */
[----:B0-----:R-:W-:Y:S01]  /*19710*/  IMAD.MOV.U32 R12, RZ, RZ, R9 ;  /* 0x000000ffff0c7224 */ /* 0x001fe200078e0009 */
[----:B------:R-:W-:Y:S01]  /*19720*/  MOV R13, R8 ;  /* 0x00000008000d7202 */ /* 0x000fe20000000f00 */
[----:B------:R-:W2:Y:S04]  /*19730*/  LDL.LU R9, [R1+0x2174] ;  /* 0x0021740001097983 */ /* 0x000ea80000300800 */
[----:B------:R-:W3:Y:S01]  /*19740*/  LDL.LU R8, [R1+0x2170] ;  /* 0x0021700001087983 */ /* 0x000ee20000300800 */
[----:B------:R-:W-:Y:S01]  /*19750*/  MOV R24, R0 ;  /* 0x0000000000187202 */ /* 0x000fe20000000f00 */
[----:B------:R-:W-:Y:S01]  /*19760*/  IMAD.MOV.U32 R26, RZ, RZ, R3 ;  /* 0x000000ffff1a7224 */ /* 0x000fe200078e0003 */
[----:B------:R-:W-:Y:S01]  /*19770*/  MOV R25, R2 ;  /* 0x0000000200197202 */ /* 0x000fe20000000f00 */
[----:B------:R-:W4:Y:S01]  /*19780*/  LDL.LU R0, [R1+0x216c] ;  /* 0x00216c0001007983 */ /* 0x000f220000300800 */
[----:B------:R-:W-:-:S03]  /*19790*/  MOV R27, R28 ;  /* 0x0000001c001b7202 */ /* 0x000fc60000000f00 */
[----:B------:R-:W5:Y:S04]  /*197a0*/  LDL.LU R2, [R1+0x2168] ;  /* 0x0021680001027983 */ /* 0x000f680000300800 */
[----:B------:R-:W4:Y:S04]  /*197b0*/  LDL.LU R3, [R1+0x2164] ;  /* 0x0021640001037983 */ /* 0x000f280000300800 */
[----:B------:R-:W5:Y:S04]  /*197c0*/  LDL.LU R28, [R1+0x2160] ;  /* 0x00216000011c7983 */ /* 0x000f680000300800 */
[----:B------:R-:W4:Y:S04]  /*197d0*/  LDL.LU R20, [R1+0x10] ;  /* 0x0000100001147983 */ /* 0x000f280000300800 */
[----:B------:R-:W4:Y:S01]  /*197e0*/  LDL.LU R21, [R1+0x14] ;  /* 0x0000140001157983 */ /* 0x000f220000300800 */
[----:B--2---:R-:W-:-:S02]  /*197f0*/  MOV R23, R9 ;  /* 0x0000000900177202 */ /* 0x004fc40000000f00 */
[----:B---3--:R-:W-:Y:S02]  /*19800*/  MOV R22, R8 ;  /* 0x0000000800167202 */ /* 0x008fe40000000f00 */
[----:B------:R-:W2:Y:S04]  /*19810*/  LDL.LU R8, [R1+0x215c] ;  /* 0x00215c0001087983 */ /* 0x000ea80000300800 */
[----:B------:R-:W3:Y:S04]  /*19820*/  LDL.LU R9, [R1+0x2158] ;  /* 0x0021580001097983 */ /* 0x000ee80000300800 */
[----:B------:R0:W-:Y:S02]  /*19830*/  STL.64 [R1+0x2128], R22 ;  /* 0x0021281601007387 */ /* 0x0001e40000100a00 */
[----:B0-----:R-:W-:Y:S01]  /*19840*/  IMAD.MOV.U32 R22, RZ, RZ, R5 ;  /* 0x000000ffff167224 */ /* 0x001fe200078e0005 */
[----:B------:R-:W-:Y:S01]  /*19850*/  MOV R23, R4 ;  /* 0x0000000400177202 */ /* 0x000fe20000000f00 */
[----:B----4-:R0:W-:Y:S04]  /*19860*/  STL.64 [R1+0x2120], R20 ;  /* 0x0021201401007387 */ /* 0x0101e80000100a00 */
[----:B------:R2:W-:Y:S04]  /*19870*/  STL.64 [R1+0x2140], R22 ;  /* 0x0021401601007387 */ /* 0x0005e80000100a00 */
[----:B0-----:R-:W4:Y:S04]  /*19880*/  LDL.LU R20, [R1+0x40] ;  /* 0x0000400001147983 */ /* 0x001f280000300800 */
[----:B------:R-:W4:Y:S01]  /*19890*/  LDL.LU R21, [R1+0x44] ;  /* 0x0000440001157983 */ /* 0x000f220000300800 */
[----:B--2---:R-:W-:-:S03]  /*198a0*/  MOV R22, R8 ;  /* 0x0000000800167202 */ /* 0x004fc60000000f00 */
[----:B------:R-:W4:Y:S01]  /*198b0*/  LDL.LU R8, [R1+0x2154] ;  /* 0x0021540001087983 */ /* 0x000f220000300800 */
[----:B---3--:R-:W-:-:S03]  /*198c0*/  MOV R23, R9 ;  /* 0x0000000900177202 */ /* 0x008fc60000000f00 */
[----:B------:R-:W4:Y:S04]  /*198d0*/  LDL.LU R9, [R1+0x2150] ;  /* 0x0021500001097983 */ /* 0x000f280000300800 */
[----:B------:R-:W-:Y:S04]  /*198e0*/  STL.64 [R1+0x20f8], R26 ;  /* 0x0020f81a01007387 */ /* 0x000fe80000100a00 */
[----:B------:R0:W-:Y:S04]  /*198f0*/  STL.64 [R1+0x20f0], R24 ;  /* 0x0020f01801007387 */ /* 0x0001e80000100a00 */
[----:B0-----:R-:W2:Y:S04]  /*19900*/  LDL.LU.64 R24, [R1+0x60] ;  /* 0x0000600001187983 */ /* 0x001ea80000300a00 */
[----:B--2---:R0:W-:Y:S04]  /*19910*/  STL.64 [R1+0x2100], R24 ;  /* 0x0021001801007387 */ /* 0x0041e80000100a00 */
[----:B0-----:R-:W2:Y:S04]  /*19920*/  LDL.LU.64 R24, [R1+0xc0] ;  /* 0x0000c00001187983 */ /* 0x001ea80000300a00 */
[----:B------:R-:W3:Y:S04]  /*19930*/  LDL.LU.64 R4, [R1+0xb0] ;  /* 0x0000b00001047983 */ /* 0x000ee80000300a00 */
[----:B---3--:R0:W-:Y:S02]  /*19940*/  STL.64 [R1+0x2108], R4 ;  /* 0x0021080401007387 */ /* 0x0081e40000100a00 */
[----:B0-----:R-:W-:Y:S01]  /*19950*/  IMAD.MOV.U32 R4, RZ, RZ, R10 ;  /* 0x000000ffff047224 */ /* 0x001fe200078e000a */
[----:B------:R-:W-:Y:S01]  /*19960*/  MOV R5, R11 ;  /* 0x0000000b00057202 */ /* 0x000fe20000000f00 */
[----:B------:R-:W4:Y:S04]  /*19970*/  LDL.LU R10, [R1+0x214c] ;  /* 0x00214c00010a7983 */ /* 0x000f280000300800 */
[----:B------:R-:W4:Y:S04]  /*19980*/  LDL.LU R11, [R1+0x2148] ;  /* 0x00214800010b7983 */ /* 0x000f280000300800 */
[----:B------:R5:W-:Y:S04]  /*19990*/  STL [R1+0x20a4], R16 ;  /* 0x0020a41001007387 */ /* 0x000be80000100800 */
[----:B------:R0:W-:Y:S04]  /*199a0*/  STL [R1+0x20a0], R17 ;  /* 0x0020a01101007387 */ /* 0x0001e80000100800 */
[----:B------:R1:W-:Y:S01]  /*199b0*/  STL [R1+0x209c], R18 ;  /* 0x00209c1201007387 */ /* 0x0003e20000100800 */
[----:B-----5:R-:W-:-:S03]  /*199c0*/  MOV R16, R28 ;  /* 0x0000001c00107202 */ /* 0x020fc60000000f00 */
[----:B------:R3:W-:Y:S01]  /*199d0*/  STL [R1+0x2098], R19 ;  /* 0x0020981301007387 */ /* 0x0007e20000100800 */
[----:B0-----:R-:W-:Y:S01]  /*199e0*/  MOV R17, R3 ;  /* 0x0000000300117202 */ /* 0x001fe20000000f00 */
[----:B-1----:R-:W-:Y:S01]  /*199f0*/  IMAD.MOV.U32 R18, RZ, RZ, R2 ;  /* 0x000000ffff127224 */ /* 0x002fe200078e0002 */
[----:B---3--:R-:W-:Y:S01]  /*19a00*/  MOV R19, R0 ;  /* 0x0000000000137202 */ /* 0x008fe20000000f00 */
[----:B----4-:R-:W-:Y:S01]  /*19a10*/  HMMA.16816.F32.BF16 R12, R8, R12, R20 ;  /* 0x0000000c080c723c */ /* 0x010fe20000041814 */
[----:B------:R-:W3:-:S15]  /*19a20*/  LDL.LU.64 R22, [R1+0x2140] ;  /* 0x0021400001167983 */ /* 0x000ede0000300a00 */
[----:B------:R-:W-:-:S08]  /*19a30*/  NOP ;  /* 0x0000000000007918 */ /* 0x000fd00000000000 */
[----:B------:R-:W-:Y:S01]  /*19a40*/  IMAD.MOV.U32 R2, RZ, RZ, R14 ;  /* 0x000000ffff027224 */ /* 0x000fe200078e000e */
[----:B------:R-:W-:Y:S02]  /*19a50*/  MOV R0, R15 ;  /* 0x0000000f00007202 */ /* 0x000fe40000000f00 */
[----:B------:R-:W-:Y:S01]  /*19a60*/  MOV R28, R12 ;  /* 0x0000000c001c7202 */ /* 0x000fe20000000f00 */
[----:B------:R-:W3:Y:S01]  /*19a70*/  LDL.LU.64 R14, [R1+0x2138] ;  /* 0x00213800010e7983 */ /* 0x000ee20000300a00 */
[----:B------:R-:W-:-:S03]  /*19a80*/  MOV R3, R13 ;  /* 0x0000000d00037202 */ /* 0x000fc60000000f00 */
[----:B------:R-:W3:Y:S04]  /*19a90*/  LDL.LU.64 R12, [R1+0x2130] ;  /* 0x00213000010c7983 */ /* 0x000ee80000300a00 */
[----:B------:R-:W-:Y:S04]  /*19aa0*/  STL [R1+0x20bc], R3 ;  /* 0x0020bc0301007387 */ /* 0x000fe80000100800 */
[----:B------:R-:W-:Y:S04]  /*19ab0*/  STL [R1+0x20b8], R28 ;  /* 0x0020b81c01007387 */ /* 0x000fe80000100800 */
[----:B------:R-:W-:Y:S04]  /*19ac0*/  STL [R1+0x20b4], R8 ;  /* 0x0020b40801007387 */ /* 0x000fe80000100800 */
[----:B------:R-:W-:Y:S04]  /*19ad0*/  STL [R1+0x20b0], R9 ;  /* 0x0020b00901007387 */ /* 0x000fe80000100800 */
[----:B------:R0:W-:Y:S04]  /*19ae0*/  STL [R1+0x20ac], R10 ;  /* 0x0020ac0a01007387 */ /* 0x0001e80000100800 */
[----:B------:R1:W-:Y:S04]  /*19af0*/  STL [R1+0x20a8], R11 ;  /* 0x0020a80b01007387 */ /* 0x0003e80000100800 */
[----:B0-----:R-:W4:Y:S01]  /*19b00*/  LDL.LU R10, [R1+0xf8] ;  /* 0x0000f800010a7983 */ /* 0x001f220000300800 */
[----:B-1----:R-:W-:Y:S01]  /*19b10*/  MOV R11, R29 ;  /* 0x0000001d000b7202 */ /* 0x002fe20000000f00 */
[----:B---3--:R-:W-:-:S15]  /*19b20*/  HMMA.16816.F32.BF16 R20, R12, R22, R16 ;  /* 0x000000160c14723c */ /* 0x008fde0000041810 */
[----:B------:R-:W-:-:S08]  /*19b30*/  NOP ;  /* 0x0000000000007918 */ /* 0x000fd00000000000 */
[----:B------:R0:W-:Y:S01]  /*19b40*/  STL [R1+0x78], R22 ;  /* 0x0000781601007387 */ /* 0x0001e20000100800 */
[----:B------:R-:W-:Y:S01]  /*19b50*/  MOV R29, R23 ;  /* 0x00000017001d7202 */ /* 0x000fe20000000f00 */
[----:B------:R-:W-:Y:S01]  /*19b60*/  IMAD.MOV.U32 R19, RZ, RZ, R21 ;  /* 0x000000ffff137224 */ /* 0x000fe200078e0015 */
[----:B------:R-:W-:Y:S01]  /*19b70*/  MOV R18, R20 ;  /* 0x0000001400127202 */ /* 0x000fe20000000f00 */
[----:B0-----:R-:W4:Y:S04]  /*19b80*/  LDL.LU.64 R22, [R1+0x2128] ;  /* 0x0021280001167983 */ /* 0x001f280000300a00 */
[----:B------:R-:W4:Y:S02]  /*19b90*/  LDL.LU.64 R20, [R1+0x2120] ;  /* 0x0021200001147983 */ /* 0x000f240000300a00 */
[----:B----4-:R-:W-:Y:S02]  /*19ba0*/  HMMA.16816.F32.BF16 R12, R12, R10, R20 ;  /* 0x0000000a0c0c723c */ /* 0x010fe40000041814 */
[----:B------:R-:W3:Y:S04]  /*19bb0*/  LDL.LU.64 R22, [R1+0x2118] ;  /* 0x0021180001167983 */ /* 0x000ee80000300a00 */
[----:B------:R-:W3:Y:S01]  /*19bc0*/  LDL.LU.64 R20, [R1+0x2110] ;  /* 0x0021100001147983 */ /* 0x000ee20000300a00 */
[----:B--2---:R-:W-:-:S02]  /*19bd0*/  MOV R8, R24 ;  /* 0x0000001800087202 */ /* 0x004fc40000000f00 */
[----:B------:R-:W-:-:S15]  /*19be0*/  MOV R9, R25 ;  /* 0x0000001900097202 */ /* 0x000fde0000000f00 */
[----:B------:R-:W-:Y:S01]  /*19bf0*/  MOV R10, R12 ;  /* 0x0000000c000a7202 */ /* 0x000fe20000000f00 */
[----:B------:R-:W-:Y:S01]  /*19c00*/  IMAD.MOV.U32 R16, RZ, RZ, R14 ;  /* 0x000000ffff107224 */ /* 0x000fe200078e000e */
[----:B------:R-:W-:Y:S01]  /*19c10*/  MOV R11, R13 ;  /* 0x0000000d000b7202 */ /* 0x000fe20000000f00 */
[----:B------:R-:W2:Y:S01]  /*19c20*/  LDL.LU R12, [R1+0x90] ;  /* 0x00009000010c7983 */ /* 0x000ea20000300800 */
[----:B------:R-:W-:-:S03]  /*19c30*/  MOV R17, R15 ;  /* 0x0000000f00117202 */ /* 0x000fc60000000f00 */
[----:B------:R-:W2:Y:S04]  /*19c40*/  LDL.LU R13, [R1+0x94] ;  /* 0x00009400010d7983 */ /* 0x000ea80000300800 */
[----:B------:R-:W2:Y:S04]  /*19c50*/  LDL.LU R14, [R1+0x98] ;  /* 0x00009800010e7983 */ /* 0x000ea80000300800 */
[----:B------:R-:W2:Y:S04]  /*19c60*/  LDL.LU R15, [R1+0x9c] ;  /* 0x00009c00010f7983 */ /* 0x000ea80000300800 */
[----:B------:R0:W-:Y:S04]  /*19c70*/  STL.64 [R1+0x20c8], R18 ;  /* 0x0020c81201007387 */ /* 0x0001e80000100a00 */
[----:B------:R-:W-:Y:S04]  /*19c80*/  STL.64 [R1+0x20c0], R16 ;  /* 0x0020c01001007387 */ /* 0x000fe80000100a00 */
[----:B0-----:R-:W4:Y:S01]  /*19c90*/  LDL.LU.64 R18, [R1+0xd8] ;  /* 0x0000d80001127983 */ /* 0x001f220000300a00 */
[----:B---3--:R-:W-:-:S15]  /*19ca0*/  HMMA.16816.F32.BF16 R4, R20, R24, R4 ;  /* 0x000000181404723c */ /* 0x008fde0000041804 */
[----:B------:R-:W-:-:S08]  /*19cb0*/  NOP ;  /* 0x0000000000007918 */ /* 0x000fd00000000000 */
[----:B------:R0:W-:Y:S04]  /*19cc0*/  STL.64 [R1+0x80], R4 ;  /* 0x0000800401007387 */ /* 0x0001e80000100a00 */
[----:B------:R-:W-:Y:S04]  /*19cd0*/  STL.64 [R1+0x88], R6 ;  /* 0x0000880601007387 */ /* 0x000fe80000100a00 */
[----:B0-----:R-:W3:Y:S04]  /*19ce0*/  LDL.LU.64 R4, [R1+0x2108] ;  /* 0x0021080001047983 */ /* 0x001ee80000300a00 */
[----:B------:R-:W2:Y:S02]  /*19cf0*/  LDL.LU.64 R24, [R1+0x2100] ;  /* 0x0021000001187983 */ /* 0x000ea40000300a00 */
[----:B--2---:R-:W-:-:S15]  /*19d00*/  HMMA.16816.F32.BF16 R12, R20, R24, R12 ;  /* 0x00000018140c723c */ /* 0x004fde000004180c */
[----:B------:R-:W-:-:S08]  /*19d10*/  NOP ;  /* 0x0000000000007918 */ /* 0x000fd00000000000 */
[----:B------:R0:W-:Y:S04]  /*19d20*/  STL.64 [R1+0x40], R12 ;  /* 0x0000400c01007387 */ /* 0x0001e80000100a00 */
[----:B------:R-:W-:Y:S04]  /*19d30*/  STL.64 [R1+0x48], R14 ;  /* 0x0000480e01007387 */ /* 0x000fe80000100a00 */
[----:B------:R-:W2:Y:S01]  /*19d40*/  LDL.LU.64 R26, [R1+0x20f8] ;  /* 0x0020f800011a7983 */ /* 0x000ea20000300a00 */
[----:B0-----:R-:W-:Y:S01]  /*19d50*/  IMAD.MOV.U32 R13, RZ, RZ, R24 ;  /* 0x000000ffff0d7224 */ /* 0x001fe200078e0018 */
[----:B------:R-:W-:-:S02]  /*19d60*/  MOV R12, R25 ;  /* 0x00000019000c7202 */ /* 0x000fc40000000f00 */
[----:B------:R-:W2:Y:S01]  /*19d70*/  LDL.LU.64 R24, [R1+0x20f0] ;  /* 0x0020f00001187983 */ /* 0x000ea20000300a00 */
[----:B---3--:R-:W-:Y:S02]  /*19d80*/  MOV R3, R4 ;  /* 0x0000000400037202 */ /* 0x008fe40000000f00 */
[----:B------:R-:W-:Y:S01]  /*19d90*/  MOV R28, R5 ;  /* 0x00000005001c7202 */ /* 0x000fe20000000f00 */
[----:B--2---:R-:W-:Y:S01]  /*19da0*/  HMMA.16816.F32.BF16 R20, R20, R4, R24 ;  /* 0x000000041414723c */ /* 0x004fe20000041818 */
[----:B------:R-:W2:Y:S04]  /*19db0*/  LDL.LU.64 R26, [R1+0x20e8] ;  /* 0x0020e800011a7983 */ /* 0x000ea80000300a00 */
[----:B------:R-:W2:-:S15]  /*19dc0*/  LDL.LU.64 R24, [R1+0x20e0] ;  /* 0x0020e00001187983 */ /* 0x000e9e0000300a00 */
[----:B------:R-:W-:-:S03]  /*19dd0*/  NOP ;  /* 0x0000000000007918 */ /* 0x000fc60000000000 */
[----:B------:R0:W-:Y:S04]  /*19de0*/  STL.64 [R1+0x50], R20 ;  /* 0x0000501401007387 */ /* 0x0001e80000100a00 */
[----:B------:R4:W-:Y:S04]  /*19df0*/  STL.64 [R1+0x58], R22 ;  /* 0x0000581601007387 */ /* 0x0009e80000100a00 */
[----:B------:R-:W2:Y:S04]  /*19e00*/  LDL.LU.64 R6, [R1+0x20d8] ;  /* 0x0020d80001067983 */ /* 0x000ea80000300a00 */
[----:B------:R-:W2:Y:S01]  /*19e10*/  LDL.LU.64 R4, [R1+0x20d0] ;  /* 0x0020d00001047983 */ /* 0x000ea20000300a00 */
[----:B0-----:R-:W-:Y:S01]  /*19e20*/  IMAD.MOV.U32 R20, RZ, RZ, R13 ;  /* 0x000000ffff147224 */ /* 0x001fe200078e000d */
[----:B------:R-:W-:-:S02]  /*19e30*/  MOV R21, R12 ;  /* 0x0000000c00157202 */ /* 0x000fc40000000f00 */
[----:B----4-:R-:W-:Y:S02]  /*19e40*/  MOV R23, R18 ;  /* 0x0000001200177202 */ /* 0x010fe40000000f00 */
[----:B------:R-:W-:Y:S01]  /*19e50*/  MOV R22, R19 ;  /* 0x0000001300167202 */ /* 0x000fe20000000f00 */
[----:B--2---:R-:W-:Y:S01]  /*19e60*/  HMMA.16816.F32.BF16 R12, R4, R18, R24 ;  /* 0x00000012040c723c */ /* 0x004fe20000041818 */
[----:B------:R-:W2:Y:S04]  /*19e70*/  LDL.LU.64 R18, [R1+0x20c8] ;  /* 0x0020c80001127983 */ /* 0x000ea80000300a00 */
[----:B------:R-:W3:Y:S04]  /*19e80*/  LDL.LU.64 R16, [R1+0x20c0] ;  /* 0x0020c00001107983 */ /* 0x000ee80000300a00 */
[----:B------:R-:W-:Y:S04]  /*19e90*/  STL.64 [R1+0x2048], R6 ;  /* 0x0020480601007387 */ /* 0x000fe80000100a00 */
[----:B------:R0:W-:Y:S02]  /*19ea0*/  STL.64 [R1+0x2040], R4 ;  /* 0x0020400401007387 */ /* 0x0001e40000100a00 */
[----:B0-----:R-:W-:Y:S01]  /*19eb0*/  IMAD.MOV.U32 R4, RZ, RZ, R3 ;  /* 0x000000ffff047224 */ /* 0x001fe200078e0003 */
[----:B------:R-:W-:Y:S01]  /*19ec0*/  MOV R5, R28 ;  /* 0x0000001c00057202 */ /* 0x000fe20000000f00 */
[----:B------:R-:W4:Y:S04]  /*19ed0*/  LDL.LU R3, [R1+0x20bc] ;  /* 0x0020bc0001037983 */ /* 0x000f280000300800 */
[----:B------:R-:W5:Y:S04]  /*19ee0*/  LDL.LU R28, [R1+0x20b8] ;  /* 0x0020b800011c7983 */ /* 0x000f680000300800 */
[----:B------:R0:W-:Y:S02]  /*19ef0*/  STL.64 [R1+0x2058], R4 ;  /* 0x0020580401007387 */ /* 0x0001e40000100a00 */
[----:B0-----:R-:W-:-:S02]  /*19f00*/  MOV R4, R8 ;  /* 0x0000000800047202 */ /* 0x001fc40000000f00 */
[----:B------:R-:W-:Y:S01]  /*19f10*/  MOV R5, R9 ;  /* 0x0000000900057202 */ /* 0x000fe20000000f00 */
[----:B------:R-:W4:Y:S04]  /*19f20*/  LDL.LU R8, [R1+0x20b4] ;  /* 0x0020b40001087983 */ /* 0x000f280000300800 */
[----:B------:R-:W4:Y:S04]  /*19f30*/  LDL.LU R9, [R1+0x20b0] ;  /* 0x0020b00001097983 */ /* 0x000f280000300800 */
[----:B------:R-:W-:Y:S04]  /*19f40*/  STL.64 [R1+0x2070], R4 ;  /* 0x0020700401007387 */ /* 0x000fe80000100a00 */
[----:B------:R0:W-:Y:S04]  /*19f50*/  STL [R1+0x202c], R13 ;  /* 0x00202c0d01007387 */ /* 0x0001e80000100800 */
[----:B------:R-:W-:Y:S04]  /*19f60*/  STL [R1+0x2028], R15 ;  /* 0x0020280f01007387 */ /* 0x000fe80000100800 */
[----:B------:R-:W-:Y:S01]  /*19f70*/  STL [R1+0x2054], R14 ;  /* 0x0020540e01007387 */ /* 0x000fe20000100800 */
[----:B0-----:R-:W-:-:S03]  /*19f80*/  MOV R13, R11 ;  /* 0x0000000b000d7202 */ /* 0x001fc60000000f00 */
[----:B------:R0:W-:Y:S02]  /*19f90*/  STL [R1+0x2050], R12 ;  /* 0x0020500c01007387 */ /* 0x0001e40000100800 */
[----:B0-----:R-:W-:Y:S02]  /*19fa0*/  MOV R12, R10 ;  /* 0x0000000a000c7202 */ /* 0x001fe40000000f00 */
[----:B------:R-:W4:Y:S04]  /*19fb0*/  LDL.LU R10, [R1+0x20ac] ;  /* 0x0020ac00010a7983 */ /* 0x000f280000300800 */
[----:B------:R-:W4:Y:S01]  /*19fc0*/  LDL.LU R11, [R1+0x20a8] ;  /* 0x0020a800010b7983 */ /* 0x000f220000300800 */
[----:B---3--:R-:W-:Y:S01]  /*19fd0*/  IMAD.MOV.U32 R14, RZ, RZ, R16 ;  /* 0x000000ffff0e7224 */ /* 0x008fe200078e0010 */
[----:B------:R-:W-:-:S02]  /*19fe0*/  MOV R15, R17 ;  /* 0x00000011000f7202 */ /* 0x000fc40000000f00 */
[----:B------:R-:W4:Y:S04]  /*19ff0*/  LDL.LU R16, [R1+0x20a4] ;  /* 0x0020a40001107983 */ /* 0x000f280000300800 */
[----:B------:R-:W4:Y:S04]  /*1a000*/  LDL.LU R17, [R1+0x20a0] ;  /* 0x0020a00001117983 */ /* 0x000f280000300800 */
[----:B------:R-:W-:Y:S04]  /*1a010*/  STL.64 [R1+0x2068], R14 ;  /* 0x0020680e01007387 */ /* 0x000fe80000100a00 */
[----:B------:R2:W-:Y:S02]  /*1a020*/  STL.64 [R1+0x2060], R12 ;  /* 0x0020600c01007387 */ /* 0x0005e40000100a00 */
[----:B--2---:R-:W-:-:S02]  /*1a030*/  MOV R12, R18 ;  /* 0x00000012000c7202 */ /* 0x004fc40000000f00 */
[----:B------:R-:W4:Y:S01]  /*1a040*/  LDL.LU R18, [R1+0x209c] ;  /* 0x00209c0001127983 */ /* 0x000f220000300800 */
[----:B------:R-:W-:-:S03]  /*1a050*/  MOV R13, R19 ;  /* 0x00000013000d7202 */ /* 0x000fc60000000f00 */
[----:B------:R-:W4:Y:S04]  /*1a060*/  LDL.LU R19, [R1+0x2098] ;  /* 0x0020980001137983 */ /* 0x000f280000300800 */
[----:B------:R-:W2:Y:S01]  /*1a070*/  LDL.LU R14, [R1+0x78] ;  /* 0x00007800010e7983 */ /* 0x000ea20000300800 */
[----:B------:R-:W-:Y:S01]  /*1a080*/  IMAD.MOV.U32 R15, RZ, RZ, R29 ;  /* 0x000000ffff0f7224 */ /* 0x000fe200078e001d */
[----:B------:R-:W-:Y:S01]  /*1a090*/  MOV R7, R22 ;  /* 0x0000001600077202 */ /* 0x000fe20000000f00 */
[----:B------:R-:W-:Y:S02]  /*1a0a0*/  IMAD.MOV.U32 R6, RZ, RZ, R23 ;  /* 0x000000ffff067224 */ /* 0x000fe400078e0017 */
[----:B----4-:R-:W-:Y:S01]  /*1a0b0*/  HMMA.16816.F32.BF16 R20, R8, R20, R16 ;  /* 0x000000140814723c */ /* 0x010fe20000041810 */
[----:B--2---:R0:W-:Y:S04]  /*1a0c0*/  STL.64 [R1+0x2080], R14 ;  /* 0x0020800e01007387 */ /* 0x0041e80000100a00 */
[----:B------:R5:W-:Y:S04]  /*1a0d0*/  STL.64 [R1+0x2078], R12 ;  /* 0x0020780c01007387 */ /* 0x000be80000100a00 */
[----:B------:R-:W2:Y:S04]  /*1a0e0*/  LDL.LU.64 R18, [R1+0x2090] ;  /* 0x0020900001127983 */ /* 0x000ea80000300a00 */
[----:B------:R-:W2:Y:S01]  /*1a0f0*/  LDL.LU.64 R16, [R1+0x2088] ;  /* 0x0020880001107983 */ /* 0x000ea20000300a00 */
[----:B0-----:R-:W-:Y:S01]  /*1a100*/  MOV R14, R2 ;  /* 0x00000002000e7202 */ /* 0x001fe20000000f00 */
[----:B------:R-:W-:Y:S01]  /*1a110*/  IMAD.MOV.U32 R15, RZ, RZ, R0 ;  /* 0x000000ffff0f7224 */ /* 0x000fe200078e0000 */
[----:B-----5:R-:W-:-:S02]  /*1a120*/  MOV R12, R28 ;  /* 0x0000001c000c7202 */ /* 0x020fc40000000f00 */
[----:B------:R-:W-:-:S05]  /*1a130*/  MOV R13, R3 ;  /* 0x00000003000d7202 */ /* 0x000fca0000000f00 */
[----:B------:R0:W-:Y:S04]  /*1a140*/  STL.64 [R1+0x2038], R22 ;  /* 0x0020381601007387 */ /* 0x0001e80000100a00 */
[----:B------:R-:W-:Y:S04]  /*1a150*/  STL.64 [R1+0x2030], R20 ;  /* 0x0020301401007387 */ /* 0x000fe80000100a00 */
[----:B0-----:R-:W3:Y:S01]  /*1a160*/  LDL.LU.64 R22, [R1+0x68] ;  /* 0x0000680001167983 */ /* 0x001ee20000300a00 */
[----:B--2---:R-:W-:Y:S03]  /*1a170*/  HMMA.16816.F32.BF16 R4, R16, R6, R12 ;  /* 0x000000061004723c */ /* 0x004fe6000004180c */
[----:B------:R-:W2:Y:S04]  /*1a180*/  LDL.LU.64 R14, [R1+0x2080] ;  /* 0x00208000010e7983 */ /* 0x000ea80000300a00 */
[----:B------:R-:W2:-:S15]  /*1a190*/  LDL.LU.64 R12, [R1+0x2078] ;  /* 0x00207800010c7983 */ /* 0x000e9e0000300a00 */
[----:B------:R-:W-:-:S01]  /*1a1a0*/  NOP ;  /* 0x0000000000007918 */ /* 0x000fc20000000000 */
[----:B------:R0:W-:Y:S04]  /*1a1b0*/  STL.64 [R1], R4 ;  /* 0x0000000401007387 */ /* 0x0001e80000100a00 */
[----:B------:R2:W-:Y:S04]  /*1a1c0*/  STL [R1+0xc], R7 ;  /* 0x00000c0701007387 */ /* 0x0005e80000100800 */
[----:B0-----:R-:W2:Y:S01]  /*1a1d0*/  LDL.LU.64 R4, [R1+0x2070] ;  /* 0x0020700001047983 */ /* 0x001ea20000300a00 */
[----:B------:R-:W-:Y:S02]  /*1a1e0*/  MOV R29, R6 ;  /* 0x00000006001d7202 */ /* 0x000fe40000000f00 */
[----:B--2---:R-:W-:Y:S01]  /*1a1f0*/  HMMA.16816.F32.BF16 R4, R8, R4, R12 ;  /* 0x000000040804723c */ /* 0x004fe2000004180c */
[----:B------:R-:W2:Y:S04]  /*1a200*/  LDL.LU.64 R14, [R1+0x2068] ;  /* 0x00206800010e7983 */ /* 0x000ea80000300a00 */
[----:B------:R-:W2:-:S15]  /*1a210*/  LDL.LU.64 R12, [R1+0x2060] ;  /* 0x00206000010c7983 */ /* 0x000e9e0000300a00 */
[----:B------:R-:W-:-:S03]  /*1a220*/  NOP ;  /* 0x0000000000007918 */ /* 0x000fc60000000000 */
[----:B------:R0:W-:Y:S04]  /*1a230*/  STL.64 [R1+0x20], R4 ;  /* 0x0000200401007387 */ /* 0x0001e80000100a00 */
[----:B------:R1:W-:Y:S04]  /*1a240*/  STL.64 [R1+0x28], R6 ;  /* 0x0000280601007387 */ /* 0x0003e80000100a00 */
[----:B0-----:R-:W2:Y:S01]  /*1a250*/  LDL.LU.64 R4, [R1+0x2058] ;  /* 0x0020580001047983 */ /* 0x001ea20000300a00 */
[----:B------:R-:W0:Y:S01]  /*1a260*/  S2R R26, SR_TID.X ;  /* 0x00000000001a7919 */ /* 0x000e220000002100 */
[----:B------:R-:W4:Y:S01]  /*1a270*/  S2R R27, SR_CTAID.X ;  /* 0x00000000001b7919 */ /* 0x000f220000002500 */
[----:B0-----:R-:W-:-:S02]  /*1a280*/  SHF.L.U32 R3, R26, 0x1, RZ ;  /* 0x000000011a037819 */ /* 0x001fc400000006ff */
[----:B------:R-:W-:Y:S02]  /*1a290*/  LOP3.LUT R24, R26, 0x60, RZ, 0xc0, !PT ;  /* 0x000000601a187812 */ /* 0x000fe400078ec0ff */
[----:B------:R-:W-:-:S04]  /*1a2a0*/  LOP3.LUT R3, R3, 0x6, RZ, 0xc0, !PT ;  /* 0x0000000603037812 */ /* 0x000fc800078ec0ff */
[----:B------:R-:W-:Y:S02]  /*1a2b0*/  LEA.HI R3, R24, R3, RZ, 0x1e ;  /* 0x0000000318037211 */ /* 0x000fe400078ff0ff */
[--C-:B------:R-:W-:Y:S02]  /*1a2c0*/  SHF.R.U32.HI R0, RZ, 0x2, R26.reuse ;  /* 0x00000002ff007819 */ /* 0x100fe4000001161a */
[----:B------:R-:W-:Y:S01]  /*1a2d0*/  SHF.R.U32.HI R2, RZ, 0x2, R26 ;  /* 0x00000002ff027819 */ /* 0x000fe2000001161a */
[----:B------:R-:W-:Y:S01]  /*1a2e0*/  VIADD R28, R3, UR4 ;  /* 0x00000004031c7c36 */ /* 0x000fe20008000000 */
[----:B----4-:R-:W-:Y:S02]  /*1a2f0*/  SHF.L.U32 R27, R27, 0x5, RZ ;  /* 0x000000051b1b7819 */ /* 0x010fe400000006ff */
[----:B------:R-:W-:Y:S02]  /*1a300*/  SGXT.U32 R0, R0, 0x3 ;  /* 0x000000030000781a */ /* 0x000fe40000000000 */
[----:B------:R-:W-:-:S02]  /*1a310*/  SGXT.U32 R2, R2, 0x3 ;  /* 0x000000030202781a */ /* 0x000fc40000000000 */
[----:B------:R-:W-:Y:S02]  /*1a320*/  IADD3 R24, R28, 0x20, RZ ;  /* 0x000000201c187810 */ /* 0x000fe40007ffe0ff */
[----:B------:R-:W-:Y:S02]  /*1a330*/  LOP3.LUT R0, R0, R27, RZ, 0xfc, !PT ;  /* 0x0000001b00007212 */ /* 0x000fe400078efcff */
[----:B------:R-:W-:Y:S02]  /*1a340*/  LOP3.LUT R2, R27, 0x10, R2, 0xfe, !PT ;  /* 0x000000101b027812 */ /* 0x000fe400078efe02 */
[-C--:B------:R-:W-:Y:S02]  /*1a350*/  ISETP.GE.AND P6, PT, R0, R24.reuse, PT ;  /* 0x000000180000720c */ /* 0x080fe40003fc6270 */
[----:B------:R-:W-:Y:S01]  /*1a360*/  ISETP.GE.AND P2, PT, R2, R24, PT ;  /* 0x000000180200720c */ /* 0x000fe20003f46270 */
[----:B--2---:R-:W-:Y:S01]  /*1a370*/  HMMA.16816.F32.BF16 R8, R8, R4, R12 ;  /* 0x000000040808723c */ /* 0x004fe2000004180c */
[----:B------:R-:W2:Y:S04]  /*1a380*/  LDL.LU R14, [R1+0x2054] ;  /* 0x00205400010e7983 */ /* 0x000ea80000300800 */
[----:B------:R-:W4:Y:S04]  /*1a390*/  LDL.LU R12, [R1+0x2050] ;  /* 0x00205000010c7983 */ /* 0x000f280000300800 */
[----:B-1----:R-:W5:Y:S01]  /*1a3a0*/  LDL.LU.64 R6, [R1+0x2048] ;  /* 0x0020480001067983 */ /* 0x002f620000300a00 */
[----:B------:R-:W-:-:S03]  /*1a3b0*/  SHF.R.U32.HI R13, RZ, 0x2, R26 ;  /* 0x00000002ff0d7819 */ /* 0x000fc6000001161a */
[----:B------:R-:W5:Y:S01]  /*1a3c0*/  LDL.LU.64 R4, [R1+0x2040] ;  /* 0x0020400001047983 */ /* 0x000f620000300a00 */
[----:B------:R-:W-:-:S09]  /*1a3d0*/  SGXT.U32 R13, R13, 0x3 ;  /* 0x000000030d0d781a */ /* 0x000fd20000000000 */
[----:B------:R-:W-:Y:S04]  /*1a3e0*/  STL [R1+0x2010], R10 ;  /* 0x0020100a01007387 */ /* 0x000fe80000100800 */
[----:B------:R0:W-:Y:S01]  /*1a3f0*/  STL [R1+0x1ff8], R11 ;  /* 0x001ff80b01007387 */ /* 0x0001e20000100800 */
[----:B------:R-:W-:Y:S02]  /*1a400*/  LOP3.LUT R13, R27, 0x18, R13, 0xfe, !PT ;  /* 0x000000181b0d7812 */ /* 0x000fe400078efe0d */
[----:B0-----:R-:W-:Y:S01]  /*1a410*/  SHF.R.U32.HI R11, RZ, 0x2, R26 ;  /* 0x00000002ff0b7819 */ /* 0x001fe2000001161a */
[----:B------:R-:W2:Y:S03]  /*1a420*/  LDL.LU R10, [R1] ;  /* 0x00000000010a7983 */ /* 0x000ea60000300800 */
[----:B------:R-:W-:-:S04]  /*1a430*/  SGXT.U32 R11, R11, 0x3 ;  /* 0x000000030b0b781a */ /* 0x000fc80000000000 */
[----:B------:R-:W-:Y:S02]  /*1a440*/  LOP3.LUT R11, R27, 0x8, R11, 0xfe, !PT ;  /* 0x000000081b0b7812 */ /* 0x000fe400078efe0b */
[-C--:B------:R-:W-:Y:S02]  /*1a450*/  ISETP.GE.AND P3, PT, R13, R24.reuse, PT ;  /* 0x000000180d00720c */ /* 0x080fe40003f66270 */
[----:B------:R-:W-:Y:S02]  /*1a460*/  ISETP.GE.AND P1, PT, R11, R24, PT ;  /* 0x000000180b00720c */ /* 0x000fe40003f26270 */
[----:B------:R-:W5:Y:S04]  /*1a470*/  LDL.LU R24, [R1+0x40] ;  /* 0x0000400001187983 */ /* 0x000f680000300800 */
[----:B------:R-:W5:Y:S04]  /*1a480*/  LDL.LU R25, [R1+0x44] ;  /* 0x0000440001197983 */ /* 0x000f680000300800 */
[----:B------:R-:W5:Y:S04]  /*1a490*/  LDL.LU R26, [R1+0x48] ;  /* 0x00004800011a7983 */ /* 0x000f680000300800 */
[----:B------:R-:W5:Y:S01]  /*1a4a0*/  LDL.LU R27, [R1+0x4c] ;  /* 0x00004c00011b7983 */ /* 0x000f620000300800 */
[----:B---3--:R-:W-:Y:S01]  /*1a4b0*/  MOV R13, R22 ;  /* 0x00000016000d7202 */ /* 0x008fe20000000f00 */
[----:B------:R-:W-:Y:S01]  /*1a4c0*/  IMAD.MOV.U32 R15, RZ, RZ, R23 ;  /* 0x000000ffff0f7224 */ /* 0x000fe200078e0017 */
[----:B-----5:R-:W-:Y:S01]  /*1a4d0*/  HMMA.16816.F32.BF16 R24, R4, R22, R24 ;  /* 0x000000160418723c */ /* 0x020fe20000041818 */
[----:B------:R-:W3:Y:S04]  /*1a4e0*/  LDL.LU.64 R22, [R1+0x2038] ;  /* 0x0020380001167983 */ /* 0x000ee80000300a00 */
[----:B------:R-:W3:-:S15]  /*1a4f0*/  LDL.LU.64 R20, [R1+0x2030] ;  /* 0x0020300001147983 */ /* 0x000ede0000300a00 */
[----:B------:R-:W-:-:S03]  /*1a500*/  NOP ;  /* 0x0000000000007918 */ /* 0x000fc60000000000 */
[----:B------:R0:W-:Y:S04]  /*1a510*/  STL.64 [R1+0x2008], R26 ;  /* 0x0020081a01007387 */ /* 0x0001e80000100a00 */
[----:B------:R1:W-:Y:S01]  /*1a520*/  STL.64 [R1+0x2000], R24 ;  /* 0x0020001801007387 */ /* 0x0003e20000100a00 */
[----:B0-----:R-:W-:-:S03]  /*1a530*/  MOV R26, R13 ;  /* 0x0000000d001a7202 */ /* 0x001fc60000000f00 */
[----:B------:R-:W5:Y:S01]  /*1a540*/  LDL.LU R13, [R1+0x202c] ;  /* 0x00202c00010d7983 */ /* 0x000f620000300800 */
[----:B------:R-:W-:-:S03]  /*1a550*/  MOV R27, R15 ;  /* 0x0000000f001b7202 */ /* 0x000fc60000000f00 */
[----:B------:R-:W5:Y:S01]  /*1a560*/  LDL.LU R15, [R1+0x2028] ;  /* 0x00202800010f7983 */ /* 0x000f620000300800 */
[----:B-1----:R-:W0:Y:S01]  /*1a570*/  S2R R25, SR_TID.X ;  /* 0x0000000000197919 */ /* 0x002e220000002100 */
[----:B------:R-:W1:Y:S01]  /*1a580*/  S2R R24, SR_CTAID.X ;  /* 0x0000000000187919 */ /* 0x000e620000002500 */
[----:B----4-:R-:W-:Y:S01]  /*1a590*/  FMUL R12, R12, UR9 ;  /* 0x000000090c0c7c20 */ /* 0x010fe20008400000 */
[----:B------:R-:W-:Y:S01]  /*1a5a0*/  IADD3 R3, R28, 0x21, RZ ;  /* 0x000000211c037810 */ /* 0x000fe20007ffe0ff */
[----:B--2---:R-:W-:-:S03]  /*1a5b0*/  FMUL R14, R14, UR9 ;  /* 0x000000090e0e7c20 */ /* 0x004fc60008400000 */
[----:B------:R-:W-:Y:S02]  /*1a5c0*/  FSEL R12, R12, -INF , P6 ;  /* 0xff8000000c0c7808 */ /* 0x000fe40003000000 */
[----:B------:R-:W-:Y:S02]  /*1a5d0*/  ISETP.GE.AND P6, PT, R2, R3, PT ;  /* 0x000000030200720c */ /* 0x000fe40003fc6270 */
[----:B------:R-:W-:Y:S01]  /*1a5e0*/  FSEL R2, R14, -INF , P1 ;  /* 0xff8000000e027808 */ /* 0x000fe20000800000 */
[----:B------:R2:W-:Y:S01]  /*1a5f0*/  STL [R1+0x38], R12 ;  /* 0x0000380c01007387 */ /* 0x0005e20000100800 */
[----:B------:R-:W-:-:S03]  /*1a600*/  FMUL R14, R10, UR9 ;  /* 0x000000090a0e7c20 */ /* 0x000fc60008400000 */
[----:B------:R4:W-:Y:S01]  /*1a610*/  STL.64 [R1+0x2020], R18 ;  /* 0x0020201201007387 */ /* 0x0009e20000100a00 */
[----:B0-----:R-:W-:Y:S02]  /*1a620*/  SHF.R.U32.HI R25, RZ, 0x2, R25 ;  /* 0x00000002ff197819 */ /* 0x001fe40000011619 */
[----:B-1----:R-:W-:Y:S02]  /*1a630*/  SHF.L.U32 R24, R24, 0x5, RZ ;  /* 0x0000000518187819 */ /* 0x002fe400000006ff */
[----:B------:R-:W-:Y:S01]  /*1a640*/  SGXT.U32 R25, R25, 0x3 ;  /* 0x000000031919781a */ /* 0x000fe20000000000 */
[----:B------:R-:W-:Y:S03]  /*1a650*/  STL.64 [R1+0x2018], R16 ;  /* 0x0020181001007387 */ /* 0x000fe60000100a00 */
[----:B------:R-:W-:Y:S01]  /*1a660*/  LOP3.LUT R25, R24, 0x18, R25, 0xfe, !PT ;  /* 0x0000001818197812 */ /* 0x000fe200078efe19 */
[----:B--2---:R-:W-:-:S03]  /*1a670*/  FMUL R12, R29, UR9 ;  /* 0x000000091d0c7c20 */ /* 0x004fc60008400000 */
[----:B------:R-:W-:Y:S02]  /*1a680*/  ISETP.GE.AND P1, PT, R25, R3, PT ;  /* 0x000000031900720c */ /* 0x000fe40003f26270 */
[----:B------:R-:W-:Y:S01]  /*1a690*/  FSEL R14, R14, -INF , P2 ;  /* 0xff8000000e0e7808 */ /* 0x000fe20001000000 */
[----:B---3--:R-:W-:Y:S01]  /*1a6a0*/  HMMA.16816.F32.BF16 R20, R16, R26, R20 ;  /* 0x0000001a1014723c */ /* 0x008fe20000041814 */
[----:B----4-:R-:W2:Y:S04]  /*1a6b0*/  LDL.LU.64 R18, [R1+0xc8] ;  /* 0x0000c80001127983 */ /* 0x010ea80000300a00 */
[----:B------:R-:W3:Y:S04]  /*1a6c0*/  LDL.LU R24, [R1+0x50] ;  /* 0x0000500001187983 */ /* 0x000ee80000300800 */
[----:B------:R-:W3:Y:S04]  /*1a6d0*/  LDL.LU R25, [R1+0x54] ;  /* 0x0000540001197983 */ /* 0x000ee80000300800 */
[----:B------:R-:W3:Y:S04]  /*1a6e0*/  LDL.LU R26, [R1+0x58] ;  /* 0x00005800011a7983 */ /* 0x000ee80000300800 */
[----:B------:R-:W3:Y:S06]  /*1a6f0*/  LDL.LU R27, [R1+0x5c] ;  /* 0x00005c00011b7983 */ /* 0x000eec0000300800 */
[----:B------:R0:W-:Y:S04]  /*1a700*/  STL.64 [R1+0x1ff0], R22 ;  /* 0x001ff01601007387 */ /* 0x0001e80000100a00 */
[----:B------:R-:W-:Y:S01]  /*1a710*/  STL.64 [R1+0x1fe8], R20 ;  /* 0x001fe81401007387 */ /* 0x000fe20000100a00 */
[----:B-----5:R-:W-:Y:S01]  /*1a720*/  FMUL R10, R13, UR9 ;  /* 0x000000090d0a7c20 */ /* 0x020fe20008400000 */
[----:B------:R-:W-:-:S02]  /*1a730*/  FSEL R13, R12, -INF , P3 ;  /* 0xff8000000c0d7808 */ /* 0x000fc40001800000 */
[----:B0-----:R-:W3:Y:S04]  /*1a740*/  LDL.LU R22, [R1+0xb8] ;  /* 0x0000b80001167983 */ /* 0x001ee80000300800 */
[----:B------:R-:W3:Y:S04]  /*1a750*/  LDL.LU R23, [R1+0xbc] ;  /* 0x0000bc0001177983 */ /* 0x000ee80000300800 */
[----:B------:R-:W-:Y:S01]  /*1a760*/  STL [R1+0x40], R14 ;  /* 0x0000400e01007387 */ /* 0x000fe20000100800 */
[----:B------:R-:W-:-:S03]  /*1a770*/  FMUL R29, R15, UR9 ;  /* 0x000000090f1d7c20 */ /* 0x000fc60008400000 */
[----:B------:R-:W4:Y:S04]  /*1a780*/  LDL.LU R12, [R1+0x80] ;  /* 0x00008000010c7983 */ /* 0x000f280000300800 */
[----:B------:R0:W-:Y:S04]  /*1a790*/  STL [R1+0x3c], R13 ;  /* 0x00003c0d01007387 */ /* 0x0001e80000100800 */
[----:B0-----:R-:W4:Y:S04]  /*1a7a0*/  LDL.LU R13, [R1+0x84] ;  /* 0x00008400010d7983 */ /* 0x001f280000300800 */
[----:B------:R-:W4:Y:S04]  /*1a7b0*/  LDL.LU R14, [R1+0x88] ;  /* 0x00008800010e7983 */ /* 0x000f280000300800 */
[----:B------:R-:W4:Y:S01]  /*1a7c0*/  LDL.LU R15, [R1+0x8c] ;  /* 0x00008c00010f7983 */ /* 0x000f220000300800 */
[----:B------:R-:W-:-:S02]  /*1a7d0*/  ISETP.GE.AND P4, PT, R0, R3, PT ;  /* 0x000000030000720c */ /* 0x000fc40003f86270 */
[----:B------:R-:W-:Y:S01]  /*1a7e0*/  ISETP.GE.AND P5, PT, R11, R3, PT ;  /* 0x000000030b00720c */ /* 0x000fe20003fa6270 */
[----:B------:R-:W-:Y:S01]  /*1a7f0*/  VIADD R3, R28, 0x40 ;  /* 0x000000401c037836 */ /* 0x000fe20000000000 */
[----:B------:R-:W-:-:S04]  /*1a800*/  FSEL R10, R10, -INF , P4 ;  /* 0xff8000000a0a7808 */ /* 0x000fc80002000000 */
[----:B------:R-:W-:Y:S02]  /*1a810*/  ISETP.GE.AND P3, PT, R11, R3, PT ;  /* 0x000000030b00720c */ /* 0x000fe40003f66270 */
[----:B------:R-:W-:Y:S02]  /*1a820*/  FSEL R29, R29, -INF , P5 ;  /* 0xff8000001d1d7808 */ /* 0x000fe40002800000 */
[----:B--2---:R-:W-:Y:S02]  /*1a830*/  MOV R11, R18 ;  /* 0x00000012000b7202 */ /* 0x004fe40000000f00 */
[----:B------:R-:W-:Y:S01]  /*1a840*/  MOV R20, R19 ;  /* 0x0000001300147202 */ /* 0x000fe20000000f00 */
[----:B----4-:R-:W-:Y:S01]  /*1a850*/  HMMA.16816.F32.BF16 R12, R4, R18, R12 ;  /* 0x00000012040c723c */ /* 0x010fe2000004180c */
[----:B------:R-:W2:Y:S04]  /*1a860*/  LDL.LU.64 R18, [R1+0x2020] ;  /* 0x0020200001127983 */ /* 0x000ea80000300a00 */
[----:B------:R-:W2:-:S15]  /*1a870*/  LDL.LU.64 R16, [R1+0x2018] ;  /* 0x0020180001107983 */ /* 0x000e9e0000300a00 */
[----:B------:R-:W-:-:S03]  /*1a880*/  NOP ;  /* 0x0000000000007918 */ /* 0x000fc60000000000 */
[----:B------:R-:W-:Y:S04]  /*1a890*/  STL.64 [R1+0x1fd0], R14 ;  /* 0x001fd00e01007387 */ /* 0x000fe80000100a00 */
[----:B------:R0:W-:Y:S04]  /*1a8a0*/  STL.64 [R1+0x1fc8], R12 ;  /* 0x001fc80c01007387 */ /* 0x0001e80000100a00 */
[----:B0-----:R-:W4:Y:S04]  /*1a8b0*/  LDL.LU R13, [R1+0x4] ;  /* 0x00000400010d7983 */ /* 0x001f280000300800 */
[----:B------:R0:W-:Y:S04]  /*1a8c0*/  STL [R1+0x30], R10 ;  /* 0x0000300a01007387 */ /* 0x0001e80000100800 */
[----:B0-----:R-:W2:Y:S04]  /*1a8d0*/  LDL.LU R10, [R1+0x2010] ;  /* 0x00201000010a7983 */ /* 0x001ea80000300800 */
[----:B------:R0:W-:Y:S04]  /*1a8e0*/  STL [R1+0x34], R29 ;  /* 0x0000341d01007387 */ /* 0x0001e80000100800 */
[----:B0-----:R-:W5:Y:S01]  /*1a8f0*/  LDL.LU R29, [R1+0xc] ;  /* 0x00000c00011d7983 */ /* 0x001f620000300800 */
[----:B------:R-:W0:Y:S01]  /*1a900*/  S2R R15, SR_TID.X ;  /* 0x00000000000f7919 */ /* 0x000e220000002100 */
[----:B------:R-:W1:Y:S01]  /*1a910*/  S2R R14, SR_CTAID.X ;  /* 0x00000000000e7919 */ /* 0x000e620000002500 */
[----:B---3--:R-:W-:Y:S01]  /*1a920*/  HMMA.16816.F32.BF16 R4, R4, R22, R24 ;  /* 0x000000160404723c */ /* 0x008fe20000041818 */
[----:B------:R-:W3:Y:S04]  /*1a930*/  LDL.LU.64 R26, [R1+0x2008] ;  /* 0x00200800011a7983 */ /* 0x000ee80000300a00 */
[----:B------:R-:W2:-:S15]  /*1a940*/  LDL.LU.64 R24, [R1+0x2000] ;  /* 0x0020000001187983 */ /* 0x000e9e0000300a00 */
[----:B------:R-:W-:-:S03]  /*1a950*/  NOP ;  /* 0x0000000000007918 */ /* 0x000fc60000000000 */
[----:B------:R-:W-:Y:S01]  /*1a960*/  STL.64 [R1+0x1fe0], R6 ;  /* 0x001fe00601007387 */ /* 0x000fe20000100a00 */
[--C-:B0-----:R-:W-:Y:S02]  /*1a970*/  SHF.R.U32.HI R12, RZ, 0x2, R15.reuse ;  /* 0x00000002ff0c7819 */ /* 0x101fe4000001160f */
[--C-:B------:R-:W-:Y:S02]  /*1a980*/  SHF.R.U32.HI R21, RZ, 0x2, R15.reuse ;  /* 0x00000002ff157819 */ /* 0x100fe4000001160f */
[----:B------:R-:W-:Y:S01]  /*1a990*/  SHF.R.U32.HI R15, RZ, 0x2, R15 ;  /* 0x00000002ff0f7819 */ /* 0x000fe2000001160f */
[----:B------:R0:W-:Y:S01]  /*1a9a0*/  STL.64 [R1+0x1fd8], R4 ;  /* 0x001fd80401007387 */ /* 0x0001e20000100a00 */
[----:B-1----:R-:W-:Y:S02]  /*1a9b0*/  SHF.L.U32 R14, R14, 0x5, RZ ;  /* 0x000000050e0e7819 */ /* 0x002fe400000006ff */
[----:B------:R-:W-:Y:S02]  /*1a9c0*/  SGXT.U32 R12, R12, 0x3 ;  /* 0x000000030c0c781a */ /* 0x000fe40000000000 */
[----:B------:R-:W-:-:S02]  /*1a9d0*/  SGXT.U32 R21, R21, 0x3 ;  /* 0x000000031515781a */ /* 0x000fc40000000000 */
[----:B------:R-:W-:Y:S02]  /*1a9e0*/  SGXT.U32 R15, R15, 0x3 ;  /* 0x000000030f0f781a */ /* 0x000fe40000000000 */
[C---:B------:R-:W-:Y:S02]  /*1a9f0*/  LOP3.LUT R12, R14.reuse, 0x10, R12, 0xfe, !PT ;  /* 0x000000100e0c7812 */ /* 0x040fe400078efe0c */
[C---:B------:R-:W-:Y:S02]  /*1aa00*/  LOP3.LUT R21, R14.reuse, 0x18, R21, 0xfe, !PT ;  /* 0x000000180e157812 */ /* 0x040fe400078efe15 */
[----:B------:R-:W-:Y:S02]  /*1aa10*/  LOP3.LUT R15, R14, 0x8, R15, 0xfe, !PT ;  /* 0x000000080e0f7812 */ /* 0x000fe400078efe0f */
[----:B------:R-:W-:Y:S01]  /*1aa20*/  MOV R14, R11 ;  /* 0x0000000b000e7202 */ /* 0x000fe20000000f00 */
[----:B----4-:R-:W-:-:S05]  /*1aa30*/  FMUL R13, R13, UR9 ;  /* 0x000000090d0d7c20 */ /* 0x010fca0008400000 */
[----:B0-----:R-:W-:-:S05]  /*1aa40*/  FSEL R4, R13, -INF , P6 ;  /* 0xff8000000d047808 */ /* 0x001fca0003000000 */
[----:B------:R0:W-:Y:S01]  /*1aa50*/  STL [R1+0x1c], R4 ;  /* 0x00001c0401007387 */ /* 0x0001e20000100800 */
[----:B-----5:R-:W-:-:S05]  /*1aa60*/  FMUL R29, R29, UR9 ;  /* 0x000000091d1d7c20 */ /* 0x020fca0008400000 */
[----:B------:R-:W-:-:S05]  /*1aa70*/  FSEL R5, R29, -INF , P1 ;  /* 0xff8000001d057808 */ /* 0x000fca0000800000 */
[----:B------:R-:W-:Y:S04]  /*1aa80*/  STL [R1+0x18], R5 ;  /* 0x0000180501007387 */ /* 0x000fe80000100800 */
[----:B------:R-:W4:Y:S01]  /*1aa90*/  LDL.LU R11, [R1+0x1ff8] ;  /* 0x001ff800010b7983 */ /* 0x000f220000300800 */
[----:B------:R-:W-:Y:S01]  /*1aaa0*/  ISETP.GE.AND P2, PT, R0, R3, PT ;  /* 0x000000030000720c */ /* 0x000fe20003f46270 */
[----:B--2---:R-:W-:Y:S01]  /*1aab0*/  FMUL R24, R24, UR9 ;  /* 0x0000000918187c20 */ /* 0x004fe20008400000 */
[----:B---3--:R-:W-:-:S04]  /*1aac0*/  FMUL R26, R26, UR9 ;  /* 0x000000091a1a7c20 */ /* 0x008fc80008400000 */
[----:B0-----:R-:W-:Y:S02]  /*1aad0*/  FSEL R4, R24, -INF , P2 ;  /* 0xff80000018047808 */ /* 0x001fe40001000000 */
[-C--:B------:R-:W-:Y:S02]  /*1aae0*/  ISETP.GE.AND P4, PT, R12, R3.reuse, PT ;  /* 0x000000030c00720c */ /* 0x080fe40003f86270 */
[----:B------:R-:W-:Y:S01]  /*1aaf0*/  ISETP.GE.AND P5, PT, R21, R3, PT ;  /* 0x000000031500720c */ /* 0x000fe20003fa6270 */
[----:B------:R-:W-:Y:S01]  /*1ab00*/  VIADD R3, R28, 0x41 ;  /* 0x000000411c037836 */ /* 0x000fe20000000000 */
[----:B------:R0:W-:Y:S01]  /*1ab10*/  STL [R1+0x10], R4 ;  /* 0x0000100401007387 */ /* 0x0001e20000100800 */
[----:B------:R-:W-:-:S03]  /*1ab20*/  FSEL R13, R26, -INF , P3 ;  /* 0xff8000001a0d7808 */ /* 0x000fc60001800000 */
[----:B------:R-:W-:Y:S01]  /*1ab30*/  ISETP.GE.AND P1, PT, R15, R3, PT ;  /* 0x000000030f00720c */ /* 0x000fe20003f26270 */
[----:B0-----:R-:W2:Y:S04]  /*1ab40*/  LDL.LU R4, [R1+0x20] ;  /* 0x0000200001047983 */ /* 0x001ea80000300800 */
[----:B------:R-:W2:Y:S01]  /*1ab50*/  LDL.LU R5, [R1+0x24] ;  /* 0x0000240001057983 */ /* 0x000ea20000300800 */
[----:B------:R-:W-:-:S03]  /*1ab60*/  MOV R15, R20 ;  /* 0x00000014000f7202 */ /* 0x000fc60000000f00 */
[----:B------:R-:W2:Y:S01]  /*1ab70*/  LDL.LU R6, [R1+0x28] ;  /* 0x0000280001067983 */ /* 0x000ea20000300800 */
[----:B------:R-:W-:-:S03]  /*1ab80*/  ISETP.GE.AND P3, PT, R21, R3, PT ;  /* 0x000000031500720c */ /* 0x000fc60003f66270 */
[----:B------:R-:W2:Y:S04]  /*1ab90*/  LDL.LU R7, [R1+0x2c] ;  /* 0x00002c0001077983 */ /* 0x000ea80000300800 */
[----:B------:R0:W-:Y:S01]  /*1aba0*/  STL [R1+0x14], R13 ;  /* 0x0000140d01007387 */ /* 0x0001e20000100800 */
[----:B----4-:R-:W-:Y:S03]  /*1abb0*/  HMMA.16816.F32.BF16 R8, R16, R22, R8 ;  /* 0x000000161008723c */ /* 0x010fe60000041808 */
[----:B------:R-:W3:Y:S04]  /*1abc0*/  LDL.LU.64 R22, [R1+0x1ff0] ;  /* 0x001ff00001167983 */ /* 0x000ee80000300a00 */
[----:B------:R-:W4:Y:S01]  /*1abd0*/  LDL.LU.64 R20, [R1+0x1fe8] ;  /* 0x001fe80001147983 */ /* 0x000f220000300a00 */
[----:B0-----:R-:W0:Y:S01]  /*1abe0*/  S2R R13, SR_TID.X ;  /* 0x00000000000d7919 */ /* 0x001e220000002100 */
[----:B------:R-:W-:-:S02]  /*1abf0*/  ISETP.GE.AND P6, PT, R0, R3, PT ;  /* 0x000000030000720c */ /* 0x000fc40003fc6270 */
[----:B------:R-:W-:Y:S02]  /*1ac00*/  ISETP.GE.AND P2, PT, R12, R3, PT ;  /* 0x000000030c00720c */ /* 0x000fe40003f46270 */
[----:B------:R-:W-:Y:S01]  /*1ac10*/  IADD3 R3, R28, 0x60, RZ ;  /* 0x000000601c037810 */ /* 0x000fe20007ffe0ff */
[----:B--2---:R-:W-:Y:S01]  /*1ac20*/  HMMA.16816.F32.BF16 R16, R16, R14, R4 ;  /* 0x0000000e1010723c */ /* 0x004fe20000041804 */
[----:B---3--:R-:W-:Y:S01]  /*1ac30*/  FMUL R24, R22, UR9 ;  /* 0x0000000916187c20 */ /* 0x008fe20008400000 */
[----:B------:R-:W-:Y:S01]  /*1ac40*/  FMUL R22, R25, UR9 ;  /* 0x0000000919167c20 */ /* 0x000fe20008400000 */
[----:B----4-:R-:W-:-:S03]  /*1ac50*/  FMUL R26, R20, UR9 ;  /* 0x00000009141a7c20 */ /* 0x010fc60008400000 */
[----:B------:R-:W-:Y:S02]  /*1ac60*/  FSEL R24, R24, -INF , P5 ;  /* 0xff80000018187808 */ /* 0x000fe40002800000 */
[----:B------:R-:W-:Y:S02]  /*1ac70*/  FSEL R26, R26, -INF , P4 ;  /* 0xff8000001a1a7808 */ /* 0x000fe40002000000 */
[----:B------:R-:W-:Y:S02]  /*1ac80*/  ISETP.GE.AND P4, PT, R0, R3, PT ;  /* 0x000000030000720c */ /* 0x000fe40003f86270 */
[----:B------:R-:W-:Y:S01]  /*1ac90*/  FSEL R0, R22, -INF , P6 ;  /* 0xff80000016007808 */ /* 0x000fe20003000000 */
[----:B------:R-:W-:Y:S04]  /*1aca0*/  STL [R1+0xc], R26 ;  /* 0x00000c1a01007387 */ /* 0x000fe80000100800 */
[----:B------:R-:W-:Y:S04]  /*1acb0*/  STL [R1+0x1fb4], R26 ;  /* 0x001fb41a01007387 */ /* 0x000fe80000100800 */
[----:B------:R1:W-:Y:S04]  /*1acc0*/  STL [R1+0x1fb8], R0 ;  /* 0x001fb80001007387 */ /* 0x0003e80000100800 */
[----:B------:R-:W-:Y:S04]  /*1acd0*/  STL [R1+0x8], R24 ;  /* 0x0000081801007387 */ /* 0x000fe80000100800 */
[----:B------:R2:W-:Y:S04]  /*1ace0*/  STL [R1+0x1fbc], R24 ;  /* 0x001fbc1801007387 */ /* 0x0005e80000100800 */
[----:B------:R-:W3:Y:S04]  /*1acf0*/  LDL.LU.64 R6, [R1+0x1fe0] ;  /* 0x001fe00001067983 */ /* 0x000ee80000300a00 */
[----:B------:R-:W4:Y:S01]  /*1ad00*/  LDL.LU.64 R4, [R1+0x1fd8] ;  /* 0x001fd80001047983 */ /* 0x000f220000300a00 */
[----:B------:R-:W-:Y:S01]  /*1ad10*/  FMUL R20, R27, UR9 ;  /* 0x000000091b147c20 */ /* 0x000fe20008400000 */
[----:B0-----:R-:W-:-:S02]  /*1ad20*/  SHF.R.U32.HI R27, RZ, 0x2, R13 ;  /* 0x00000002ff1b7819 */ /* 0x001fc4000001160d */
[----:B------:R-:W-:Y:S01]  /*1ad30*/  ISETP.GE.AND P6, PT, R12, R3, PT ;  /* 0x000000030c00720c */ /* 0x000fe20003fc6270 */
[----:B------:R-:W5:Y:S01]  /*1ad40*/  LDL.LU.64 R14, [R1+0x1fd0] ;  /* 0x001fd000010e7983 */ /* 0x000f620000300a00 */
[----:B------:R-:W-:-:S03]  /*1ad50*/  SHF.R.U32.HI R22, RZ, 0x2, R13 ;  /* 0x00000002ff167819 */ /* 0x000fc6000001160d */
[----:B------:R-:W3:Y:S01]  /*1ad60*/  LDL.LU.64 R12, [R1+0x1fc8] ;  /* 0x001fc800010c7983 */ /* 0x000ee20000300a00 */
[----:B------:R-:W0:Y:S01]  /*1ad70*/  S2R R29, SR_CTAID.X ;  /* 0x00000000001d7919 */ /* 0x000e220000002500 */
[----:B-1----:R-:W1:Y:S01]  /*1ad80*/  S2R R0, SR_CTAID.X ;  /* 0x0000000000007919 */ /* 0x002e620000002500 */
[----:B--2---:R-:W2:Y:S01]  /*1ad90*/  S2R R24, SR_TID.X ;  /* 0x0000000000187919 */ /* 0x004ea20000002100 */
[----:B------:R-:W-:Y:S02]  /*1ada0*/  SGXT.U32 R27, R27, 0x3 ;  /* 0x000000031b1b781a */ /* 0x000fe40000000000 */
[----:B------:R-:W-:Y:S01]  /*1adb0*/  SGXT.U32 R22, R22, 0x3 ;  /* 0x000000031616781a */ /* 0x000fe20000000000 */
[----:B------:R-:W-:Y:S01]  /*1adc0*/  FMUL R23, R23, UR9 ;  /* 0x0000000917177c20 */ /* 0x000fe20008400000 */
[----:B------:R-:W-:Y:S01]  /*1add0*/  FSEL R25, R20, -INF , P1 ;  /* 0xff80000014197808 */ /* 0x000fe20000800000 */
[----:B------:R-:W-:Y:S01]  /*1ade0*/  FMUL R21, R21, UR9 ;  /* 0x0000000915157c20 */ /* 0x000fe20008400000 */
[----:B0-----:R-:W-:Y:S01]  /*1adf0*/  IMAD.SHL.U32 R29, R29, 0x20, RZ ;  /* 0x000000201d1d7824 */ /* 0x001fe200078e00ff */
[----:B-1----:R-:W-:-:S04]  /*1ae00*/  SHF.L.U32 R0, R0, 0x5, RZ ;  /* 0x0000000500007819 */ /* 0x002fc800000006ff */
[----:B------:R-:W-:Y:S02]  /*1ae10*/  LOP3.LUT R27, R29, 0x8, R27, 0xfe, !PT ;  /* 0x000000081d1b7812 */ /* 0x000fe400078efe1b */
[----:B------:R-:W-:Y:S02]  /*1ae20*/  LOP3.LUT R22, R0, 0x18, R22, 0xfe, !PT ;  /* 0x0000001800167812 */ /* 0x000fe400078efe16 */
[-C--:B------:R-:W-:Y:S02]  /*1ae30*/  ISETP.GE.AND P5, PT, R27, R3.reuse, PT ;  /* 0x000000031b00720c */ /* 0x080fe40003fa6270 */
[----:B------:R-:W-:Y:S02]  /*1ae40*/  ISETP.GE.AND P1, PT, R22, R3, PT ;  /* 0x000000031600720c */ /* 0x000fe40003f26270 */
[----:B--2---:R-:W-:Y:S01]  /*1ae50*/  SHF.R.U32.HI R26, RZ, 0x2, R24 ;  /* 0x00000002ff1a7819 */ /* 0x004fe20000011618 */
[----:B------:R-:W-:-:S03]  /*1ae60*/  FMUL R8, R8, UR9 ;  /* 0x0000000908087c20 */ /* 0x000fc60008400000 */
[----:B------:R-:W-:Y:S01]  /*1ae70*/  SGXT.U32 R26, R26, 0x3 ;  /* 0x000000031a1a781a */ /* 0x000fe20000000000 */
[----:B------:R-:W-:-:S03]  /*1ae80*/  FMUL R20, R10, UR9 ;  /* 0x000000090a147c20 */ /* 0x000fc60008400000 */
[----:B------:R-:W-:Y:S01]  /*1ae90*/  LOP3.LUT R26, R26, R0, RZ, 0xfc, !PT ;  /* 0x000000001a1a7212 */ /* 0x000fe200078efcff */
[----:B------:R-:W-:Y:S01]  /*1aea0*/  FMUL R16, R16, UR9 ;  /* 0x0000000910107c20 */ /* 0x000fe20008400000 */
[----:B------:R-:W-:Y:S01]  /*1aeb0*/  FSEL R29, R21, -INF , P2 ;  /* 0xff800000151d7808 */ /* 0x000fe20001000000 */
[----:B------:R-:W-:Y:S01]  /*1aec0*/  FMUL R21, R17, UR9 ;  /* 0x0000000911157c20 */ /* 0x000fe20008400000 */
[----:B------:R-:W-:Y:S02]  /*1aed0*/  ISETP.GE.AND P2, PT, R26, R28, PT ;  /* 0x0000001c1a00720c */ /* 0x000fe40003f46270 */
[----:B------:R-:W-:Y:S01]  /*1aee0*/  FSEL R8, R8, -INF , P6 ;  /* 0xff80000008087808 */ /* 0x000fe20003000000 */
[----:B------:R-:W-:Y:S01]  /*1aef0*/  FMUL R18, R18, UR9 ;  /* 0x0000000912127c20 */ /* 0x000fe20008400000 */
[----:B------:R-:W-:Y:S04]  /*1af00*/  STL [R1], R25 ;  /* 0x0000001901007387 */ /* 0x000fe80000100800 */
[----:B------:R0:W-:Y:S04]  /*1af10*/  STL [R1+0x1fc0], R25 ;  /* 0x001fc01901007387 */ /* 0x0001e80000100800 */
[----:B------:R1:W-:Y:S04]  /*1af20*/  STL [R1+0x1fc4], R29 ;  /* 0x001fc41d01007387 */ /* 0x0003e80000100800 */
[----:B0-----:R-:W2:Y:S04]  /*1af30*/  LDL R25, [R1+0x30] ;  /* 0x0000300001197983 */ /* 0x001ea80000100800 */
[----:B-1----:R-:W2:Y:S01]  /*1af40*/  LDL R29, [R1+0x40] ;  /* 0x00004000011d7983 */ /* 0x002ea20000100800 */
[----:B----4-:R-:W-:Y:S01]  /*1af50*/  FMUL R3, R4, UR9 ;  /* 0x0000000904037c20 */ /* 0x010fe20008400000 */
[----:B------:R-:W-:-:S02]  /*1af60*/  FSEL R4, R23, -INF , P3 ;  /* 0xff80000017047808 */ /* 0x000fc40001800000 */
[----:B------:R-:W-:Y:S02]  /*1af70*/  SHF.R.U32.HI R23, RZ, 0x2, R24 ;  /* 0x00000002ff177819 */ /* 0x000fe40000011618 */
[----:B------:R-:W-:Y:S01]  /*1af80*/  ISETP.GT.AND P3, PT, R26, R28, PT ;  /* 0x0000001c1a00720c */ /* 0x000fe20003f64270 */
[----:B------:R-:W4:Y:S01]  /*1af90*/  LDL R24, [R1+0x34] ;  /* 0x0000340001187983 */ /* 0x000f220000100800 */
[----:B------:R-:W-:Y:S01]  /*1afa0*/  SGXT.U32 R23, R23, 0x3 ;  /* 0x000000031717781a */ /* 0x000fe20000000000 */
[----:B---3--:R-:W-:-:S03]  /*1afb0*/  FMUL R10, R12, UR9 ;  /* 0x000000090c0a7c20 */ /* 0x008fc60008400000 */
[----:B------:R-:W-:Y:S01]  /*1afc0*/  LOP3.LUT R23, R0, 0x10, R23, 0xfe, !PT ;  /* 0x0000001000177812 */ /* 0x000fe200078efe17 */
[----:B------:R-:W-:Y:S01]  /*1afd0*/  FMUL R13, R13, UR9 ;  /* 0x000000090d0d7c20 */ /* 0x000fe20008400000 */
[----:B------:R-:W-:Y:S01]  /*1afe0*/  FSEL R12, R20, -INF , P1 ;  /* 0xff800000140c7808 */ /* 0x000fe20000800000 */
[----:B-----5:R-:W-:Y:S01]  /*1aff0*/  FMUL R14, R14, UR9 ;  /* 0x000000090e0e7c20 */ /* 0x020fe20008400000 */
[CC--:B------:R-:W-:Y:S01]  /*1b000*/  ISETP.GE.AND P6, PT, R23.reuse, R28.reuse, PT ;  /* 0x0000001c1700720c */ /* 0x0c0fe20003fc6270 */
[----:B------:R-:W3:Y:S01]  /*1b010*/  LDL R0, [R1+0x3c] ;  /* 0x00003c0001007983 */ /* 0x000ee20000100800 */
[----:B------:R-:W-:Y:S02]  /*1b020*/  ISETP.GT.AND P1, PT, R23, R28, PT ;  /* 0x0000001c1700720c */ /* 0x000fe40003f24270 */
[----:B------:R-:W-:Y:S02]  /*1b030*/  IADD3 R20, R28, 0x61, RZ ;  /* 0x000000611c147810 */ /* 0x000fe40007ffe0ff */
[----:B------:R-:W-:-:S02]  /*1b040*/  FSEL R10, R10, -INF , P2 ;  /* 0xff8000000a0a7808 */ /* 0x000fc40001000000 */
[-C--:B------:R-:W-:Y:S02]  /*1b050*/  ISETP.GE.AND P2, PT, R22, R28.reuse, PT ;  /* 0x0000001c1600720c */ /* 0x080fe40003f46270 */
[----:B------:R-:W-:Y:S02]  /*1b060*/  FSEL R17, R16, -INF , P6 ;  /* 0xff80000010117808 */ /* 0x000fe40003000000 */
[----:B------:R-:W-:Y:S02]  /*1b070*/  FSEL R13, R13, -INF , P3 ;  /* 0xff8000000d0d7808 */ /* 0x000fe40001800000 */
[----:B------:R-:W-:Y:S02]  /*1b080*/  FSEL R16, R21, -INF , P1 ;  /* 0xff80000015107808 */ /* 0x000fe40000800000 */
[C---:B------:R-:W-:Y:S02]  /*1b090*/  ISETP.GT.AND P3, PT, R22.reuse, R28, PT ;  /* 0x0000001c1600720c */ /* 0x040fe40003f64270 */
[----:B------:R-:W-:Y:S01]  /*1b0a0*/  ISETP.GE.AND P1, PT, R22, R20, PT ;  /* 0x000000141600720c */ /* 0x000fe20003f26270 */
[----:B------:R-:W-:Y:S01]  /*1b0b0*/  FMUL R22, R9, UR9 ;  /* 0x0000000909167c20 */ /* 0x000fe20008400000 */
[----:B------:R-:W-:-:S02]  /*1b0c0*/  FSEL R9, R18, -INF , P2 ;  /* 0xff80000012097808 */ /* 0x000fc40001000000 */
[----:B------:R-:W5:Y:S01]  /*1b0d0*/  LDL R18, [R1+0x38] ;  /* 0x0000380001127983 */ /* 0x000f620000100800 */
[----:B------:R-:W-:Y:S02]  /*1b0e0*/  FSEL R3, R3, -INF , P4 ;  /* 0xff80000003037808 */ /* 0x000fe40002000000 */
[----:B------:R-:W-:-:S04]  /*1b0f0*/  ISETP.GE.AND P4, PT, R27, R28, PT ;  /* 0x0000001c1b00720c */ /* 0x000fc80003f86270 */
[----:B------:R-:W-:Y:S02]  /*1b100*/  FSEL R14, R14, -INF , P4 ;  /* 0xff8000000e0e7808 */ /* 0x000fe40002000000 */
[----:B------:R-:W-:Y:S02]  /*1b110*/  ISETP.GE.AND P4, PT, R26, R20, PT ;  /* 0x000000141a00720c */ /* 0x000fe40003f86270 */
[----:B------:R-:W3:Y:S01]  /*1b120*/  LDL R26, [R1+0x1c] ;  /* 0x00001c00011a7983 */ /* 0x000ee20000100800 */
[----:B------:R-:W-:Y:S01]  /*1b130*/  FMUL R6, R6, UR9 ;  /* 0x0000000906067c20 */ /* 0x000fe20008400000 */
[----:B------:R-:W-:Y:S01]  /*1b140*/  FMUL R15, R15, UR9 ;  /* 0x000000090f0f7c20 */ /* 0x000fe20008400000 */
[----:B------:R-:W-:-:S03]  /*1b150*/  FMUL R19, R19, UR9 ;  /* 0x0000000913137c20 */ /* 0x000fc60008400000 */
[----:B------:R-:W-:Y:S02]  /*1b160*/  FSEL R6, R6, -INF , P5 ;  /* 0xff80000006067808 */ /* 0x000fe40002800000 */
[----:B------:R-:W-:Y:S01]  /*1b170*/  ISETP.GT.AND P5, PT, R27, R28, PT ;  /* 0x0000001c1b00720c */ /* 0x000fe20003fa4270 */
[----:B------:R-:W-:Y:S01]  /*1b180*/  FMUL R5, R5, UR9 ;  /* 0x0000000905057c20 */ /* 0x000fe20008400000 */
[----:B------:R-:W-:Y:S01]  /*1b190*/  FMUL R7, R7, UR9 ;  /* 0x0000000907077c20 */ /* 0x000fe20008400000 */
[-C--:B------:R-:W-:Y:S01]  /*1b1a0*/  ISETP.GE.AND P6, PT, R23, R20.reuse, PT ;  /* 0x000000141700720c */ /* 0x080fe20003fc6270 */
[----:B------:R-:W3:Y:S01]  /*1b1b0*/  LDL R28, [R1+0x14] ;  /* 0x00001400011c7983 */ /* 0x000ee20000100800 */
[----:B------:R-:W-:Y:S02]  /*1b1c0*/  FSEL R15, R15, -INF , P5 ;  /* 0xff8000000f0f7808 */ /* 0x000fe40002800000 */
[----:B------:R-:W-:Y:S01]  /*1b1d0*/  ISETP.GE.AND P5, PT, R27, R20, PT ;  /* 0x000000141b00720c */ /* 0x000fe20003fa6270 */
[----:B------:R-:W-:Y:S01]  /*1b1e0*/  FMUL R20, R11, UR9 ;  /* 0x000000090b147c20 */ /* 0x000fe20008400000 */
[----:B------:R-:W-:Y:S01]  /*1b1f0*/  FSEL R21, R19, -INF , P3 ;  /* 0xff80000013157808 */ /* 0x000fe20001800000 */
[----:B------:R-:W3:Y:S01]  /*1b200*/  LDL R27, [R1+0x18] ;  /* 0x00001800011b7983 */ /* 0x000ee20000100800 */
[----:B------:R-:W-:-:S02]  /*1b210*/  FSEL R11, R5, -INF , P4 ;  /* 0xff800000050b7808 */ /* 0x000fc40002000000 */
[----:B------:R-:W-:Y:S02]  /*1b220*/  FMNMX R19, R10, R13, !PT ;  /* 0x0000000d0a137209 */ /* 0x000fe40007800000 */
[----:B------:R-:W-:Y:S02]  /*1b230*/  FMNMX R5, R14, R15, !PT ;  /* 0x0000000f0e057209 */ /* 0x000fe40007800000 */
[----:B------:R-:W-:Y:S02]  /*1b240*/  FSEL R23, R7, -INF , P5 ;  /* 0xff80000007177808 */ /* 0x000fe40002800000 */
[----:B------:R-:W-:Y:S01]  /*1b250*/  FMNMX R7, R17, R16, !PT ;  /* 0x0000001011077209 */ /* 0x000fe20007800000 */
[----:B------:R0:W-:Y:S04]  /*1b260*/  STL [R1+0x1fb0], R13 ;  /* 0x001fb00d01007387 */ /* 0x0001e80000100800 */
[----:B0-----:R-:W3:Y:S01]  /*1b270*/  LDL R13, [R1+0x10] ;  /* 0x00001000010d7983 */ /* 0x001ee20000100800 */
[----:B--2---:R-:W-:-:S03]  /*1b280*/  FMNMX R7, R29, R7, !PT ;  /* 0x000000071d077209 */ /* 0x004fc60007800000 */
[----:B------:R-:W2:Y:S01]  /*1b290*/  LDL.LU R29, [R1+0x1fc4] ;  /* 0x001fc400011d7983 */ /* 0x000ea20000300800 */
[----:B-----5:R-:W-:Y:S02]  /*1b2a0*/  FMNMX R19, R18, R19, !PT ;  /* 0x0000001312137209 */ /* 0x020fe40007800000 */
[----:B------:R-:W-:Y:S02]  /*1b2b0*/  FMNMX R18, R2, R5, !PT ;  /* 0x0000000502127209 */ /* 0x000fe40007800000 */
[----:B------:R-:W-:Y:S02]  /*1b2c0*/  FMNMX R5, R9, R21, !PT ;  /* 0x0000001509057209 */ /* 0x000fe40007800000 */
[----:B------:R-:W-:Y:S02]  /*1b2d0*/  FMNMX R19, R25, R19, !PT ;  /* 0x0000001319137209 */ /* 0x000fe40007800000 */
[----:B------:R-:W5:Y:S01]  /*1b2e0*/  LDL.LU R25, [R1+0x1fc0] ;  /* 0x001fc00001197983 */ /* 0x000f620000300800 */
[----:B----4-:R-:W-:-:S02]  /*1b2f0*/  FMNMX R18, R24, R18, !PT ;  /* 0x0000001218127209 */ /* 0x010fc40007800000 */
[----:B---3--:R-:W-:Y:S01]  /*1b300*/  FMNMX R5, R0, R5, !PT ;  /* 0x0000000500057209 */ /* 0x008fe20007800000 */
[----:B------:R-:W3:Y:S04]  /*1b310*/  LDL.LU R24, [R1+0x1fbc] ;  /* 0x001fbc0001187983 */ /* 0x000ee80000300800 */
[----:B------:R-:W4:Y:S01]  /*1b320*/  LDL.LU R0, [R1+0x1fb8] ;  /* 0x001fb80001007983 */ /* 0x000f220000300800 */
[----:B------:R-:W-:-:S03]  /*1b330*/  FMNMX R7, R26, R7, !PT ;  /* 0x000000071a077209 */ /* 0x000fc60007800000 */
[----:B------:R-:W2:Y:S01]  /*1b340*/  LDL.LU R26, [R1+0x1fb4] ;  /* 0x001fb400011a7983 */ /* 0x000ea20000300800 */
[----:B------:R-:W-:Y:S02]  /*1b350*/  FMNMX R18, R28, R18, !PT ;  /* 0x000000121c127209 */ /* 0x000fe40007800000 */
[----:B------:R-:W-:Y:S02]  /*1b360*/  FMNMX R5, R27, R5, !PT ;  /* 0x000000051b057209 */ /* 0x000fe40007800000 */
[----:B------:R-:W-:Y:S02]  /*1b370*/  FMNMX R19, R13, R19, !PT ;  /* 0x000000130d137209 */ /* 0x000fe40007800000 */
[----:B------:R-:W-:Y:S01]  /*1b380*/  FSEL R22, R22, -INF , P6 ;  /* 0xff80000016167808 */ /* 0x000fe20003000000 */
[----:B------:R-:W0:Y:S01]  /*1b390*/  S2R R13, SR_TID.X ;  /* 0x00000000000d7919 */ /* 0x000e220000002100 */
[----:B------:R-:W-:Y:S02]  /*1b3a0*/  FSEL R20, R20, -INF , P1 ;  /* 0xff80000014147808 */ /* 0x000fe40000800000 */
[----:B0-----:R-:W-:-:S02]  /*1b3b0*/  LOP3.LUT R28, R13, 0x7f, RZ, 0xc0, !PT ;  /* 0x0000007f0d1c7812 */ /* 0x001fc400078ec0ff */
[----:B-----5:R-:W-:Y:S02]  /*1b3c0*/  FMNMX R18, R25, R18, !PT ;  /* 0x0000001219127209 */ /* 0x020fe40007800000 */
[----:B----4-:R-:W-:-:S04]  /*1b3d0*/  FMNMX R19, R0, R19, !PT ;  /* 0x0000001300137209 */ /* 0x010fc80007800000 */
[----:B------:R-:W-:Y:S02]  /*1b3e0*/  FMNMX R19, R3, R19, !PT ;  /* 0x0000001303137209 */ /* 0x000fe40007800000 */
[----:B--2---:R-:W-:Y:S02]  /*1b3f0*/  FMNMX R7, R26, R7, !PT ;  /* 0x000000071a077209 */ /* 0x004fe40007800000 */
[----:B------:R-:W-:Y:S02]  /*1b400*/  FMNMX R18, R6, R18, !PT ;  /* 0x0000001206127209 */ /* 0x000fe40007800000 */
[----:B------:R-:W-:Y:S02]  /*1b410*/  FMNMX R26, R11, R19, !PT ;  /* 0x000000130b1a7209 */ /* 0x000fe40007800000 */
[----:B---3--:R-:W-:Y:S02]  /*1b420*/  FMNMX R5, R24, R5, !PT ;  /* 0x0000000518057209 */ /* 0x008fe40007800000 */
[----:B------:R-:W-:-:S02]  /*1b430*/  FMNMX R7, R29, R7, !PT ;  /* 0x000000071d077209 */ /* 0x000fc40007800000 */
[----:B------:R-:W-:Y:S01]  /*1b440*/  FMNMX R24, R23, R18, !PT ;  /* 0x0000001217187209 */ /* 0x000fe20007800000 */
[----:B------:R-:W0:Y:S01]  /*1b450*/  SHFL.BFLY PT, R27, R26, 0x2, 0x1f ;  /* 0x0c401f001a1b7f89 */ /* 0x000e2200000e0000 */
[----:B------:R-:W-:-:S03]  /*1b460*/  FMNMX R7, R8, R7, !PT ;  /* 0x0000000708077209 */ /* 0x000fc60007800000 */
[----:B------:R-:W1:Y:S01]  /*1b470*/  SHFL.BFLY PT, R25, R24, 0x2, 0x1f ;  /* 0x0c401f0018197f89 */ /* 0x000e6200000e0000 */
[----:B------:R-:W-:-:S05]  /*1b480*/  FMNMX R7, R22, R7, !PT ;  /* 0x0000000716077209 */ /* 0x000fca0007800000 */
[----:B------:R-:W2:Y:S01]  /*1b490*/  SHFL.BFLY PT, R18, R7, 0x2, 0x1f ;  /* 0x0c401f0007127f89 */ /* 0x000ea200000e0000 */
[----:B------:R-:W-:-:S04]  /*1b4a0*/  FMNMX R5, R4, R5, !PT ;  /* 0x0000000504057209 */ /* 0x000fc80007800000 */
[----:B------:R-:W-:Y:S02]  /*1b4b0*/  FMNMX R5, R12, R5, !PT ;  /* 0x000000050c057209 */ /* 0x000fe40007800000 */
[----:B0-----:R-:W-:Y:S02]  /*1b4c0*/  FMNMX R26, R26, R27, !PT ;  /* 0x0000001b1a1a7209 */ /* 0x001fe40007800000 */
[----:B-1----:R-:W-:-:S03]  /*1b4d0*/  FMNMX R24, R24, R25, !PT ;  /* 0x0000001918187209 */ /* 0x002fc60007800000 */
[----:B------:R-:W0:Y:S01]  /*1b4e0*/  SHFL.BFLY PT, R27, R26, 0x1, 0x1f ;  /* 0x0c201f001a1b7f89 */ /* 0x000e2200000e0000 */
[----:B------:R-:W-:-:S03]  /*1b4f0*/  FMNMX R5, R20, R5, !PT ;  /* 0x0000000514057209 */ /* 0x000fc60007800000 */
[----:B------:R-:W1:Y:S01]  /*1b500*/  SHFL.BFLY PT, R25, R24, 0x1, 0x1f ;  /* 0x0c201f0018197f89 */ /* 0x000e6200000e0000 */
[----:B--2---:R-:W-:-:S03]  /*1b510*/  FMNMX R7, R7, R18, !PT ;  /* 0x0000001207077209 */ /* 0x004fc60007800000 */
[----:B------:R-:W2:Y:S04]  /*1b520*/  SHFL.BFLY PT, R19, R5, 0x2, 0x1f ;  /* 0x0c401f0005137f89 */ /* 0x000ea800000e0000 */
[----:B------:R-:W3:Y:S01]  /*1b530*/  SHFL.BFLY PT, R18, R7, 0x1, 0x1f ;  /* 0x0c201f0007127f89 */ /* 0x000ee200000e0000 */
[----:B0-----:R-:W-:Y:S02]  /*1b540*/  FMNMX R27, R26, R27, !PT ;  /* 0x0000001b1a1b7209 */ /* 0x001fe40007800000 */
[----:B------:R-:W-:Y:S02]  /*1b550*/  SHF.R.U32.HI R26, RZ, 0x2, R13 ;  /* 0x00000002ff1a7819 */ /* 0x000fe4000001160d */
[----:B-1----:R-:W-:Y:S02]  /*1b560*/  FMNMX R25, R24, R25, !PT ;  /* 0x0000001918197209 */ /* 0x002fe40007800000 */
[----:B------:R-:W-:-:S02]  /*1b570*/  LOP3.LUT R24, R13, 0x1c, RZ, 0xc0, !PT ;  /* 0x0000001c0d187812 */ /* 0x000fc400078ec0ff */
[----:B------:R-:W-:Y:S02]  /*1b580*/  SGXT.U32 R26, R26, 0x3 ;  /* 0x000000031a1a781a */ /* 0x000fe40000000000 */
[----:B------:R-:W-:Y:S02]  /*1b590*/  SHF.L.U32 R13, R24, 0x2, RZ ;  /* 0x00000002180d7819 */ /* 0x000fe400000006ff */
[----:B--2---:R-:W-:Y:S02]  /*1b5a0*/  FMNMX R19, R5, R19, !PT ;  /* 0x0000001305137209 */ /* 0x004fe40007800000 */
[----:B------:R-:W-:Y:S02]  /*1b5b0*/  LOP3.LUT R24, R26, 0x10, RZ, 0xfc, !PT ;  /* 0x000000101a187812 */ /* 0x000fe400078efcff */
[----:B---3--:R-:W-:Y:S02]  /*1b5c0*/  FMNMX R7, R7, R18, !PT ;  /* 0x0000001207077209 */ /* 0x008fe40007800000 */
[----:B------:R-:W-:Y:S01]  /*1b5d0*/  SHF.R.U32.HI R18, RZ, 0x3, R28 ;  /* 0x00000003ff127819 */ /* 0x000fe2000001161c */
[----:B------:R-:W-:Y:S01]  /*1b5e0*/  VIADD R28, R13, UR6 ;  /* 0x000000060d1c7c36 */ /* 0x000fe20008000000 */
[----:B------:R-:W0:Y:S01]  /*1b5f0*/  SHFL.BFLY PT, R5, R19, 0x1, 0x1f ;  /* 0x0c201f0013057f89 */ /* 0x000e2200000e0000 */
[----:B------:R-:W-:-:S02]  /*1b600*/  LEA R13, R24, UR6, 0x4 ;  /* 0x00000006180d7c11 */ /* 0x000fc4000f8e20ff */
[----:B------:R-:W1:Y:S01]  /*1b610*/  S2R R24, SR_TID.X ;  /* 0x0000000000187919 */ /* 0x000e620000002100 */
[----:B0-----:R-:W-:Y:S02]  /*1b620*/  FMNMX R19, R19, R5, !PT ;  /* 0x0000000513137209 */ /* 0x001fe40007800000 */
[----:B------:R-:W-:Y:S02]  /*1b630*/  LOP3.LUT R5, R18, 0xc, RZ, 0xc0, !PT ;  /* 0x0000000c12057812 */ /* 0x000fe400078ec0ff */
[C---:B------:R-:W-:Y:S02]  /*1b640*/  LOP3.LUT R18, R26.reuse, 0x8, RZ, 0xfc, !PT ;  /* 0x000000081a127812 */ /* 0x040fe400078efcff */
[----:B------:R-:W-:-:S04]  /*1b650*/  LOP3.LUT R26, R26, 0x18, RZ, 0xfc, !PT ;  /* 0x000000181a1a7812 */ /* 0x000fc800078efcff */
[----:B------:R-:W-:Y:S02]  /*1b660*/  LEA R13, R26, UR6, 0x4 ;  /* 0x000000061a0d7c11 */ /* 0x000fe4000f8e20ff */
[----:B------:R-:W-:Y:S02]  /*1b670*/  IADD3 R26, R28, R5, RZ ;  /* 0x000000051c1a7210 */ /* 0x000fe40007ffe0ff */
[----:B-1----:R-:W-:-:S04]  /*1b680*/  SHF.R.U32.HI R28, RZ, 0x2, R24 ;  /* 0x00000002ff1c7819 */ /* 0x002fc80000011618 */
[----:B------:R-:W-:-:S04]  /*1b690*/  SGXT.U32 R28, R28, 0x3 ;  /* 0x000000031c1c781a */ /* 0x000fc80000000000 */
[----:B------:R-:W-:Y:S02]  /*1b6a0*/  LOP3.LUT R28, R28, 0x10, RZ, 0xfc, !PT ;  /* 0x000000101c1c7812 */ /* 0x000fe400078efcff */
[----:B------:R-:W-:Y:S02]  /*1b6b0*/  LEA R18, R18, UR6, 0x4 ;  /* 0x0000000612127c11 */ /* 0x000fe4000f8e20ff */
[----:B------:R-:W-:Y:S02]  /*1b6c0*/  LEA R28, R28, UR6, 0x4 ;  /* 0x000000061c1c7c11 */ /* 0x000fe4000f8e20ff */
[C---:B------:R-:W-:Y:S02]  /*1b6d0*/  IADD3 R24, R5.reuse, R18, RZ ;  /* 0x0000001205187210 */ /* 0x040fe40007ffe0ff */
[C---:B------:R-:W-:Y:S01]  /*1b6e0*/  IADD3 R18, R5.reuse, R28, RZ ;  /* 0x0000001c05127210 */ /* 0x040fe20007ffe0ff */
[----:B------:R-:W-:Y:S01]  /*1b6f0*/  IMAD.IADD R5, R5, 0x1, R13 ;  /* 0x0000000105057824 */ /* 0x000fe200078e020d */
[----:B------:R-:W-:Y:S04]  /*1b700*/  @!P0 STS [R26], R27 ;  /* 0x0000001b1a008388 */ /* 0x000fe80000000800 */
[----:B------:R-:W2:Y:S04]  /*1b710*/  LDL.LU R13, [R1+0x1fb0] ;  /* 0x001fb000010d7983 */ /* 0x000ea80000300800 */
[----:B------:R0:W-:Y:S04]  /*1b720*/  STL [R1+0x1f84], R26 ;  /* 0x001f841a01007387 */ /* 0x0001e80000100800 */
[----:B------:R1:W-:Y:S04]  /*1b730*/  @!P0 STS [R24], R25 ;  /* 0x0000001918008388 */ /* 0x0003e80000000800 */
[----:B0-----:R-:W3:Y:S04]  /*1b740*/  LDL.LU R26, [R1+0x10] ;  /* 0x00001000011a7983 */ /* 0x001ee80000300800 */
[----:B-1----:R-:W4:Y:S01]  /*1b750*/  LDL R25, [R1+0x574] ;  /* 0x0005740001197983 */ /* 0x002f220000100800 */
[----:B------:R-:W0:Y:S03]  /*1b760*/  S2R R27, SR_TID.X ;  /* 0x00000000001b7919 */ /* 0x000e260000002100 */
[----:B------:R-:W-:Y:S04]  /*1b770*/  @!P0 STS [R18], R7 ;  /* 0x0000000712008388 */ /* 0x000fe80000000800 */
[----:B------:R-:W-:Y:S01]  /*1b780*/  @!P0 STS [R5], R19 ;  /* 0x0000001305008388 */ /* 0x000fe20000000800 */
[----:B0-----:R-:W-:-:S04]  /*1b790*/  LOP3.LUT R27, R27, 0x7f, RZ, 0xc0, !PT ;  /* 0x0000007f1b1b7812 */ /* 0x001fc800078ec0ff */
[----:B------:R-:W-:Y:S01]  /*1b7a0*/  LEA R27, R27, UR6, 0x2 ;  /* 0x000000061b1b7c11 */ /* 0x000fe2000f8e10ff */
[----:B------:R-:W-:Y:S06]  /*1b7b0*/  BAR.SYNC.DEFER_BLOCKING 0x0 ;  /* 0x0000000000007b1d */ /* 0x000fec0000010000 */
[----:B------:R-:W0:Y:S04]  /*1b7c0*/  LDS R7, [R27] ;  /* 0x000000001b077984 */ /* 0x000e280000000800 */
[----:B0-----:R-:W0:Y:S02]  /*1b7d0*/  SHFL.BFLY PT, R19, R7, 0x2, 0x1f ;  /* 0x0c401f0007137f89 */ /* 0x001e2400000e0000 */
[----:B0-----:R-:W-:-:S05]  /*1b7e0*/  FMNMX R7, R7, R19, !PT ;  /* 0x0000001307077209 */ /* 0x001fca0007800000 */
[----:B------:R-:W0:Y:S02]  /*1b7f0*/  SHFL.BFLY PT, R19, R7, 0x1, 0x1f ;  /* 0x0c201f0007137f89 */ /* 0x000e2400000e0000 */
[----:B0-----:R-:W-:Y:S02]  /*1b800*/  FMNMX R7, R7, R19, !PT ;  /* 0x0000001307077209 */ /* 0x001fe40007800000 */
[----:B------:R-:W0:Y:S03]  /*1b810*/  S2R R19, SR_TID.X ;  /* 0x0000000000137919 */ /* 0x000e260000002100 */
[----:B------:R-:W-:Y:S04]  /*1b820*/  @!P0 STS [R27], R7 ;  /* 0x000000071b008388 */ /* 0x000fe80000000800 */
[----:B------:R1:W-:Y:S04]  /*1b830*/  STL [R1+0x1f88], R24 ;  /* 0x001f881801007387 */ /* 0x0003e80000100800 */
[----:B-1----:R-:W5:Y:S04]  /*1b840*/  LDL.LU R24, [R1+0x30] ;  /* 0x0000300001187983 */ /* 0x002f680000300800 */
[----:B------:R1:W-:Y:S04]  /*1b850*/  STL [R1+0x1f8c], R18 ;  /* 0x001f8c1201007387 */ /* 0x0003e80000100800 */
[----:B-1----:R-:W3:Y:S04]  /*1b860*/  LDL.LU R18, [R1+0x38] ;  /* 0x0000380001127983 */ /* 0x002ee80000300800 */
[----:B------:R0:W-:Y:S02]  /*1b870*/  STL [R1+0x1f90], R5 ;  /* 0x001f900501007387 */ /* 0x0001e40000100800 */
[----:B0-----:R-:W-:-:S02]  /*1b880*/  SHF.R.U32.HI R5, RZ, 0x2, R19 ;  /* 0x00000002ff057819 */ /* 0x001fc40000011613 */
[----:B------:R-:W-:-:S04]  /*1b890*/  LOP3.LUT R19, R19, 0x1c, RZ, 0xc0, !PT ;  /* 0x0000001c13137812 */ /* 0x000fc800078ec0ff */
[----:B------:R-:W-:Y:S01]  /*1b8a0*/  SHF.L.U32 R19, R19, 0x2, RZ ;  /* 0x0000000213137819 */ /* 0x000fe200000006ff */
[----:B------:R-:W-:Y:S06]  /*1b8b0*/  BAR.SYNC.DEFER_BLOCKING 0x0 ;  /* 0x0000000000007b1d */ /* 0x000fec0000010000 */
[----:B------:R-:W4:Y:S01]  /*1b8c0*/  LDS R7, [R19+UR6] ;  /* 0x0000000613077984 */ /* 0x000f220008000800 */
[----:B------:R-:W-:-:S04]  /*1b8d0*/  SGXT.U32 R5, R5, 0x3 ;  /* 0x000000030505781a */ /* 0x000fc80000000000 */
[----:B------:R-:W-:-:S04]  /*1b8e0*/  LOP3.LUT R5, R5, 0x8, RZ, 0xfc, !PT ;  /* 0x0000000805057812 */ /* 0x000fc800078efcff */
[----:B------:R-:W-:-:S05]  /*1b8f0*/  LEA R5, R5, UR6, 0x4 ;  /* 0x0000000605057c11 */ /* 0x000fca000f8e20ff */
[----:B------:R0:W1:Y:S04]  /*1b900*/  LDS R19, [R5] ;  /* 0x0000000005137984 */ /* 0x0000680000000800 */
[----:B------:R-:W-:Y:S01]  /*1b910*/  STL [R1+0x1f94], R27 ;  /* 0x001f941b01007387 */ /* 0x000fe20000100800 */
[----:B----4-:R-:W-:-:S05]  /*1b920*/  FMNMX R25, R7, R25, !PT ;  /* 0x0000001907197209 */ /* 0x010fca0007800000 */
[----:B------:R-:W-:-:S04]  /*1b930*/  FADD R7, R10, -R25 ;  /* 0x800000190a077221 */ /* 0x000fc80000000000 */
[----:B------:R-:W-:-:S04]  /*1b940*/  FMUL R7, R7, 1.4426950216293334961 ;  /* 0x3fb8aa3b07077820 */ /* 0x000fc80000400000 */
[----:B0-----:R0:W4:Y:S01]  /*1b950*/  MUFU.EX2 R5, R7 ;  /* 0x0000000700057308 */ /* 0x0011220000000800 */
[--C-:B--2---:R-:W-:Y:S01]  /*1b960*/  FADD R10, R13, -R25.reuse ;  /* 0x800000190d0a7221 */ /* 0x104fe20000000000 */
[----:B------:R-:W-:Y:S03]  /*1b970*/  STL [R1+0x2a4], R25 ;  /* 0x0002a41901007387 */ /* 0x000fe60000100800 */
[----:B0-----:R-:W-:Y:S01]  /*1b980*/  FMUL R7, R10, 1.4426950216293334961 ;  /* 0x3fb8aa3b0a077820 */ /* 0x001fe20000400000 */
[----:B----4-:R0:W-:Y:S03]  /*1b990*/  STL [R1+0x32c], R5 ;  /* 0x00032c0501007387 */ /* 0x0101e60000100800 */
[----:B0-----:R-:W0:Y:S02]  /*1b9a0*/  MUFU.EX2 R5, R7 ;  /* 0x0000000700057308 */ /* 0x001e240000000800 */
[----:B0-----:R0:W-:Y:S04]  /*1b9b0*/  STL [R1+0x328], R5 ;  /* 0x0003280501007387 */ /* 0x0011e80000100800 */
[----:B------:R-:W1:Y:S01]  /*1b9c0*/  LDL R13, [R1+0x578] ;  /* 0x00057800010d7983 */ /* 0x000e620000100800 */
[--C-:B------:R-:W-:Y:S01]  /*1b9d0*/  FADD R3, R3, -R25.reuse ;  /* 0x8000001903037221 */ /* 0x100fe20000000000 */
[----:B------:R-:W-:-:S03]  /*1b9e0*/  FADD R11, R11, -R25 ;  /* 0x800000190b0b7221 */ /* 0x000fc60000000000 */
[----:B------:R-:W-:Y:S01]  /*1b9f0*/  FMUL R3, R3, 1.4426950216293334961 ;  /* 0x3fb8aa3b03037820 */ /* 0x000fe20000400000 */
[----:B---3--:R-:W-:-:S04]  /*1ba00*/  FADD R10, R18, -R25 ;  /* 0x80000019120a7221 */ /* 0x008fc80000000000 */
[----:B------:R-:W-:-:S04]  /*1ba10*/  FMUL R7, R10, 1.4426950216293334961 ;  /* 0x3fb8aa3b0a077820 */ /* 0x000fc80000400000 */
[----:B0-----:R0:W2:Y:S01]  /*1ba20*/  MUFU.EX2 R5, R7 ;  /* 0x0000000700057308 */ /* 0x0010a20000000800 */
[----:B-----5:R-:W-:-:S04]  /*1ba30*/  FADD R10, R24, -R25 ;  /* 0x80000019180a7221 */ /* 0x020fc80000000000 */
[----:B0-----:R-:W-:Y:S01]  /*1ba40*/  FMUL R7, R10, 1.4426950216293334961 ;  /* 0x3fb8aa3b0a077820 */ /* 0x001fe20000400000 */
[----:B------:R-:W-:Y:S01]  /*1ba50*/  FADD R10, R26, -R25 ;  /* 0x800000191a0a7221 */ /* 0x000fe20000000000 */
[----:B--2---:R0:W-:Y:S04]  /*1ba60*/  STL [R1+0x324], R5 ;  /* 0x0003240501007387 */ /* 0x0041e80000100800 */
[----:B------:R-:W2:Y:S04]  /*1ba70*/  LDL.LU R18, [R1+0x34] ;  /* 0x0000340001127983 */ /* 0x000ea80000300800 */
[----:B------:R-:W3:Y:S01]  /*1ba80*/  LDL.LU R26, [R1+0x14] ;  /* 0x00001400011a7983 */ /* 0x000ee20000300800 */
[----:B0-----:R0:W4:Y:S02]  /*1ba90*/  MUFU.EX2 R5, R7 ;  /* 0x0000000700057308 */ /* 0x0011240000000800 */
[----:B0-----:R-:W-:-:S06]  /*1baa0*/  FMUL R7, R10, 1.4426950216293334961 ;  /* 0x3fb8aa3b0a077820 */ /* 0x001fcc0000400000 */
[----:B------:R0:W5:Y:S01]  /*1bab0*/  MUFU.EX2 R24, R7 ;  /* 0x0000000700187308 */ /* 0x0001620000000800 */
[----:B------:R-:W-:Y:S01]  /*1bac0*/  FADD R10, R0, -R25 ;  /* 0x80000019000a7221 */ /* 0x000fe20000000000 */
[----:B----4-:R-:W-:Y:S03]  /*1bad0*/  STL [R1+0x320], R5 ;  /* 0x0003200501007387 */ /* 0x010fe60000100800 */
[----:B0-----:R-:W-:Y:S01]  /*1bae0*/  FMUL R7, R10, 1.4426950216293334961 ;  /* 0x3fb8aa3b0a077820 */ /* 0x001fe20000400000 */
[----:B------:R-:W-:Y:S03]  /*1baf0*/  STL [R1+0x1fa4], R5 ;  /* 0x001fa40501007387 */ /* 0x000fe60000100800 */
[----:B------:R0:W4:Y:S01]  /*1bb00*/  MUFU.EX2 R0, R7 ;  /* 0x0000000700007308 */ /* 0x0001220000000800 */
[----:B-----5:R-:W-:Y:S04]  /*1bb10*/  STL [R1+0x31c], R24 ;  /* 0x00031c1801007387 */ /* 0x020fe80000100800 */
[----:B------:R-:W-:Y:S04]  /*1bb20*/  STL [R1+0x1f9c], R24 ;  /* 0x001f9c1801007387 */ /* 0x000fe80000100800 */
[----:B0-----:R0:W5:Y:S04]  /*1bb30*/  LDS R7, [R28] ;  /* 0x000000001c077984 */ /* 0x0011680000000800 */
[----:B0-----:R-:W5:Y:S01]  /*1bb40*/  LDL.LU R28, [R1] ;  /* 0x00000000011c7983 */ /* 0x001f620000300800 */
[----:B------:R0:W1:Y:S02]  /*1bb50*/  MUFU.EX2 R25, R3 ;  /* 0x0000000300197308 */ /* 0x0000640000000800 */
[----:B0-----:R-:W-:Y:S01]  /*1bb60*/  FMUL R3, R11, 1.4426950216293334961 ;  /* 0x3fb8aa3b0b037820 */ /* 0x001fe20000400000 */
[----:B----4-:R-:W-:Y:S04]  /*1bb70*/  STL [R1+0x314], R0 ;  /* 0x0003140001007387 */ /* 0x010fe80000100800 */
[----:B------:R0:W-:Y:S01]  /*1bb80*/  STL [R1+0x1f98], R0 ;  /* 0x001f980001007387 */ /* 0x0001e20000100800 */
[----:B-1----:R-:W-:-:S02]  /*1bb90*/  FMNMX R5, R19, R13, !PT ;  /* 0x0000000d13057209 */ /* 0x002fc40007800000 */
[----:B------:R1:W4:Y:S03]  /*1bba0*/  MUFU.EX2 R19, R3 ;  /* 0x0000000300137308 */ /* 0x0003260000000800 */
[----:B------:R-:W-:-:S04]  /*1bbb0*/  FADD R10, R14, -R5 ;  /* 0x800000050e0a7221 */ /* 0x000fc80000000000 */
[----:B-1----:R-:W-:-:S04]  /*1bbc0*/  FMUL R3, R10, 1.4426950216293334961 ;  /* 0x3fb8aa3b0a037820 */ /* 0x002fc80000400000 */
[----:B0-----:R0:W1:Y:S01]  /*1bbd0*/  MUFU.EX2 R0, R3 ;  /* 0x0000000300007308 */ /* 0x0010620000000800 */
[----:B------:R-:W-:Y:S01]  /*1bbe0*/  STL [R1+0x2a0], R5 ;  /* 0x0002a00501007387 */ /* 0x000fe20000100800 */
[----:B------:R-:W-:-:S03]  /*1bbf0*/  FADD R10, R15, -R5 ;  /* 0x800000050f0a7221 */ /* 0x000fc60000000000 */
[----:B------:R-:W-:Y:S04]  /*1bc00*/  STL [R1+0x308], R25 ;  /* 0x0003081901007387 */ /* 0x000fe80000100800 */
[----:B------:R-:W-:Y:S01]  /*1bc10*/  STL [R1+0x1fa0], R25 ;  /* 0x001fa01901007387 */ /* 0x000fe20000100800 */
[----:B0-----:R-:W-:Y:S01]  /*1bc20*/  FMUL R3, R10, 1.4426950216293334961 ;  /* 0x3fb8aa3b0a037820 */ /* 0x001fe20000400000 */
[--C-:B------:R-:W-:Y:S02]  /*1bc30*/  FADD R10, R2, -R5.reuse ;  /* 0x80000005020a7221 */ /* 0x100fe40000000000 */
[----:B----4-:R-:W-:Y:S04]  /*1bc40*/  STL [R1+0x2fc], R19 ;  /* 0x0002fc1301007387 */ /* 0x010fe80000100800 */
[----:B------:R-:W-:Y:S04]  /*1bc50*/  STL [R1+0x1fa8], R19 ;  /* 0x001fa81301007387 */ /* 0x000fe80000100800 */
[----:B-1----:R0:W-:Y:S04]  /*1bc60*/  STL [R1+0x2f4], R0 ;  /* 0x0002f40001007387 */ /* 0x0021e80000100800 */
[----:B------:R-:W4:Y:S01]  /*1bc70*/  LDL R2, [R1+0x57c] ;  /* 0x00057c0001027983 */ /* 0x000f220000100800 */
[----:B0-----:R0:W1:Y:S02]  /*1bc80*/  MUFU.EX2 R0, R3 ;  /* 0x0000000300007308 */ /* 0x0010640000000800 */
[----:B0-----:R-:W-:Y:S01]  /*1bc90*/  FMUL R3, R10, 1.4426950216293334961 ;  /* 0x3fb8aa3b0a037820 */ /* 0x001fe20000400000 */
[----:B-1----:R0:W-:Y:S01]  /*1bca0*/  STL [R1+0x2e8], R0 ;  /* 0x0002e80001007387 */ /* 0x0021e20000100800 */
[----:B------:R-:W-:-:S03]  /*1bcb0*/  FADD R6, R6, -R5 ;  /* 0x8000000506067221 */ /* 0x000fc60000000000 */
[----:B------:R-:W4:Y:S01]  /*1bcc0*/  LDL.LU R11, [R1+0x40] ;  /* 0x00004000010b7983 */ /* 0x000f220000300800 */
[----:B0-----:R-:W0:Y:S01]  /*1bcd0*/  MUFU.EX2 R0, R3 ;  /* 0x0000000300007308 */ /* 0x001e220000000800 */
[----:B------:R-:W-:Y:S02]  /*1bce0*/  FMUL R6, R6, 1.4426950216293334961 ;  /* 0x3fb8aa3b06067820 */ /* 0x000fe40000400000 */
[----:B------:R-:W4:Y:S04]  /*1bcf0*/  LDL.LU R27, [R1+0x1c] ;  /* 0x00001c00011b7983 */ /* 0x000f280000300800 */
[----:B0-----:R-:W-:Y:S04]  /*1bd00*/  STL [R1+0x2e4], R0 ;  /* 0x0002e40001007387 */ /* 0x001fe80000100800 */
[----:B------:R-:W-:Y:S04]  /*1bd10*/  STL [R1+0x1fac], R0 ;  /* 0x001fac0001007387 */ /* 0x000fe80000100800 */
[----:B------:R-:W4:Y:S01]  /*1bd20*/  LDL.LU R24, [R1+0xc] ;  /* 0x00000c0001187983 */ /* 0x000f220000300800 */
[----:B--2---:R-:W-:-:S04]  /*1bd30*/  FADD R10, R18, -R5 ;  /* 0x80000005120a7221 */ /* 0x004fc80000000000 */
[----:B------:R-:W-:Y:S01]  /*1bd40*/  FMUL R3, R10, 1.4426950216293334961 ;  /* 0x3fb8aa3b0a037820 */ /* 0x000fe20000400000 */
[----:B---3--:R-:W-:-:S03]  /*1bd50*/  FADD R10, R26, -R5 ;  /* 0x800000051a0a7221 */ /* 0x008fc60000000000 */
[----:B------:R0:W1:Y:S02]  /*1bd60*/  MUFU.EX2 R18, R3 ;  /* 0x0000000300127308 */ /* 0x0000640000000800 */
[----:B0-----:R-:W-:Y:S01]  /*1bd70*/  FMUL R3, R10, 1.4426950216293334961 ;  /* 0x3fb8aa3b0a037820 */ /* 0x001fe20000400000 */
[----:B-----5:R-:W-:Y:S02]  /*1bd80*/  FADD R10, R28, -R5 ;  /* 0x800000051c0a7221 */ /* 0x020fe40000000000 */
[----:B------:R-:W0:Y:S03]  /*1bd90*/  S2R R28, SR_TID.X ;  /* 0x00000000001c7919 */ /* 0x000e260000002100 */
[----:B------:R2:W3:Y:S02]  /*1bda0*/  MUFU.EX2 R26, R3 ;  /* 0x00000003001a7308 */ /* 0x0004e40000000800 */
[----:B--2---:R-:W-:-:S06]  /*1bdb0*/  FMUL R3, R10, 1.4426950216293334961 ;  /* 0x3fb8aa3b0a037820 */ /* 0x004fcc0000400000 */
[----:B------:R-:W-:Y:S01]  /*1bdc0*/  MUFU.EX2 R10, R6 ;  /* 0x00000006000a7308 */ /* 0x000fe20000000800 */
[----:B0-----:R-:W-:-:S04]  /*1bdd0*/  SHF.R.U32.HI R13, RZ, 0x2, R28 ;  /* 0x00000002ff0d7819 */ /* 0x001fc8000001161c */
[----:B------:R-:W-:-:S04]  /*1bde0*/  SGXT.U32 R13, R13, 0x3 ;  /* 0x000000030d0d781a */ /* 0x000fc80000000000 */
[----:B------:R-:W-:Y:S01]  /*1bdf0*/  LOP3.LUT R13, R13, 0x18, RZ, 0xfc, !PT ;  /* 0x000000180d0d7812 */ /* 0x000fe200078efcff */
[----:B------:R0:W2:Y:S03]  /*1be00*/  MUFU.EX2 R28, R3 ;  /* 0x00000003001c7308 */ /* 0x0000a60000000800 */
[----:B------:R-:W-:-:S05]  /*1be10*/  LEA R13, R13, UR6, 0x4 ;  /* 0x000000060d0d7c11 */ /* 0x000fca000f8e20ff */
[----:B0-----:R0:W5:Y:S04]  /*1be20*/  LDS R3, [R13] ;  /* 0x000000000d037984 */ /* 0x0011680000000800 */
[----:B-1----:R-:W-:Y:S04]  /*1be30*/  STL [R1+0x2e0], R18 ;  /* 0x0002e01201007387 */ /* 0x002fe80000100800 */
[----:B---3--:R-:W-:Y:S04]  /*1be40*/  STL [R1+0x2dc], R26 ;  /* 0x0002dc1a01007387 */ /* 0x008fe80000100800 */
[----:B--2---:R-:W-:Y:S01]  /*1be50*/  STL [R1+0x2d8], R28 ;  /* 0x0002d81c01007387 */ /* 0x004fe20000100800 */
[----:B----4-:R-:W-:Y:S01]  /*1be60*/  FMNMX R2, R7, R2, !PT ;  /* 0x0000000207027209 */ /* 0x010fe20007800000 */
[----:B------:R-:W-:-:S04]  /*1be70*/  FADD R7, R23, -R5 ;  /* 0x8000000517077221 */ /* 0x000fc80000000000 */
[----:B------:R-:W-:-:S04]  /*1be80*/  FMUL R7, R7, 1.4426950216293334961 ;  /* 0x3fb8aa3b07077820 */ /* 0x000fc80000400000 */
[----:B0-----:R0:W1:Y:S01]  /*1be90*/  MUFU.EX2 R13, R7 ;  /* 0x00000007000d7308 */ /* 0x0010620000000800 */
[--C-:B------:R-:W-:Y:S01]  /*1bea0*/  FADD R6, R17, -R2.reuse ;  /* 0x8000000211067221 */ /* 0x100fe20000000000 */
[----:B------:R-:W-:Y:S03]  /*1beb0*/  STL [R1+0x1dc], R2 ;  /* 0x0001dc0201007387 */ /* 0x000fe60000100800 */
[----:B------:R-:W-:Y:S01]  /*1bec0*/  FMUL R6, R6, 1.4426950216293334961 ;  /* 0x3fb8aa3b06067820 */ /* 0x000fe20000400000 */
[--C-:B0-----:R-:W-:Y:S01]  /*1bed0*/  FADD R7, R16, -R2.reuse ;  /* 0x8000000210077221 */ /* 0x101fe20000000000 */
[----:B------:R-:W-:Y:S03]  /*1bee0*/  STL [R1+0x2d4], R10 ;  /* 0x0002d40a01007387 */ /* 0x000fe60000100800 */
[----:B------:R-:W-:Y:S01]  /*1bef0*/  FMUL R7, R7, 1.4426950216293334961 ;  /* 0x3fb8aa3b07077820 */ /* 0x000fe20000400000 */
[----:B------:R-:W0:Y:S01]  /*1bf00*/  MUFU.EX2 R5, R6 ;  /* 0x0000000600057308 */ /* 0x000e220000000800 */
[----:B-1----:R-:W-:Y:S04]  /*1bf10*/  STL [R1+0x2d0], R13 ;  /* 0x0002d00d01007387 */ /* 0x002fe80000100800 */
[----:B------:R-:W5:Y:S03]  /*1bf20*/  LDL R0, [R1+0x568] ;  /* 0x0005680001007983 */ /* 0x000f660000100800 */
[----:B------:R-:W1:Y:S01]  /*1bf30*/  MUFU.EX2 R19, R7 ;  /* 0x0000000700137308 */ /* 0x000e620000000800 */
[----:B0-----:R-:W-:Y:S04]  /*1bf40*/  STL [R1+0x2cc], R5 ;  /* 0x0002cc0501007387 */ /* 0x001fe80000100800 */
[----:B-1----:R-:W-:Y:S04]  /*1bf50*/  STL [R1+0x2c8], R19 ;  /* 0x0002c81301007387 */ /* 0x002fe80000100800 */
[----:B------:R-:W2:Y:S04]  /*1bf60*/  LDL.LU R25, [R1+0x3c] ;  /* 0x00003c0001197983 */ /* 0x000ea80000300800 */
[----:B------:R-:W3:Y:S04]  /*1bf70*/  LDL.LU R16, [R1+0x18] ;  /* 0x0000180001107983 */ /* 0x000ee80000300800 */
[----:B------:R-:W4:Y:S01]  /*1bf80*/  LDL.LU R14, [R1+0x8] ;  /* 0x00000800010e7983 */ /* 0x000f220000300800 */
[--C-:B------:R-:W-:Y:S01]  /*1bf90*/  FADD R6, R11, -R2.reuse ;  /* 0x800000020b067221 */ /* 0x100fe20000000000 */
[----:B------:R-:W-:-:S03]  /*1bfa0*/  FADD R7, R27, -R2 ;  /* 0x800000021b077221 */ /* 0x000fc60000000000 */
[----:B------:R-:W-:-:S04]  /*1bfb0*/  FMUL R6, R6, 1.4426950216293334961 ;  /* 0x3fb8aa3b06067820 */ /* 0x000fc80000400000 */
[----:B------:R0:W1:Y:S02]  /*1bfc0*/  MUFU.EX2 R27, R6 ;  /* 0x00000006001b7308 */ /* 0x0000640000000800 */
[----:B0-----:R-:W-:-:S04]  /*1bfd0*/  FADD R6, R24, -R2 ;  /* 0x8000000218067221 */ /* 0x001fc80000000000 */
[----:B------:R-:W-:-:S04]  /*1bfe0*/  FMUL R6, R6, 1.4426950216293334961 ;  /* 0x3fb8aa3b06067820 */ /* 0x000fc80000400000 */
[----:B------:R0:W-:Y:S02]  /*1bff0*/  MUFU.EX2 R17, R6 ;  /* 0x0000000600117308 */ /* 0x0001e40000000800 */
[----:B0-----:R-:W-:Y:S01]  /*1c000*/  FADD R6, R8, -R2 ;  /* 0x8000000208067221 */ /* 0x001fe20000000000 */
[----:B------:R-:W-:-:S05]  /*1c010*/  FMUL R7, R7, 1.4426950216293334961 ;  /* 0x3fb8aa3b07077820 */ /* 0x000fca0000400000 */
[----:B------:R0:W1:Y:S02]  /*1c020*/  MUFU.EX2 R23, R7 ;  /* 0x0000000700177308 */ /* 0x0000640000000800 */
[----:B0-----:R-:W-:-:S04]  /*1c030*/  FADD R7, R29, -R2 ;  /* 0x800000021d077221 */ /* 0x001fc80000000000 */
[----:B------:R-:W-:-:S04]  /*1c040*/  FMUL R7, R7, 1.4426950216293334961 ;  /* 0x3fb8aa3b07077820 */ /* 0x000fc80000400000 */
[----:B------:R0:W4:Y:S01]  /*1c050*/  MUFU.EX2 R15, R7 ;  /* 0x00000007000f7308 */ /* 0x0001220000000800 */
[----:B-1----:R-:W-:Y:S04]  /*1c060*/  STL [R1+0x2c4], R27 ;  /* 0x0002c41b01007387 */ /* 0x002fe80000100800 */
[----:B------:R-:W-:Y:S04]  /*1c070*/  STL [R1+0x2bc], R23 ;  /* 0x0002bc1701007387 */ /* 0x000fe80000100800 */
[----:B------:R-:W-:Y:S04]  /*1c080*/  STL [R1+0x298], R17 ;  /* 0x0002981101007387 */ /* 0x000fe80000100800 */
[----:B0-----:R-:W4:Y:S04]  /*1c090*/  LDL R7, [R1+0x2f4] ;  /* 0x0002f40001077983 */ /* 0x001f280000100800 */
[----:B------:R-:W4:Y:S01]  /*1c0a0*/  LDL R29, [R1+0x324] ;  /* 0x00032400011d7983 */ /* 0x000f220000100800 */
[----:B-----5:R-:W-:Y:S01]  /*1c0b0*/  FMNMX R0, R3, R0, !PT ;  /* 0x0000000003007209 */ /* 0x020fe20007800000 */
[----:B------:R-:W-:Y:S01]  /*1c0c0*/  FMUL R3, R6, 1.4426950216293334961 ;  /* 0x3fb8aa3b06037820 */ /* 0x000fe20000400000 */
[----:B------:R-:W-:-:S03]  /*1c0d0*/  FADD R6, R22, -R2 ;  /* 0x8000000216067221 */ /* 0x000fc60000000000 */
[----:B------:R0:W1:Y:S02]  /*1c0e0*/  MUFU.EX2 R8, R3 ;  /* 0x0000000300087308 */ /* 0x0000640000000800 */
[----:B0-----:R-:W-:Y:S01]  /*1c0f0*/  FMUL R3, R6, 1.4426950216293334961 ;  /* 0x3fb8aa3b06037820 */ /* 0x001fe20000400000 */
[----:B------:R-:W-:-:S05]  /*1c100*/  FADD R6, R9, -R0 ;  /* 0x8000000009067221 */ /* 0x000fca0000000000 */
[----:B------:R0:W5:Y:S02]  /*1c110*/  MUFU.EX2 R11, R3 ;  /* 0x00000003000b7308 */ /* 0x0001640000000800 */
[----:B0-----:R-:W-:Y:S01]  /*1c120*/  FMUL R3, R6, 1.4426950216293334961 ;  /* 0x3fb8aa3b06037820 */ /* 0x001fe20000400000 */
[----:B------:R-:W-:-:S05]  /*1c130*/  FADD R6, R21, -R0 ;  /* 0x8000000015067221 */ /* 0x000fca0000000000 */
[----:B------:R0:W5:Y:S02]  /*1c140*/  MUFU.EX2 R24, R3 ;  /* 0x0000000300187308 */ /* 0x0001640000000800 */
[----:B0-----:R-:W-:Y:S01]  /*1c150*/  FMUL R3, R6, 1.4426950216293334961 ;  /* 0x3fb8aa3b06037820 */ /* 0x001fe20000400000 */
[----:B--2---:R-:W-:-:S05]  /*1c160*/  FADD R6, R25, -R0 ;  /* 0x8000000019067221 */ /* 0x004fca0000000000 */
[----:B------:R0:W2:Y:S02]  /*1c170*/  MUFU.EX2 R25, R3 ;  /* 0x0000000300197308 */ /* 0x0000a40000000800 */
[----:B0-----:R-:W-:Y:S01]  /*1c180*/  FMUL R3, R6, 1.4426950216293334961 ;  /* 0x3fb8aa3b06037820 */ /* 0x001fe20000400000 */
[----:B---3--:R-:W-:-:S05]  /*1c190*/  FADD R6, R16, -R0 ;  /* 0x8000000010067221 */ /* 0x008fca0000000000 */
[----:B------:R0:W3:Y:S02]  /*1c1a0*/  MUFU.EX2 R22, R3 ;  /* 0x0000000300167308 */ /* 0x0000e40000000800 */
[----:B0-----:R-:W-:-:S06]  /*1c1b0*/  FMUL R3, R6, 1.4426950216293334961 ;  /* 0x3fb8aa3b06037820 */ /* 0x001fcc0000400000 */
[----:B------:R0:W3:Y:S01]  /*1c1c0*/  MUFU.EX2 R21, R3 ;  /* 0x0000000300157308 */ /* 0x0000e20000000800 */
[--C-:B----4-:R-:W-:Y:S01]  /*1c1d0*/  FADD R6, R14, -R0.reuse ;  /* 0x800000000e067221 */ /* 0x110fe20000000000 */
[----:B------:R4:W-:Y:S01]  /*1c1e0*/  STL [R1+0x1d8], R0 ;  /* 0x0001d80001007387 */ /* 0x0009e20000100800 */
[----:B------:R-:W-:-:S03]  /*1c1f0*/  FADD R4, R4, -R0 ;  /* 0x8000000004047221 */ /* 0x000fc60000000000 */
[----:B------:R-:W-:Y:S01]  /*1c200*/  STL [R1+0x280], R15 ;  /* 0x0002800f01007387 */ /* 0x000fe20000100800 */
[----:B0-----:R-:W-:-:S03]  /*1c210*/  FMUL R3, R6, 1.4426950216293334961 ;  /* 0x3fb8aa3b06037820 */ /* 0x001fc60000400000 */
[----:B------:R0:W-:Y:S04]  /*1c220*/  STL [R1+0x1ed4], R2 ;  /* 0x001ed40201007387 */ /* 0x0001e80000100800 */
[----:B-1----:R-:W-:Y:S01]  /*1c230*/  STL [R1+0x27c], R8 ;  /* 0x00027c0801007387 */ /* 0x002fe20000100800 */
[----:B------:R1:W0:Y:S03]  /*1c240*/  MUFU.EX2 R16, R3 ;  /* 0x0000000300107308 */ /* 0x0002260000000800 */
[----:B-----5:R-:W-:Y:S04]  /*1c250*/  STL [R1+0x278], R11 ;  /* 0x0002780b01007387 */ /* 0x020fe80000100800 */
[----:B------:R-:W-:Y:S01]  /*1c260*/  STL [R1+0x270], R24 ;  /* 0x0002701801007387 */ /* 0x000fe20000100800 */
[----:B-1----:R-:W-:-:S03]  /*1c270*/  FMUL R3, R4, 1.4426950216293334961 ;  /* 0x3fb8aa3b04037820 */ /* 0x002fc60000400000 */
[----:B--2---:R1:W-:Y:S01]  /*1c280*/  STL [R1+0x26c], R25 ;  /* 0x00026c1901007387 */ /* 0x0043e20000100800 */
[----:B------:R-:W-:-:S03]  /*1c290*/  FADD R4, R12, -R0 ;  /* 0x800000000c047221 */ /* 0x000fc60000000000 */
[----:B---3--:R-:W-:Y:S04]  /*1c2a0*/  STL [R1+0x264], R22 ;  /* 0x0002641601007387 */ /* 0x008fe80000100800 */
[----:B------:R-:W2:Y:S04]  /*1c2b0*/  LDL R6, [R1+0x32c] ;  /* 0x00032c0001067983 */ /* 0x000ea80000100800 */
[----:B------:R-:W-:Y:S04]  /*1c2c0*/  STL [R1+0x248], R21 ;  /* 0x0002481501007387 */ /* 0x000fe80000100800 */
[----:B------:R-:W3:Y:S01]  /*1c2d0*/  LDL R12, [R1+0x2e8] ;  /* 0x0002e800010c7983 */ /* 0x000ee20000100800 */
[----:B------:R5:W1:Y:S03]  /*1c2e0*/  MUFU.EX2 R14, R3 ;  /* 0x00000003000e7308 */ /* 0x000a660000000800 */
[----:B0-----:R-:W-:Y:S01]  /*1c2f0*/  STL [R1+0x240], R16 ;  /* 0x0002401001007387 */ /* 0x001fe20000100800 */
[----:B-----5:R-:W-:Y:S01]  /*1c300*/  FMUL R3, R4, 1.4426950216293334961 ;  /* 0x3fb8aa3b04037820 */ /* 0x020fe20000400000 */
[----:B------:R-:W-:-:S02]  /*1c310*/  FADD R4, R20, -R0 ;  /* 0x8000000014047221 */ /* 0x000fc40000000000 */
[----:B----4-:R-:W4:Y:S01]  /*1c320*/  LDL.LU R0, [R1+0x1fac] ;  /* 0x001fac0001007983 */ /* 0x010f220000300800 */
[----:B------:R0:W-:Y:S03]  /*1c330*/  MUFU.EX2 R2, R3 ;  /* 0x0000000300027308 */ /* 0x0001e60000000800 */
[----:B------:R-:W2:Y:S01]  /*1c340*/  LDL R20, [R1+0x328] ;  /* 0x0003280001147983 */ /* 0x000ea20000100800 */
[----:B0-----:R-:W-:-:S04]  /*1c350*/  FMUL R3, R4, 1.4426950216293334961 ;  /* 0x3fb8aa3b04037820 */ /* 0x001fc80000400000 */
[----:B------:R0:W5:Y:S01]  /*1c360*/  MUFU.EX2 R9, R3 ;  /* 0x0000000300097308 */ /* 0x0001620000000800 */
[----:B-1----:R-:W-:Y:S01]  /*1c370*/  STL [R1+0x23c], R14 ;  /* 0x00023c0e01007387 */ /* 0x002fe20000100800 */
[----:B0-----:R-:W-:Y:S01]  /*1c380*/  FADD R3, R24, R25 ;  /* 0x0000001918037221 */ /* 0x001fe20000000000 */
[----:B------:R-:W-:Y:S01]  /*1c390*/  BAR.SYNC.DEFER_BLOCKING 0x0 ;  /* 0x0000000000007b1d */ /* 0x000fe20000010000 */
[----:B---3--:R-:W-:Y:S01]  /*1c3a0*/  FADD R4, R7, R12 ;  /* 0x0000000c07047221 */ /* 0x008fe20000000000 */
[----:B------:R-:W-:-:S04]  /*1c3b0*/  FADD R7, R5, R19 ;  /* 0x0000001305077221 */ /* 0x000fc80000000000 */
[----:B------:R-:W3:Y:S04]  /*1c3c0*/  LDL.LU R19, [R1+0x1fa8] ;  /* 0x001fa80001137983 */ /* 0x000ee80000300800 */
[----:B------:R-:W3:Y:S04]  /*1c3d0*/  LDL.LU R5, [R1+0x1fa4] ;  /* 0x001fa40001057983 */ /* 0x000ee80000300800 */
[----:B-----5:R-:W-:Y:S04]  /*1c3e0*/  STL [R1+0x218], R9 ;  /* 0x0002180901007387 */ /* 0x020fe80000100800 */
[----:B------:R-:W5:Y:S04]  /*1c3f0*/  LDL.LU R25, [R1+0x1fa0] ;  /* 0x001fa00001197983 */ /* 0x000f680000300800 */
[----:B------:R-:W5:Y:S01]  /*1c400*/  LDL.LU R24, [R1+0x1f9c] ;  /* 0x001f9c0001187983 */ /* 0x000f620000300800 */
[----:B----4-:R-:W-:-:S03]  /*1c410*/  FADD R4, R0, R4 ;  /* 0x0000000400047221 */ /* 0x010fc60000000000 */
[----:B------:R-:W4:Y:S01]  /*1c420*/  LDL.LU R0, [R1+0x1f98] ;  /* 0x001f980001007983 */ /* 0x000f220000300800 */
[----:B--2---:R-:W-:-:S04]  /*1c430*/  FADD R6, R6, R20 ;  /* 0x0000001406067221 */ /* 0x004fc80000000000 */
[----:B------:R-:W-:Y:S01]  /*1c440*/  FADD R6, R29, R6 ;  /* 0x000000061d067221 */ /* 0x000fe20000000000 */
[----:B------:R-:W-:Y:S01]  /*1c450*/  FADD R7, R27, R7 ;  /* 0x000000071b077221 */ /* 0x000fe20000000000 */
[----:B------:R-:W-:Y:S01]  /*1c460*/  FADD R4, R18, R4 ;  /* 0x0000000412047221 */ /* 0x000fe20000000000 */
[----:B------:R-:W2:Y:S03]  /*1c470*/  LDL.LU R27, [R1+0x1f94] ;  /* 0x001f9400011b7983 */ /* 0x000ea60000300800 */
[----:B------:R-:W-:Y:S01]  /*1c480*/  FADD R4, R26, R4 ;  /* 0x000000041a047221 */ /* 0x000fe20000000000 */
[----:B------:R-:W-:Y:S01]  /*1c490*/  FADD R3, R22, R3 ;  /* 0x0000000316037221 */ /* 0x000fe20000000000 */
[----:B------:R-:W-:-:S03]  /*1c4a0*/  FADD R7, R23, R7 ;  /* 0x0000000717077221 */ /* 0x000fc60000000000 */
[----:B------:R-:W-:Y:S01]  /*1c4b0*/  FADD R3, R21, R3 ;  /* 0x0000000315037221 */ /* 0x000fe20000000000 */
[----:B------:R-:W-:-:S03]  /*1c4c0*/  FADD R7, R17, R7 ;  /* 0x0000000711077221 */ /* 0x000fc60000000000 */
[----:B------:R-:W-:Y:S01]  /*1c4d0*/  FADD R3, R16, R3 ;  /* 0x0000000310037221 */ /* 0x000fe20000000000 */
[----:B------:R-:W-:Y:S01]  /*1c4e0*/  FADD R4, R28, R4 ;  /* 0x000000041c047221 */ /* 0x000fe20000000000 */
[----:B------:R-:W-:Y:S02]  /*1c4f0*/  FADD R7, R15, R7 ;  /* 0x000000070f077221 */ /* 0x000fe40000000000 */
[----:B------:R-:W-:Y:S01]  /*1c500*/  FADD R3, R14, R3 ;  /* 0x000000030e037221 */ /* 0x000fe20000000000 */
[----:B------:R-:W-:Y:S01]  /*1c510*/  FADD R4, R10, R4 ;  /* 0x000000040a047221 */ /* 0x000fe20000000000 */
[----:B------:R-:W-:Y:S02]  /*1c520*/  FADD R7, R8, R7 ;  /* 0x0000000708077221 */ /* 0x000fe40000000000 */
[----:B------:R-:W-:Y:S01]  /*1c530*/  FADD R3, R2, R3 ;  /* 0x0000000302037221 */ /* 0x000fe20000000000 */
[----:B------:R-:W-:Y:S01]  /*1c540*/  FADD R8, R13, R4 ;  /* 0x000000040d087221 */ /* 0x000fe20000000000 */
[----:B------:R-:W-:-:S05]  /*1c550*/  FADD R7, R11, R7 ;  /* 0x000000070b077221 */ /* 0x000fca0000000000 */
[----:B------:R-:W0:Y:S02]  /*1c560*/  SHFL.BFLY PT, R4, R7, 0x2, 0x1f ;  /* 0x0c401f0007047f89 */ /* 0x000e2400000e0000 */
[----:B0-----:R-:W-:Y:S01]  /*1c570*/  FADD R4, R7, R4 ;  /* 0x0000000407047221 */ /* 0x001fe20000000000 */
[----:B---3--:R-:W-:Y:S02]  /*1c580*/  FADD R6, R5, R6 ;  /* 0x0000000605067221 */ /* 0x008fe40000000000 */
[----:B------:R-:W3:Y:S04]  /*1c590*/  LDL.LU R5, [R1+0x1f90] ;  /* 0x001f900001057983 */ /* 0x000ee80000300800 */
[----:B------:R-:W2:Y:S01]  /*1c5a0*/  LDL.LU R18, [R1+0x1f8c] ;  /* 0x001f8c0001127983 */ /* 0x000ea20000300800 */
[----:B-----5:R-:W-:-:S03]  /*1c5b0*/  FADD R6, R24, R6 ;  /* 0x0000000618067221 */ /* 0x020fc60000000000 */
[----:B------:R-:W5:Y:S04]  /*1c5c0*/  LDL.LU R24, [R1+0x1f88] ;  /* 0x001f880001187983 */ /* 0x000f680000300800 */
[----:B------:R-:W3:Y:S01]  /*1c5d0*/  LDL.LU R26, [R1+0x1f84] ;  /* 0x001f8400011a7983 */ /* 0x000ee20000300800 */
[----:B----4-:R-:W-:-:S03]  /*1c5e0*/  FADD R6, R0, R6 ;  /* 0x0000000600067221 */ /* 0x010fc60000000000 */
[----:B------:R-:W4:Y:S01]  /*1c5f0*/  LDL.LU R0, [R1+0x1f80] ;  /* 0x001f800001007983 */ /* 0x000f220000300800 */
[----:B------:R-:W-:-:S04]  /*1c600*/  FADD R6, R25, R6 ;  /* 0x0000000619067221 */ /* 0x000fc80000000000 */
[----:B------:R-:W-:Y:S01]  /*1c610*/  FADD R10, R19, R6 ;  /* 0x00000006130a7221 */ /* 0x000fe20000000000 */
[----:B------:R-:W-:Y:S02]  /*1c620*/  FADD R6, R9, R3 ;  /* 0x0000000309067221 */ /* 0x000fe40000000000 */
[----:B------:R-:W0:Y:S04]  /*1c630*/  SHFL.BFLY PT, R9, R8, 0x2, 0x1f ;  /* 0x0c401f0008097f89 */ /* 0x000e2800000e0000 */
[----:B------:R-:W1:Y:S04]  /*1c640*/  SHFL.BFLY PT, R11, R10, 0x2, 0x1f ;  /* 0x0c401f000a0b7f89 */ /* 0x000e6800000e0000 */
[----:B------:R-:W1:Y:S01]  /*1c650*/  SHFL.BFLY PT, R3, R6, 0x2, 0x1f ;  /* 0x0c401f0006037f89 */ /* 0x000e6200000e0000 */
[----:B0-----:R-:W-:Y:S01]  /*1c660*/  FADD R9, R8, R9 ;  /* 0x0000000908097221 */ /* 0x001fe20000000000 */
[----:B-1----:R-:W-:Y:S01]  /*1c670*/  FADD R11, R10, R11 ;  /* 0x0000000b0a0b7221 */ /* 0x002fe20000000000 */
[----:B------:R-:W-:-:S03]  /*1c680*/  FADD R3, R6, R3 ;  /* 0x0000000306037221 */ /* 0x000fc60000000000 */
[----:B------:R-:W0:Y:S04]  /*1c690*/  SHFL.BFLY PT, R7, R9, 0x1, 0x1f ;  /* 0x0c201f0009077f89 */ /* 0x000e2800000e0000 */
[----:B------:R-:W1:Y:S04]  /*1c6a0*/  SHFL.BFLY PT, R6, R11, 0x1, 0x1f ;  /* 0x0c201f000b067f89 */ /* 0x000e6800000e0000 */
[----:B------:R-:W1:Y:S04]  /*1c6b0*/  SHFL.BFLY PT, R10, R3, 0x1, 0x1f ;  /* 0x0c201f00030a7f89 */ /* 0x000e6800000e0000 */
[----:B------:R-:W1:Y:S04]  /*1c6c0*/  SHFL.BFLY PT, R8, R4, 0x1, 0x1f ;  /* 0x0c201f0004087f89 */ /* 0x000e6800000e0000 */
[----:B------:R-:W-:Y:S04]  /*1c6d0*/  STL [R1+0x1ed8], R2 ;  /* 0x001ed80201007387 */ /* 0x000fe80000100800 */
[----:B------:R-:W4:Y:S01]  /*1c6e0*/  LDL.64 R28, [R1+0x1d0] ;  /* 0x0001d000011c7983 */ /* 0x000f220000100a00 */
[----:B0-----:R-:W-:-:S03]  /*1c6f0*/  FADD R7, R9, R7 ;  /* 0x0000000709077221 */ /* 0x001fc60000000000 */
[----:B------:R-:W4:Y:S01]  /*1c700*/  LDL.64 R16, [R1+0xcf0] ;  /* 0x000cf00001107983 */ /* 0x000f220000100a00 */
[----:B-1----:R-:W-:-:S03]  /*1c710*/  FADD R6, R11, R6 ;  /* 0x000000060b067221 */ /* 0x002fc60000000000 */
[----:B------:R-:W4:Y:S01]  /*1c720*/  LDL.64 R20, [R1+0xce8] ;  /* 0x000ce80001147983 */ /* 0x000f220000100a00 */
[----:B------:R-:W-:-:S03]  /*1c730*/  FADD R3, R3, R10 ;  /* 0x0000000a03037221 */ /* 0x000fc60000000000 */
[----:B------:R-:W4:Y:S01]  /*1c740*/  LDL.64 R14, [R1+0xce0] ;  /* 0x000ce000010e7983 */ /* 0x000f220000100a00 */
[----:B------:R-:W-:-:S03]  /*1c750*/  FADD R4, R4, R8 ;  /* 0x0000000804047221 */ /* 0x000fc60000000000 */
[----:B------:R-:W4:Y:S04]  /*1c760*/  LDL.64 R10, [R1+0xd80] ;  /* 0x000d8000010a7983 */ /* 0x000f280000100a00 */
[----:B------:R-:W4:Y:S04]  /*1c770*/  LDL.64 R8, [R1+0xcf8] ;  /* 0x000cf80001087983 */ /* 0x000f280000100a00 */
[----:B------:R-:W4:Y:S04]  /*1c780*/  LDL.64 R22, [R1+0xd78] ;  /* 0x000d780001167983 */ /* 0x000f280000100a00 */
[----:B------:R-:W4:Y:S04]  /*1c790*/  LDL.64 R12, [R1+0xcd8] ;  /* 0x000cd800010c7983 */ /* 0x000f280000100a00 */
[----:B---3--:R-:W-:Y:S04]  /*1c7a0*/  @!P0 STS [R26], R6 ;  /* 0x000000061a008388 */ /* 0x008fe80000000800 */
[----:B-----5:R-:W-:Y:S04]  /*1c7b0*/  @!P0 STS [R24], R7 ;  /* 0x0000000718008388 */ /* 0x020fe80000000800 */
[----:B--2---:R0:W-:Y:S04]  /*1c7c0*/  @!P0 STS [R18], R4 ;  /* 0x0000000412008388 */ /* 0x0041e80000000800 */
[----:B------:R-:W-:Y:S01]  /*1c7d0*/  @!P0 STS [R5], R3 ;  /* 0x0000000305008388 */ /* 0x000fe20000000800 */
[----:B------:R-:W-:Y:S06]  /*1c7e0*/  BAR.SYNC.DEFER_BLOCKING 0x0 ;  /* 0x0000000000007b1d */ /* 0x000fec0000010000 */
[----:B0-----:R-:W2:Y:S04]  /*1c7f0*/  LDL.64 R18, [R1+0xcd0] ;  /* 0x000cd00001127983 */ /* 0x001ea80000100a00 */
[----:B------:R-:W3:Y:S04]  /*1c800*/  LDL.64 R24, [R1+0xcc8] ;  /* 0x000cc80001187983 */ /* 0x000ee80000100a00 */
[----:B------:R-:W0:Y:S04]  /*1c810*/  LDS R3, [R27] ;  /* 0x000000001b037984 */ /* 0x000e280000000800 */
[----:B0-----:R-:W0:Y:S02]  /*1c820*/  SHFL.BFLY PT, R4, R3, 0x2, 0x1f ;  /* 0x0c401f0003047f89 */ /* 0x001e2400000e0000 */
[----:B0-----:R-:W-:-:S05]  /*1c830*/  FADD R3, R3, R4 ;  /* 0x0000000403037221 */ /* 0x001fca0000000000 */
[----:B------:R-:W0:Y:S02]  /*1c840*/  SHFL.BFLY PT, R4, R3, 0x1, 0x1f ;  /* 0x0c201f0003047f89 */ /* 0x000e2400000e0000 */
[----:B0-----:R-:W-:-:S05]  /*1c850*/  FADD R3, R3, R4 ;  /* 0x0000000403037221 */ /* 0x001fca0000000000 */
[----:B------:R0:W-:Y:S01]  /*1c860*/  @!P0 STS [R27], R3 ;  /* 0x000000031b008388 */ /* 0x0001e20000000800 */
[C---:B----4-:R-:W-:Y:S01]  /*1c870*/  IMAD.WIDE R4, R0.reuse, 0x2, R28 ;  /* 0x0000000200047825 */ /* 0x050fe200078e021c */
[----:B------:R-:W-:Y:S03]  /*1c880*/  BAR.SYNC.DEFER_BLOCKING 0x0 ;  /* 0x0000000000007b1d */ /* 0x000fe60000010000 */
[----:B------:R-:W-:-:S04]  /*1c890*/  IMAD.WIDE R6, R0, 0x2, R10 ;  /* 0x0000000200067825 */ /* 0x000fc800078e020a */
[----:B------:R-:W-:-:S04]  /*1c8a0*/  IMAD.WIDE R8, R0, 0x2, R8 ;  /* 0x0000000200087825 */ /* 0x000fc800078e0208 */
[C---:B------:R-:W-:Y:S01]  /*1c8b0*/  IMAD.WIDE R10, R0.reuse, 0x2, R22 ;  /* 0x00000002000a7825 */ /* 0x040fe200078e0216 */
[----:B------:R1:W4:Y:S04]  /*1c8c0*/  LDG.E.U16 R2, desc[UR10][R4.64] ;  /* 0x0000000a04027981 */ /* 0x000328000c1e1500 */
[----:B0-----:R0:W5:Y:S04]  /*1c8d0*/  LDG.E.U16 R3, desc[UR10][R6.64] ;  /* 0x0000000a06037981 */ /* 0x001168000c1e1500 */
[----:B------:R0:W3:Y:S01]  /*1c8e0*/  LDG.E.U16 R27, desc[UR10][R8.64] ;  /* 0x0000000a081b7981 */ /* 0x0000e2000c1e1500 */
[----:B-1----:R-:W-:-:S03]  /*1c8f0*/  IMAD.WIDE R4, R0, 0x2, R16 ;  /* 0x0000000200047825 */ /* 0x002fc600078e0210 */
[----:B------:R-:W3:Y:S01]  /*1c900*/  LDL.64 R16, [R1+0xcc0] ;  /* 0x000cc00001107983 */ /* 0x000ee20000100a00 */
[----:B0-----:R-:W-:-:S03]  /*1c910*/  IMAD.WIDE R6, R0, 0x2, R20 ;  /* 0x0000000200067825 */ /* 0x001fc600078e0214 */
[----:B------:R2:W3:Y:S01]  /*1c920*/  LDG.E.U16 R23, desc[UR10][R4.64] ;  /* 0x0000000a04177981 */ /* 0x0004e2000c1e1500 */
[----:B------:R-:W-:-:S03]  /*1c930*/  IMAD.WIDE R8, R0, 0x2, R14 ;  /* 0x0000000200087825 */ /* 0x000fc600078e020e */
[----:B------:R-:W3:Y:S04]  /*1c940*/  LDG.E.U16 R7, desc[UR10][R6.64] ;  /* 0x0000000a06077981 */ /* 0x000ee8000c1e1500 */
[----:B------:R-:W3:Y:S04]  /*1c950*/  LDG.E.U16 R9, desc[UR10][R8.64] ;  /* 0x0000000a08097981 */ /* 0x000ee8000c1e1500 */
[----:B------:R-:W3:Y:S04]  /*1c960*/  LDL.64 R20, [R1+0xcb8] ;  /* 0x000cb80001147983 */ /* 0x000ee80000100a00 */
[----:B------:R-:W3:Y:S01]  /*1c970*/  LDL.64 R14, [R1+0xcb0] ;  /* 0x000cb000010e7983 */ /* 0x000ee20000100a00 */
[----:B------:R-:W-:-:S03]  /*1c980*/  IMAD.WIDE R12, R0, 0x2, R12 ;  /* 0x00000002000c7825 */ /* 0x000fc600078e020c */
[----:B------:R0:W3:Y:S01]  /*1c990*/  LDG.E.U16 R26, desc[UR10][R10.64] ;  /* 0x0000000a0a1a7981 */ /* 0x0000e2000c1e1500 */
[----:B--2---:R-:W-:-:S03]  /*1c9a0*/  IMAD.WIDE R4, R0, 0x2, R18 ;  /* 0x0000000200047825 */ /* 0x004fc600078e0212 */
[----:B-----5:R-:W-:Y:S04]  /*1c9b0*/  STL [R1+0x550], R3 ;  /* 0x0005500301007387 */ /* 0x020fe80000100800 */
[----:B----4-:R1:W-:Y:S04]  /*1c9c0*/  STL [R1+0x554], R2 ;  /* 0x0005540201007387 */ /* 0x0103e80000100800 */
[----:B-1----:R-:W2:Y:S04]  /*1c9d0*/  LDL.64 R2, [R1+0xd70] ;  /* 0x000d700001027983 */ /* 0x002ea80000100a00 */
[----:B---3--:R1:W-:Y:S04]  /*1c9e0*/  STL [R1+0x564], R27 ;  /* 0x0005641b01007387 */ /* 0x0083e80000100800 */
[----:B------:R3:W-:Y:S04]  /*1c9f0*/  STL [R1+0x560], R23 ;  /* 0x0005601701007387 */ /* 0x0007e80000100800 */
[----:B------:R-:W4:Y:S01]  /*1ca00*/  LDL.64 R18, [R1+0xca8] ;  /* 0x000ca80001127983 */ /* 0x000f220000100a00 */
[----:B0-----:R-:W-:-:S03]  /*1ca10*/  IMAD.WIDE R10, R0, 0x2, R20 ;  /* 0x00000002000a7825 */ /* 0x001fc600078e0214 */
[----:B-1----:R0:W5:Y:S04]  /*1ca20*/  LDG.E.U16 R27, desc[UR10][R12.64] ;  /* 0x0000000a0c1b7981 */ /* 0x002168000c1e1500 */
[----:B---3--:R-:W3:Y:S04]  /*1ca30*/  LDL.64 R22, [R1+0xd68] ;  /* 0x000d680001167983 */ /* 0x008ee80000100a00 */
[----:B------:R1:W-:Y:S04]  /*1ca40*/  STL [R1+0x55c], R7 ;  /* 0x00055c0701007387 */ /* 0x0003e80000100800 */
[----:B------:R0:W-:Y:S04]  /*1ca50*/  STL [R1+0x558], R9 ;  /* 0x0005580901007387 */ /* 0x0001e80000100800 */
[----:B------:R2:W4:Y:S01]  /*1ca60*/  LDG.E.U16 R21, desc[UR10][R4.64] ;  /* 0x0000000a04157981 */ /* 0x000522000c1e1500 */
[----:B-1----:R-:W-:-:S03]  /*1ca70*/  IMAD.WIDE R6, R0, 0x2, R24 ;  /* 0x0000000200067825 */ /* 0x002fc600078e0218 */
[----:B------:R-:W3:Y:S01]  /*1ca80*/  LDL.64 R24, [R1+0xca0] ;  /* 0x000ca00001187983 */ /* 0x000ee20000100a00 */
[----:B0-----:R-:W-:-:S03]  /*1ca90*/  IMAD.WIDE R8, R0, 0x2, R16 ;  /* 0x0000000200087825 */ /* 0x001fc600078e0210 */
[----:B------:R-:W3:Y:S04]  /*1caa0*/  LDG.E.U16 R7, desc[UR10][R6.64] ;  /* 0x0000000a06077981 */ /* 0x000ee8000c1e1500 */
[----:B------:R-:W3:Y:S01]  /*1cab0*/  LDG.E.U16 R9, desc[UR10][R8.64] ;  /* 0x0000000a08097981 */ /* 0x000ee2000c1e1500 */
[----:B------:R-:W-:-:S03]  /*1cac0*/  IMAD.WIDE R12, R0, 0x2, R14 ;  /* 0x00000002000c7825 */ /* 0x000fc600078e020e */
[----:B------:R-:W3:Y:S04]  /*1cad0*/  LDL.64 R16, [R1+0xc98] ;  /* 0x000c980001107983 */ /* 0x000ee80000100a00 */
[----:B------:R0:W-:Y:S04]  /*1cae0*/  STL [R1+0x53c], R26 ;  /* 0x00053c1a01007387 */ /* 0x0001e80000100800 */
[----:B------:R-:W3:Y:S04]  /*1caf0*/  LDL.64 R14, [R1+0xc90] ;  /* 0x000c9000010e7983 */ /* 0x000ee80000100a00 */
[----:B0-----:R3:W3:Y:S01]  /*1cb00*/  LDG.E.U16 R26, desc[UR10][R10.64] ;  /* 0x0000000a0a1a7981 */ /* 0x0016e2000c1e1500 */
[----:B--2---:R-:W-:-:S03]  /*1cb10*/  IMAD.WIDE R4, R0, 0x2, R2 ;  /* 0x0000000200047825 */ /* 0x004fc600078e0202 */
[----:B-----5:R0:W-:Y:S04]  /*1cb20*/  STL [R1+0x548], R27 ;  /* 0x0005481b01007387 */ /* 0x0201e80000100800 */
[----:B0-----:R0:W2:Y:S04]  /*1cb30*/  LDG.E.U16 R27, desc[UR10][R12.64] ;  /* 0x0000000a0c1b7981 */ /* 0x0010a8000c1e1500 */
[----:B----4-:R1:W-:Y:S04]  /*1cb40*/  STL [R1+0x54c], R21 ;  /* 0x00054c1501007387 */ /* 0x0103e80000100800 */
[----:B------:R-:W4:Y:S01]  /*1cb50*/  LDL.64 R2, [R1+0xc80] ;  /* 0x000c800001027983 */ /* 0x000f220000100a00 */
[----:B---3--:R-:W-:-:S03]  /*1cb60*/  IMAD.WIDE R10, R0, 0x2, R24 ;  /* 0x00000002000a7825 */ /* 0x008fc600078e0218 */
[----:B------:R3:W5:Y:S04]  /*1cb70*/  LDG.E.U16 R25, desc[UR10][R4.64] ;  /* 0x0000000a04197981 */ /* 0x000768000c1e1500 */
[----:B-1----:R-:W4:Y:S04]  /*1cb80*/  LDL.64 R20, [R1+0xc88] ;  /* 0x000c880001147983 */ /* 0x002f280000100a00 */
[----:B------:R1:W-:Y:S04]  /*1cb90*/  STL [R1+0x544], R7 ;  /* 0x0005440701007387 */ /* 0x0003e80000100800 */
[----:B------:R0:W-:Y:S01]  /*1cba0*/  STL [R1+0x540], R9 ;  /* 0x0005400901007387 */ /* 0x0001e20000100800 */
[----:B-1----:R-:W-:-:S03]  /*1cbb0*/  IMAD.WIDE R6, R0, 0x2, R22 ;  /* 0x0000000200067825 */ /* 0x002fc600078e0216 */
[----:B------:R-:W4:Y:S01]  /*1cbc0*/  LDL.64 R22, [R1+0xc78] ;  /* 0x000c780001167983 */ /* 0x000f220000100a00 */
[----:B0-----:R-:W-:-:S03]  /*1cbd0*/  IMAD.WIDE R8, R0, 0x2, R18 ;  /* 0x0000000200087825 */ /* 0x001fc600078e0212 */
[----:B------:R-:W4:Y:S04]  /*1cbe0*/  LDG.E.U16 R7, desc[UR10][R6.64] ;  /* 0x0000000a06077981 */ /* 0x000f28000c1e1500 */
[----:B------:R-:W4:Y:S01]  /*1cbf0*/  LDG.E.U16 R9, desc[UR10][R8.64] ;  /* 0x0000000a08097981 */ /* 0x000f22000c1e1500 */
[----:B------:R-:W-:-:S03]  /*1cc00*/  IMAD.WIDE R12, R0, 0x2, R16 ;  /* 0x00000002000c7825 */ /* 0x000fc600078e0210 */
[----:B------:R-:W4:Y:S01]  /*1cc10*/  LDL.64 R18, [R1+0xc70] ;  /* 0x000c700001127983 */ /* 0x000f220000100a00 */
[----:B---3--:R-:W-:-:S03]  /*1cc20*/  IMAD.WIDE R4, R0, 0x2, R14 ;  /* 0x0000000200047825 */ /* 0x008fc600078e020e */
[----:B------:R0:W-:Y:S04]  /*1cc30*/  STL [R1+0x538], R26 ;  /* 0x0005381a01007387 */ /* 0x0001e80000100800 */
[----:B------:R-:W3:Y:S04]  /*1cc40*/  LDL.64 R16, [R1+0xc68] ;  /* 0x000c680001107983 */ /* 0x000ee80000100a00 */
[----:B0-----:R4:W3:Y:S04]  /*1cc50*/  LDG.E.U16 R26, desc[UR10][R10.64] ;  /* 0x0000000a0a1a7981 */ /* 0x0018e8000c1e1500 */
[----:B--2---:R0:W-:Y:S04]  /*1cc60*/  STL [R1+0x534], R27 ;  /* 0x0005341b01007387 */ /* 0x0041e80000100800 */
[----:B0-----:R0:W2:Y:S04]  /*1cc70*/  LDG.E.U16 R27, desc[UR10][R12.64] ;  /* 0x0000000a0c1b7981 */ /* 0x0010a8000c1e1500 */
[----:B-----5:R1:W-:Y:S04]  /*1cc80*/  STL [R1+0x510], R25 ;  /* 0x0005101901007387 */ /* 0x0203e80000100800 */
[----:B------:R-:W5:Y:S04]  /*1cc90*/  LDL.64 R14, [R1+0xc58] ;  /* 0x000c5800010e7983 */ /* 0x000f680000100a00 */
[----:B-1----:R-:W5:Y:S01]  /*1cca0*/  LDL.64 R24, [R1+0xc60] ;  /* 0x000c600001187983 */ /* 0x002f620000100a00 */
[----:B----4-:R-:W-:-:S03]  /*1ccb0*/  IMAD.WIDE R10, R0, 0x2, R22 ;  /* 0x00000002000a7825 */ /* 0x010fc600078e0216 */
[----:B------:R3:W4:Y:S04]  /*1ccc0*/  LDG.E.U16 R23, desc[UR10][R4.64] ;  /* 0x0000000a04177981 */ /* 0x000728000c1e1500 */
[----:B------:R1:W-:Y:S04]  /*1ccd0*/  STL [R1+0x51c], R7 ;  /* 0x00051c0701007387 */ /* 0x0003e80000100800 */
[----:B------:R0:W-:Y:S01]  /*1cce0*/  STL [R1+0x530], R9 ;  /* 0x0005300901007387 */ /* 0x0001e20000100800 */
[----:B-1----:R-:W-:-:S03]  /*1ccf0*/  IMAD.WIDE R6, R0, 0x2, R20 ;  /* 0x0000000200067825 */ /* 0x002fc600078e0214 */
[----:B------:R-:W5:Y:S01]  /*1cd00*/  LDL.64 R20, [R1+0xc50] ;  /* 0x000c500001147983 */ /* 0x000f620000100a00 */
[----:B0-----:R-:W-:-:S03]  /*1cd10*/  IMAD.WIDE R8, R0, 0x2, R2 ;  /* 0x0000000200087825 */ /* 0x001fc600078e0202 */
[----:B------:R-:W5:Y:S04]  /*1cd20*/  LDG.E.U16 R7, desc[UR10][R6.64] ;  /* 0x0000000a06077981 */ /* 0x000f68000c1e1500 */
[----:B------:R-:W5:Y:S01]  /*1cd30*/  LDG.E.U16 R9, desc[UR10][R8.64] ;  /* 0x0000000a08097981 */ /* 0x000f62000c1e1500 */
[----:B------:R-:W-:-:S03]  /*1cd40*/  IMAD.WIDE R12, R0, 0x2, R18 ;  /* 0x00000002000c7825 */ /* 0x000fc600078e0212 */
[----:B------:R-:W5:Y:S01]  /*1cd50*/  LDL.64 R2, [R1+0xc48] ;  /* 0x000c480001027983 */ /* 0x000f620000100a00 */
[----:B---3--:R-:W-:-:S03]  /*1cd60*/  IMAD.WIDE R4, R0, 0x2, R16 ;  /* 0x0000000200047825 */ /* 0x008fc600078e0210 */
[----:B------:R0:W-:Y:S04]  /*1cd70*/  STL [R1+0x518], R26 ;  /* 0x0005181a01007387 */ /* 0x0001e80000100800 */
[----:B------:R-:W3:Y:S04]  /*1cd80*/  LDL.64 R18, [R1+0xd60] ;  /* 0x000d600001127983 */ /* 0x000ee80000100a00 */
[----:B0-----:R5:W3:Y:S04]  /*1cd90*/  LDG.E.U16 R26, desc[UR10][R10.64] ;  /* 0x0000000a0a1a7981 */ /* 0x001ae8000c1e1500 */
[----:B--2---:R0:W-:Y:S04]  /*1cda0*/  STL [R1+0x514], R27 ;  /* 0x0005141b01007387 */ /* 0x0041e80000100800 */
[----:B0-----:R0:W2:Y:S04]  /*1cdb0*/  LDG.E.U16 R27, desc[UR10][R12.64] ;  /* 0x0000000a0c1b7981 */ /* 0x0010a8000c1e1500 */
[----:B----4-:R1:W-:Y:S04]  /*1cdc0*/  STL [R1+0x50c], R23 ;  /* 0x00050c1701007387 */ /* 0x0103e80000100800 */
[----:B------:R-:W4:Y:S04]  /*1cdd0*/  LDL.64 R16, [R1+0xd50] ;  /* 0x000d500001107983 */ /* 0x000f280000100a00 */
[----:B-1----:R-:W4:Y:S01]  /*1cde0*/  LDL.64 R22, [R1+0xd58] ;  /* 0x000d580001167983 */ /* 0x002f220000100a00 */
[----:B-----5:R-:W-:-:S03]  /*1cdf0*/  IMAD.WIDE R10, R0, 0x2, R20 ;  /* 0x00000002000a7825 */ /* 0x020fc600078e0214 */
[----:B------:R3:W5:Y:S04]  /*1ce00*/  LDG.E.U16 R21, desc[UR10][R4.64] ;  /* 0x0000000a04157981 */ /* 0x000768000c1e1500 */
        /* <DEDUP_REMOVED lines=282> */
[----:B0-----:R-:W-:-:S03]  /*1dfb0*/  IMAD.WIDE R6, R0, 0x2, R20 ;  /* 0x0000000200067825 */ /* 0x001fc600078e0214 */
[----:B------:R-:W4:Y:S01]  /*1dfc0*/  LDL.64 R20, [R1+0xa60] ;  /* 0x000a600001147983 */ /* 0x000f220000100a00 */
[----:B-1----:R-:W-:-:S03]  /*1dfd0*/  IMAD.WIDE R8, R0, 0x2, R18 ;  /* 0x0000000200087825 */ /* 0x002fc600078e0212 */
[----:B------:R-:W4:Y:S04]  /*1dfe0*/  LDG.E.U16 R7, desc[UR10][R6.64] ;  /* 0x0000000a06077981 */ /* 0x000f28000c1e1500 */
[----:B------:R-:W4:Y:S04]  /*1dff0*/  LDG.E.U16 R9, desc[UR10][R8.64] ;  /* 0x0000000a08097981 */ /* 0x000f28000c1e1500 */
[----:B------:R-:W4:Y:S01]  /*1e000*/  LDL.64 R18, [R1+0xa58] ;  /* 0x000a580001127983 */ /* 0x000f220000100a00 */
[----:B------:R-:W-:-:S03]  /*1e010*/  IMAD.WIDE R12, R0, 0x2, R16 ;  /* 0x00000002000c7825 */ /* 0x000fc600078e0210 */
[----:B---3--:R0:W-:Y:S01]  /*1e020*/  STL [R1+0x254], R26 ;  /* 0x0002541a01007387 */ /* 0x0081e20000100800 */
[----:B------:R-:W-:-:S03]  /*1e030*/  IMAD.WIDE R4, R0, 0x2, R14 ;  /* 0x0000000200047825 */ /* 0x000fc600078e020e */
[----:B------:R-:W3:Y:S04]  /*1e040*/  LDL.64 R16, [R1+0xa50] ;  /* 0x000a500001107983 */ /* 0x000ee80000100a00 */
[----:B0-----:R-:W3:Y:S04]  /*1e050*/  LDG.E.U16 R26, desc[UR10][R10.64] ;  /* 0x0000000a0a1a7981 */ /* 0x001ee8000c1e1500 */
[----:B--2---:R0:W-:Y:S04]  /*1e060*/  STL [R1+0x268], R27 ;  /* 0x0002681b01007387 */ /* 0x0041e80000100800 */
[----:B0-----:R0:W2:Y:S04]  /*1e070*/  LDG.E.U16 R27, desc[UR10][R12.64] ;  /* 0x0000000a0c1b7981 */ /* 0x0010a8000c1e1500 */
[----:B-----5:R1:W-:Y:S04]  /*1e080*/  STL [R1+0x274], R23 ;  /* 0x0002741701007387 */ /* 0x0203e80000100800 */
[----:B------:R-:W5:Y:S04]  /*1e090*/  LDL.64 R14, [R1+0xa40] ;  /* 0x000a4000010e7983 */ /* 0x000f680000100a00 */
[----:B-1----:R-:W5:Y:S04]  /*1e0a0*/  LDL.64 R22, [R1+0xa48] ;  /* 0x000a480001167983 */ /* 0x002f680000100a00 */
[----:B----4-:R1:W-:Y:S04]  /*1e0b0*/  STL [R1+0x260], R7 ;  /* 0x0002600701007387 */ /* 0x0103e80000100800 */
[----:B------:R4:W-:Y:S01]  /*1e0c0*/  STL [R1+0x258], R9 ;  /* 0x0002580901007387 */ /* 0x0009e20000100800 */
[----:B-1----:R-:W-:-:S03]  /*1e0d0*/  IMAD.WIDE R6, R0, 0x2, R24 ;  /* 0x0000000200067825 */ /* 0x002fc600078e0218 */
[----:B------:R-:W5:Y:S01]  /*1e0e0*/  LDL.64 R24, [R1+0xa38] ;  /* 0x000a380001187983 */ /* 0x000f620000100a00 */
[----:B----4-:R-:W-:-:S03]  /*1e0f0*/  IMAD.WIDE R8, R0, 0x2, R2 ;  /* 0x0000000200087825 */ /* 0x010fc600078e0202 */
[----:B------:R-:W4:Y:S01]  /*1e100*/  LDG.E.U16 R7, desc[UR10][R6.64] ;  /* 0x0000000a06077981 */ /* 0x000f22000c1e1500 */
[----:B0-----:R-:W-:-:S03]  /*1e110*/  IMAD.WIDE R12, R0, 0x2, R18 ;  /* 0x00000002000c7825 */ /* 0x001fc600078e0212 */
[----:B------:R0:W4:Y:S04]  /*1e120*/  LDG.E.U16 R19, desc[UR10][R4.64] ;  /* 0x0000000a04137981 */ /* 0x000128000c1e1500 */
[----:B------:R-:W4:Y:S01]  /*1e130*/  LDG.E.U16 R9, desc[UR10][R8.64] ;  /* 0x0000000a08097981 */ /* 0x000f22000c1e1500 */
[----:B------:R-:W-:-:S03]  /*1e140*/  IMAD.WIDE R10, R0, 0x2, R20 ;  /* 0x00000002000a7825 */ /* 0x000fc600078e0214 */
[----:B------:R-:W4:Y:S04]  /*1e150*/  LDL.64 R2, [R1+0xa30] ;  /* 0x000a300001027983 */ /* 0x000f280000100a00 */
[----:B---3--:R1:W-:Y:S01]  /*1e160*/  STL [R1+0x250], R26 ;  /* 0x0002501a01007387 */ /* 0x0083e20000100800 */
[----:B0-----:R-:W-:-:S03]  /*1e170*/  IMAD.WIDE R4, R0, 0x2, R16 ;  /* 0x0000000200047825 */ /* 0x001fc600078e0210 */
[----:B------:R-:W3:Y:S04]  /*1e180*/  LDL.64 R20, [R1+0xa28] ;  /* 0x000a280001147983 */ /* 0x000ee80000100a00 */
[----:B-1----:R5:W3:Y:S04]  /*1e190*/  LDG.E.U16 R26, desc[UR10][R10.64] ;  /* 0x0000000a0a1a7981 */ /* 0x002ae8000c1e1500 */
[----:B--2---:R0:W-:Y:S04]  /*1e1a0*/  STL [R1+0x24c], R27 ;  /* 0x00024c1b01007387 */ /* 0x0041e80000100800 */
[----:B0-----:R0:W2:Y:S01]  /*1e1b0*/  LDG.E.U16 R27, desc[UR10][R12.64] ;  /* 0x0000000a0c1b7981 */ /* 0x0010a2000c1e1500 */
[----:B-----5:R-:W-:-:S03]  /*1e1c0*/  IMAD.WIDE R10, R0, 0x2, R24 ;  /* 0x00000002000a7825 */ /* 0x020fc600078e0218 */
[----:B------:R3:W5:Y:S04]  /*1e1d0*/  LDG.E.U16 R25, desc[UR10][R4.64] ;  /* 0x0000000a04197981 */ /* 0x000768000c1e1500 */
[----:B----4-:R1:W-:Y:S04]  /*1e1e0*/  STL [R1+0x22c], R19 ;  /* 0x00022c1301007387 */ /* 0x0103e80000100800 */
[----:B------:R-:W4:Y:S04]  /*1e1f0*/  LDL.64 R16, [R1+0xa18] ;  /* 0x000a180001107983 */ /* 0x000f280000100a00 */
        /* <DEDUP_REMOVED lines=23> */
[----:B0-----:R-:W-:-:S03]  /*1e370*/  IMAD.WIDE R6, R0, 0x2, R18 ;  /* 0x0000000200067825 */ /* 0x001fc600078e0212 */
[----:B------:R-:W5:Y:S01]  /*1e380*/  LDL.64 R18, [R1+0x9e8] ;  /* 0x0009e80001127983 */ /* 0x000f620000100a00 */
[----:B-1----:R-:W-:-:S03]  /*1e390*/  IMAD.WIDE R8, R0, 0x2, R16 ;  /* 0x0000000200087825 */ /* 0x002fc600078e0210 */
[----:B------:R-:W5:Y:S04]  /*1e3a0*/  LDG.E.U16 R7, desc[UR10][R6.64] ;  /* 0x0000000a06077981 */ /* 0x000f68000c1e1500 */
[----:B------:R-:W5:Y:S04]  /*1e3b0*/  LDG.E.U16 R9, desc[UR10][R8.64] ;  /* 0x0000000a08097981 */ /* 0x000f68000c1e1500 */
[----:B------:R-:W5:Y:S01]  /*1e3c0*/  LDL.64 R16, [R1+0x9e0] ;  /* 0x0009e00001107983 */ /* 0x000f620000100a00 */
[----:B------:R-:W-:-:S03]  /*1e3d0*/  IMAD.WIDE R12, R0, 0x2, R14 ;  /* 0x00000002000c7825 */ /* 0x000fc600078e020e */
[----:B---3--:R0:W-:Y:S01]  /*1e3e0*/  STL [R1+0x208], R26 ;  /* 0x0002081a01007387 */ /* 0x0081e20000100800 */
[----:B------:R-:W-:-:S03]  /*1e3f0*/  IMAD.WIDE R4, R0, 0x2, R2 ;  /* 0x0000000200047825 */ /* 0x000fc600078e0202 */
[----:B------:R-:W3:Y:S04]  /*1e400*/  LDL.64 R14, [R1+0x9d8] ;  /* 0x0009d800010e7983 */ /* 0x000ee80000100a00 */
[----:B0-----:R-:W3:Y:S04]  /*1e410*/  LDG.E.U16 R26, desc[UR10][R10.64] ;  /* 0x0000000a0a1a7981 */ /* 0x001ee8000c1e1500 */
[----:B--2---:R0:W-:Y:S04]  /*1e420*/  STL [R1+0x200], R27 ;  /* 0x0002001b01007387 */ /* 0x0041e80000100800 */
[----:B0-----:R0:W2:Y:S04]  /*1e430*/  LDG.E.U16 R27, desc[UR10][R12.64] ;  /* 0x0000000a0c1b7981 */ /* 0x0010a8000c1e1500 */
[----:B----4-:R1:W-:Y:S04]  /*1e440*/  STL [R1+0x210], R23 ;  /* 0x0002101701007387 */ /* 0x0103e80000100800 */
[----:B------:R-:W4:Y:S04]  /*1e450*/  LDL.64 R2, [R1+0x9c8] ;  /* 0x0009c80001027983 */ /* 0x000f280000100a00 */
[----:B-1----:R-:W4:Y:S04]  /*1e460*/  LDL.64 R22, [R1+0x9d0] ;  /* 0x0009d00001167983 */ /* 0x002f280000100a00 */
[----:B-----5:R1:W-:Y:S04]  /*1e470*/  STL [R1+0x214], R7 ;  /* 0x0002140701007387 */ /* 0x0203e80000100800 */
[----:B------:R5:W-:Y:S01]  /*1e480*/  STL [R1+0x20c], R9 ;  /* 0x00020c0901007387 */ /* 0x000be20000100800 */
[----:B-1----:R-:W-:-:S03]  /*1e490*/  IMAD.WIDE R6, R0, 0x2, R24 ;  /* 0x0000000200067825 */ /* 0x002fc600078e0218 */
[----:B------:R-:W4:Y:S01]  /*1e4a0*/  LDL.64 R24, [R1+0x9c0] ;  /* 0x0009c00001187983 */ /* 0x000f220000100a00 */
[----:B-----5:R-:W-:-:S03]  /*1e4b0*/  IMAD.WIDE R8, R0, 0x2, R20 ;  /* 0x0000000200087825 */ /* 0x020fc600078e0214 */
[----:B------:R-:W5:Y:S01]  /*1e4c0*/  LDG.E.U16 R7, desc[UR10][R6.64] ;  /* 0x0000000a06077981 */ /* 0x000f62000c1e1500 */
[----:B0-----:R-:W-:-:S03]  /*1e4d0*/  IMAD.WIDE R12, R0, 0x2, R16 ;  /* 0x00000002000c7825 */ /* 0x001fc600078e0210 */
[----:B------:R0:W5:Y:S04]  /*1e4e0*/  LDG.E.U16 R17, desc[UR10][R4.64] ;  /* 0x0000000a04117981 */ /* 0x000168000c1e1500 */
[----:B------:R-:W5:Y:S01]  /*1e4f0*/  LDG.E.U16 R9, desc[UR10][R8.64] ;  /* 0x0000000a08097981 */ /* 0x000f62000c1e1500 */
[----:B------:R-:W-:-:S03]  /*1e500*/  IMAD.WIDE R10, R0, 0x2, R18 ;  /* 0x00000002000a7825 */ /* 0x000fc600078e0212 */
[----:B------:R-:W5:Y:S04]  /*1e510*/  LDL.64 R20, [R1+0x9b8] ;  /* 0x0009b80001147983 */ /* 0x000f680000100a00 */
[----:B---3--:R1:W-:Y:S01]  /*1e520*/  STL [R1+0x204], R26 ;  /* 0x0002041a01007387 */ /* 0x0083e20000100800 */
[----:B0-----:R-:W-:-:S03]  /*1e530*/  IMAD.WIDE R4, R0, 0x2, R14 ;  /* 0x0000000200047825 */ /* 0x001fc600078e020e */
[----:B------:R-:W3:Y:S04]  /*1e540*/  LDL.64 R18, [R1+0x9b0] ;  /* 0x0009b00001127983 */ /* 0x000ee80000100a00 */
[----:B-1----:R4:W3:Y:S04]  /*1e550*/  LDG.E.U16 R26, desc[UR10][R10.64] ;  /* 0x0000000a0a1a7981 */ /* 0x0028e8000c1e1500 */
[----:B--2---:R0:W-:Y:S04]  /*1e560*/  STL [R1+0x1fc], R27 ;  /* 0x0001fc1b01007387 */ /* 0x0041e80000100800 */
[----:B0-----:R0:W2:Y:S01]  /*1e570*/  LDG.E.U16 R27, desc[UR10][R12.64] ;  /* 0x0000000a0c1b7981 */ /* 0x0010a2000c1e1500 */
[----:B----4-:R-:W-:-:S03]  /*1e580*/  IMAD.WIDE R10, R0, 0x2, R24 ;  /* 0x00000002000a7825 */ /* 0x010fc600078e0218 */
[----:B------:R3:W4:Y:S04]  /*1e590*/  LDG.E.U16 R25, desc[UR10][R4.64] ;  /* 0x0000000a04197981 */ /* 0x000728000c1e1500 */
[----:B-----5:R1:W-:Y:S04]  /*1e5a0*/  STL [R1+0x1f8], R17 ;  /* 0x0001f81101007387 */ /* 0x0203e80000100800 */
[----:B------:R-:W5:Y:S04]  /*1e5b0*/  LDL.64 R14, [R1+0x9a0] ;  /* 0x0009a000010e7983 */ /* 0x000f680000100a00 */
[----:B-1----:R-:W5:Y:S04]  /*1e5c0*/  LDL.64 R16, [R1+0x9a8] ;  /* 0x0009a80001107983 */ /* 0x002f680000100a00 */
        /* <DEDUP_REMOVED lines=46> */
[----:B------:R-:W5:Y:S04]  /*1e8b0*/  LDG.E.U16 R9, desc[UR10][R8.64] ;  /* 0x0000000a08097981 */ /* 0x000f68000c1e1500 */
[----:B------:R-:W5:Y:S01]  /*1e8c0*/  LDL.64 R18, [R1+0x940] ;  /* 0x0009400001127983 */ /* 0x000f620000100a00 */
[----:B------:R-:W-:-:S03]  /*1e8d0*/  IMAD.WIDE R12, R0, 0x2, R14 ;  /* 0x00000002000c7825 */ /* 0x000fc600078e020e */
[----:B------:R-:W5:Y:S01]  /*1e8e0*/  LDL.64 R14, [R1+0x938] ;  /* 0x00093800010e7983 */ /* 0x000f620000100a00 */
[----:B---3--:R-:W-:-:S03]  /*1e8f0*/  IMAD.WIDE R4, R0, 0x2, R2 ;  /* 0x0000000200047825 */ /* 0x008fc600078e0202 */
[----:B------:R0:W-:Y:S04]  /*1e900*/  STL [R1+0x1bc], R26 ;  /* 0x0001bc1a01007387 */ /* 0x0001e80000100800 */
        /* <DEDUP_REMOVED lines=13> */
[----:B------:R0:W4:Y:S04]  /*1e9e0*/  LDG.E.U16 R19, desc[UR10][R4.64] ;  /* 0x0000000a04137981 */ /* 0x000128000c1e1500 */
[----:B------:R-:W5:Y:S04]  /*1e9f0*/  LDG.E.U16 R9, desc[UR10][R8.64] ;  /* 0x0000000a08097981 */ /* 0x000f68000c1e1500 */
[----:B------:R-:W5:Y:S01]  /*1ea00*/  LDL.64 R20, [R1+0x918] ;  /* 0x0009180001147983 */ /* 0x000f620000100a00 */
[----:B------:R-:W-:-:S03]  /*1ea10*/  IMAD.WIDE R10, R0, 0x2, R24 ;  /* 0x00000002000a7825 */ /* 0x000fc600078e0218 */
[----:B------:R1:W5:Y:S01]  /*1ea20*/  LDG.E.U16 R25, desc[UR10][R12.64] ;  /* 0x0000000a0c197981 */ /* 0x000362000c1e1500 */
[----:B0-----:R-:W-:-:S03]  /*1ea30*/  IMAD.WIDE R4, R0, 0x2, R14 ;  /* 0x0000000200047825 */ /* 0x001fc600078e020e */
[----:B------:R0:W5:Y:S04]  /*1ea40*/  LDG.E.U16 R24, desc[UR10][R10.64] ;  /* 0x0000000a0a187981 */ /* 0x000168000c1e1500 */
[----:B--2---:R-:W-:Y:S04]  /*1ea50*/  STL [R1+0x1a0], R27 ;  /* 0x0001a01b01007387 */ /* 0x004fe80000100800 */
[----:B---3--:R2:W-:Y:S04]  /*1ea60*/  STL [R1+0x190], R26 ;  /* 0x0001901a01007387 */ /* 0x0085e80000100800 */
[----:B--2---:R-:W2:Y:S04]  /*1ea70*/  LDL.64 R26, [R1+0x910] ;  /* 0x00091000011a7983 */ /* 0x004ea80000100a00 */
[----:B----4-:R3:W-:Y:S04]  /*1ea80*/  STL [R1+0x1a4], R19 ;  /* 0x0001a41301007387 */ /* 0x0107e80000100800 */
[----:B------:R-:W4:Y:S04]  /*1ea90*/  LDL.64 R14, [R1+0x900] ;  /* 0x00090000010e7983 */ /* 0x000f280000100a00 */
[----:B---3--:R-:W3:Y:S04]  /*1eaa0*/  LDL.64 R18, [R1+0x908] ;  /* 0x0009080001127983 */ /* 0x008ee80000100a00 */
[----:B-----5:R5:W-:Y:S01]  /*1eab0*/  STL [R1+0x19c], R7 ;  /* 0x00019c0701007387 */ /* 0x020be20000100800 */
[----:B-1----:R-:W-:-:S03]  /*1eac0*/  IMAD.WIDE R12, R0, 0x2, R20 ;  /* 0x00000002000c7825 */ /* 0x002fc600078e0214 */
[----:B------:R1:W-:Y:S01]  /*1ead0*/  STL [R1+0x194], R9 ;  /* 0x0001940901007387 */ /* 0x0003e20000100800 */
[----:B0-----:R-:W-:-:S03]  /*1eae0*/  IMAD.WIDE R10, R0, 0x2, R22 ;  /* 0x00000002000a7825 */ /* 0x001fc600078e0216 */
[----:B------:R-:W2:Y:S01]  /*1eaf0*/  LDG.E.U16 R21, desc[UR10][R4.64] ;  /* 0x0000000a04157981 */ /* 0x000ea2000c1e1500 */
[----:B-----5:R-:W-:-:S03]  /*1eb00*/  IMAD.WIDE R6, R0, 0x2, R16 ;  /* 0x0000000200067825 */ /* 0x020fc600078e0210 */
[----:B------:R-:W5:Y:S01]  /*1eb10*/  LDL.64 R16, [R1+0x8f8] ;  /* 0x0008f80001107983 */ /* 0x000f620000100a00 */
[----:B-1----:R-:W-:-:S03]  /*1eb20*/  IMAD.WIDE R8, R0, 0x2, R2 ;  /* 0x0000000200087825 */ /* 0x002fc600078e0202 */
[----:B------:R-:W3:Y:S04]  /*1eb30*/  LDG.E.U16 R7, desc[UR10][R6.64] ;  /* 0x0000000a06077981 */ /* 0x000ee8000c1e1500 */
[----:B------:R-:W3:Y:S04]  /*1eb40*/  LDG.E.U16 R9, desc[UR10][R8.64] ;  /* 0x0000000a08097981 */ /* 0x000ee8000c1e1500 */
[----:B------:R-:W3:Y:S04]  /*1eb50*/  LDG.E.U16 R5, desc[UR10][R12.64] ;  /* 0x0000000a0c057981 */ /* 0x000ee8000c1e1500 */
[----:B------:R4:W3:Y:S04]  /*1eb60*/  LDG.E.U16 R4, desc[UR10][R10.64] ;  /* 0x0000000a0a047981 */ /* 0x0008e8000c1e1500 */
[----:B------:R-:W3:Y:S04]  /*1eb70*/  LDL.64 R2, [R1+0x8f0] ;  /* 0x0008f00001027983 */ /* 0x000ee80000100a00 */
[----:B------:R-:W-:Y:S04]  /*1eb80*/  STL [R1+0x188], R25 ;  /* 0x0001881901007387 */ /* 0x000fe80000100800 */
[----:B------:R0:W-:Y:S04]  /*1eb90*/  STL [R1+0x18c], R24 ;  /* 0x00018c1801007387 */ /* 0x0001e80000100800 */
[----:B------:R-:W3:Y:S04]  /*1eba0*/  LDL.64 R22, [R1+0x8e0] ;  /* 0x0008e00001167983 */ /* 0x000ee80000100a00 */
[----:B0-----:R-:W3:Y:S01]  /*1ebb0*/  LDL.64 R24, [R1+0x8e8] ;  /* 0x0008e80001187983 */ /* 0x001ee20000100a00 */
[----:B----4-:R-:W-:-:S06]  /*1ebc0*/  IMAD.WIDE R10, R0, 0x2, R14 ;  /* 0x00000002000a7825 */ /* 0x010fcc00078e020e */
[----:B------:R-:W4:Y:S04]  /*1ebd0*/  LDG.E.U16 R11, desc[UR10][R10.64] ;  /* 0x0000000a0a0b7981 */ /* 0x000f28000c1e1500 */
[----:B--2---:R0:W-:Y:S01]  /*1ebe0*/  STL [R1+0x170], R21 ;  /* 0x0001701501007387 */ /* 0x0041e20000100800 */
[----:B-----5:R-:W-:-:S03]  /*1ebf0*/  IMAD.WIDE R12, R0, 0x2, R16 ;  /* 0x00000002000c7825 */ /* 0x020fc600078e0210 */
[----:B0-----:R-:W2:Y:S04]  /*1ec00*/  LDL.64 R20, [R1+0x8d8] ;  /* 0x0008d80001147983 */ /* 0x001ea80000100a00 */
[----:B---3--:R0:W-:Y:S04]  /*1ec10*/  STL [R1+0x168], R7 ;  /* 0x0001680701007387 */ /* 0x0081e80000100800 */
[----:B------:R1:W-:Y:S04]  /*1ec20*/  STL [R1+0x178], R9 ;  /* 0x0001780901007387 */ /* 0x0003e80000100800 */
[----:B------:R-:W3:Y:S01]  /*1ec30*/  LDL.64 R14, [R1+0x8c8] ;  /* 0x0008c800010e7983 */ /* 0x000ee20000100a00 */
[----:B0-----:R-:W-:-:S03]  /*1ec40*/  IMAD.WIDE R6, R0, 0x2, R26 ;  /* 0x0000000200067825 */ /* 0x001fc600078e021a */
[----:B------:R-:W5:Y:S01]  /*1ec50*/  LDG.E.U16 R12, desc[UR10][R12.64] ;  /* 0x0000000a0c0c7981 */ /* 0x000f62000c1e1500 */
[----:B-1----:R-:W-:-:S03]  /*1ec60*/  IMAD.WIDE R8, R0, 0x2, R18 ;  /* 0x0000000200087825 */ /* 0x002fc600078e0212 */
[----:B------:R-:W3:Y:S04]  /*1ec70*/  LDL.64 R18, [R1+0x8d0] ;  /* 0x0008d00001127983 */ /* 0x000ee80000100a00 */
[----:B------:R-:W-:Y:S04]  /*1ec80*/  STL [R1+0x174], R5 ;  /* 0x0001740501007387 */ /* 0x000fe80000100800 */
[----:B------:R0:W-:Y:S04]  /*1ec90*/  STL [R1+0x17c], R4 ;  /* 0x00017c0401007387 */ /* 0x0001e80000100800 */
[----:B------:R-:W4:Y:S04]  /*1eca0*/  LDG.E.U16 R27, desc[UR10][R8.64] ;  /* 0x0000000a081b7981 */ /* 0x000f28000c1e1500 */
[----:B------:R1:W5:Y:S01]  /*1ecb0*/  LDG.E.U16 R26, desc[UR10][R6.64] ;  /* 0x0000000a061a7981 */ /* 0x000362000c1e1500 */
[----:B0-----:R-:W-:-:S03]  /*1ecc0*/  IMAD.WIDE R4, R0, 0x2, R2 ;  /* 0x0000000200047825 */ /* 0x001fc600078e0202 */
[----:B------:R-:W3:Y:S04]  /*1ecd0*/  LDL.64 R16, [R1+0x8c0] ;  /* 0x0008c00001107983 */ /* 0x000ee80000100a00 */
[----:B------:R0:W3:Y:S01]  /*1ece0*/  LDG.E.U16 R13, desc[UR10][R4.64] ;  /* 0x0000000a040d7981 */ /* 0x0000e2000c1e1500 */
[----:B-1----:R-:W-:-:S03]  /*1ecf0*/  IMAD.WIDE R6, R0, 0x2, R22 ;  /* 0x0000000200067825 */ /* 0x002fc600078e0216 */
[----:B------:R-:W3:Y:S04]  /*1ed00*/  LDL.64 R2, [R1+0x8b8] ;  /* 0x0008b80001027983 */ /* 0x000ee80000100a00 */
[----:B------:R-:W3:Y:S01]  /*1ed10*/  LDG.E.U16 R6, desc[UR10][R6.64] ;  /* 0x0000000a06067981 */ /* 0x000ee2000c1e1500 */
[----:B0-----:R-:W-:-:S04]  /*1ed20*/  IMAD.WIDE R4, R0, 0x2, R24 ;  /* 0x0000000200047825 */ /* 0x001fc800078e0218 */
[----:B--2---:R-:W-:-:S05]  /*1ed30*/  IMAD.WIDE R8, R0, 0x2, R20 ;  /* 0x0000000200087825 */ /* 0x004fca00078e0214 */
[----:B------:R-:W2:Y:S04]  /*1ed40*/  LDG.E.U16 R7, desc[UR10][R8.64] ;  /* 0x0000000a08077981 */ /* 0x000ea8000c1e1500 */
[----:B----4-:R-:W-:Y:S04]  /*1ed50*/  STL [R1+0x164], R27 ;  /* 0x0001641b01007387 */ /* 0x010fe80000100800 */
[----:B-----5:R0:W-:Y:S04]  /*1ed60*/  STL [R1+0x16c], R26 ;  /* 0x00016c1a01007387 */ /* 0x0201e80000100800 */
[----:B------:R-:W4:Y:S04]  /*1ed70*/  LDL.64 R24, [R1+0x8a8] ;  /* 0x0008a80001187983 */ /* 0x000f280000100a00 */
[----:B------:R-:W5:Y:S04]  /*1ed80*/  LDL.64 R22, [R1+0x8a0] ;  /* 0x0008a00001167983 */ /* 0x000f680000100a00 */
[----:B0-----:R-:W2:Y:S04]  /*1ed90*/  LDL.64 R26, [R1+0x8b0] ;  /* 0x0008b000011a7983 */ /* 0x001ea80000100a00 */
[----:B------:R0:W-:Y:S04]  /*1eda0*/  STL [R1+0x160], R11 ;  /* 0x0001600b01007387 */ /* 0x0001e80000100800 */
[----:B---3--:R-:W-:Y:S04]  /*1edb0*/  STL [R1+0x148], R13 ;  /* 0x0001480d01007387 */ /* 0x008fe80000100800 */
[----:B------:R1:W-:Y:S01]  /*1edc0*/  STL [R1+0x140], R12 ;  /* 0x0001400c01007387 */ /* 0x0003e20000100800 */
[----:B0-----:R-:W-:-:S03]  /*1edd0*/  IMAD.WIDE R10, R0, 0x2, R18 ;  /* 0x00000002000a7825 */ /* 0x001fc600078e0212 */
[----:B------:R-:W3:Y:S04]  /*1ede0*/  LDG.E.U16 R19, desc[UR10][R4.64] ;  /* 0x0000000a04137981 */ /* 0x000ee8000c1e1500 */
[----:B------:R-:W5:Y:S01]  /*1edf0*/  LDL.64 R20, [R1+0x890] ;  /* 0x0008900001147983 */ /* 0x000f620000100a00 */
[----:B-1----:R-:W-:-:S03]  /*1ee00*/  IMAD.WIDE R12, R0, 0x2, R14 ;  /* 0x00000002000c7825 */ /* 0x002fc600078e020e */
[----:B------:R-:W5:Y:S04]  /*1ee10*/  LDL.64 R14, [R1+0x898] ;  /* 0x00089800010e7983 */ /* 0x000f680000100a00 */
[----:B------:R0:W4:Y:S04]  /*1ee20*/  LDG.E.U16 R5, desc[UR10][R12.64] ;  /* 0x0000000a0c057981 */ /* 0x000128000c1e1500 */
[----:B------:R1:W5:Y:S01]  /*1ee30*/  LDG.E.U16 R4, desc[UR10][R10.64] ;  /* 0x0000000a0a047981 */ /* 0x000362000c1e1500 */
[----:B0-----:R-:W-:-:S04]  /*1ee40*/  IMAD.WIDE R12, R0, 0x2, R16 ;  /* 0x00000002000c7825 */ /* 0x001fc800078e0210 */
[----:B-1----:R-:W-:-:S06]  /*1ee50*/  IMAD.WIDE R10, R0, 0x2, R2 ;  /* 0x00000002000a7825 */ /* 0x002fcc00078e0202 */
[----:B------:R-:W5:Y:S01]  /*1ee60*/  LDG.E.U16 R10, desc[UR10][R10.64] ;  /* 0x0000000a0a0a7981 */ /* 0x000f62000c1e1500 */
[----:B--2---:R-:W-:-:S05]  /*1ee70*/  IMAD.WIDE R8, R0, 0x2, R26 ;  /* 0x0000000200087825 */ /* 0x004fca00078e021a */
[----:B------:R-:W2:Y:S04]  /*1ee80*/  LDG.E.U16 R11, desc[UR10][R8.64] ;  /* 0x0000000a080b7981 */ /* 0x000ea8000c1e1500 */
[----:B---3--:R0:W-:Y:S04]  /*1ee90*/  STL [R1+0x154], R19 ;  /* 0x0001541301007387 */ /* 0x0081e80000100800 */
[----:B------:R-:W3:Y:S04]  /*1eea0*/  LDL.64 R16, [R1+0x880] ;  /* 0x0008800001107983 */ /* 0x000ee80000100a00 */
[----:B------:R-:W3:Y:S04]  /*1eeb0*/  LDL.64 R2, [R1+0x878] ;  /* 0x0008780001027983 */ /* 0x000ee80000100a00 */
[----:B0-----:R-:W3:Y:S04]  /*1eec0*/  LDL.64 R18, [R1+0x888] ;  /* 0x0008880001127983 */ /* 0x001ee80000100a00 */
[----:B------:R-:W-:Y:S04]  /*1eed0*/  STL [R1+0x150], R7 ;  /* 0x0001500701007387 */ /* 0x000fe80000100800 */
[----:B------:R0:W-:Y:S04]  /*1eee0*/  STL [R1+0x158], R6 ;  /* 0x0001580601007387 */ /* 0x0001e80000100800 */
[----:B----4-:R-:W-:Y:S04]  /*1eef0*/  STL [R1+0x144], R5 ;  /* 0x0001440501007387 */ /* 0x010fe80000100800 */
[----:B-----5:R1:W-:Y:S01]  /*1ef00*/  STL [R1+0x14c], R4 ;  /* 0x00014c0401007387 */ /* 0x0203e20000100800 */
[----:B0-----:R-:W-:-:S03]  /*1ef10*/  IMAD.WIDE R6, R0, 0x2, R24 ;  /* 0x0000000200067825 */ /* 0x001fc600078e0218 */
[----:B------:R-:W4:Y:S04]  /*1ef20*/  LDL.64 R26, [R1+0x870] ;  /* 0x00087000011a7983 */ /* 0x000f280000100a00 */
[----:B------:R-:W5:Y:S01]  /*1ef30*/  LDL.64 R24, [R1+0x868] ;  /* 0x0008680001187983 */ /* 0x000f620000100a00 */
[----:B-1----:R-:W-:-:S03]  /*1ef40*/  IMAD.WIDE R4, R0, 0x2, R22 ;  /* 0x0000000200047825 */ /* 0x002fc600078e0216 */
[----:B------:R-:W2:Y:S04]  /*1ef50*/  LDG.E.U16 R23, desc[UR10][R12.64] ;  /* 0x0000000a0c177981 */ /* 0x000ea8000c1e1500 */
[----:B------:R0:W4:Y:S04]  /*1ef60*/  LDG.E.U16 R13, desc[UR10][R4.64] ;  /* 0x0000000a040d7981 */ /* 0x000128000c1e1500 */
[----:B------:R-:W5:Y:S01]  /*1ef70*/  LDG.E.U16 R12, desc[UR10][R6.64] ;  /* 0x0000000a060c7981 */ /* 0x000f62000c1e1500 */
[----:B0-----:R-:W-:-:S03]  /*1ef80*/  IMAD.WIDE R4, R0, 0x2, R14 ;  /* 0x0000000200047825 */ /* 0x001fc600078e020e */
[----:B--2---:R0:W-:Y:S04]  /*1ef90*/  STL [R1+0x13c], R23 ;  /* 0x00013c1701007387 */ /* 0x0041e80000100800 */
[----:B------:R-:W2:Y:S04]  /*1efa0*/  LDL.64 R14, [R1+0x858] ;  /* 0x00085800010e7983 */ /* 0x000ea80000100a00 */
[----:B0-----:R-:W2:Y:S04]  /*1efb0*/  LDL.64 R22, [R1+0x860] ;  /* 0x0008600001167983 */ /* 0x001ea80000100a00 */
[----:B------:R-:W-:Y:S04]  /*1efc0*/  STL [R1+0x120], R11 ;  /* 0x0001200b01007387 */ /* 0x000fe80000100800 */
[----:B------:R3:W-:Y:S02]  /*1efd0*/  STL [R1+0x11c], R10 ;  /* 0x00011c0a01007387 */ /* 0x0007e40000100800 */
[----:B---3--:R-:W-:-:S02]  /*1efe0*/  IMAD.WIDE R10, R0, 0x2, R16 ;  /* 0x00000002000a7825 */ /* 0x008fc400078e0210 */
[----:B------:R-:W3:Y:S04]  /*1eff0*/  LDG.E.U16 R16, desc[UR10][R4.64] ;  /* 0x0000000a04107981 */ /* 0x000ee8000c1e1500 */
[----:B----4-:R-:W-:Y:S01]  /*1f000*/  STL [R1+0x138], R13 ;  /* 0x0001380d01007387 */ /* 0x010fe20000100800 */
[----:B------:R-:W-:-:S03]  /*1f010*/  IMAD.WIDE R8, R0, 0x2, R18 ;  /* 0x0000000200087825 */ /* 0x000fc600078e0212 */
[----:B-----5:R0:W-:Y:S01]  /*1f020*/  STL [R1+0x12c], R12 ;  /* 0x00012c0c01007387 */ /* 0x0201e20000100800 */
[----:B------:R-:W-:-:S03]  /*1f030*/  IMAD.WIDE R6, R0, 0x2, R20 ;  /* 0x0000000200067825 */ /* 0x000fc600078e0214 */
[----:B------:R-:W4:Y:S04]  /*1f040*/  LDL.64 R20, [R1+0x850] ;  /* 0x0008500001147983 */ /* 0x000f280000100a00 */
[----:B------:R-:W5:Y:S01]  /*1f050*/  LDL.64 R18, [R1+0x848] ;  /* 0x0008480001127983 */ /* 0x000f620000100a00 */
[----:B0-----:R-:W-:-:S03]  /*1f060*/  IMAD.WIDE R12, R0, 0x2, R2 ;  /* 0x00000002000c7825 */ /* 0x001fc600078e0202 */
[----:B------:R-:W4:Y:S04]  /*1f070*/  LDL.64 R2, [R1+0x840] ;  /* 0x0008400001027983 */ /* 0x000f280000100a00 */
[----:B------:R0:W2:Y:S04]  /*1f080*/  LDG.E.U16 R5, desc[UR10][R8.64] ;  /* 0x0000000a08057981 */ /* 0x0000a8000c1e1500 */
[----:B------:R-:W5:Y:S04]  /*1f090*/  LDG.E.U16 R4, desc[UR10][R6.64] ;  /* 0x0000000a06047981 */ /* 0x000f68000c1e1500 */
[----:B------:R1:W4:Y:S04]  /*1f0a0*/  LDG.E.U16 R17, desc[UR10][R10.64] ;  /* 0x0000000a0a117981 */ /* 0x000328000c1e1500 */
[----:B---3--:R3:W-:Y:S04]  /*1f0b0*/  STL [R1+0x134], R16 ;  /* 0x0001341001007387 */ /* 0x0087e80000100800 */
[----:B---3--:R-:W3:Y:S01]  /*1f0c0*/  LDG.E.U16 R16, desc[UR10][R12.64] ;  /* 0x0000000a0c107981 */ /* 0x008ee2000c1e1500 */
[----:B0-----:R-:W-:-:S04]  /*1f0d0*/  IMAD.WIDE R8, R0, 0x2, R24 ;  /* 0x0000000200087825 */ /* 0x001fc800078e0218 */
[C---:B-1----:R-:W-:Y:S01]  /*1f0e0*/  IMAD.WIDE R10, R0.reuse, 0x2, R26 ;  /* 0x00000002000a7825 */ /* 0x042fe200078e021a */
[----:B---3--:R0:W-:Y:S04]  /*1f0f0*/  STL [R1+0x1f54], R16 ;  /* 0x001f541001007387 */ /* 0x0081e80000100800 */
[----:B--2---:R-:W-:Y:S04]  /*1f100*/  STL [R1+0x128], R5 ;  /* 0x0001280501007387 */ /* 0x004fe80000100800 */
[----:B-----5:R1:W-:Y:S04]  /*1f110*/  STL [R1+0x130], R4 ;  /* 0x0001300401007387 */ /* 0x0203e80000100800 */
[----:B------:R-:W2:Y:S04]  /*1f120*/  LDL.64 R12, [R1+0x830] ;  /* 0x00083000010c7983 */ /* 0x000ea80000100a00 */
[----:B0-----:R-:W3:Y:S01]  /*1f130*/  LDG.E.U16 R16, desc[UR10][R10.64] ;  /* 0x0000000a0a107981 */ /* 0x001ee2000c1e1500 */
[----:B-1----:R-:W-:-:S03]  /*1f140*/  IMAD.WIDE R4, R0, 0x2, R14 ;  /* 0x0000000200047825 */ /* 0x002fc600078e020e */
[----:B------:R-:W5:Y:S04]  /*1f150*/  LDL.64 R14, [R1+0x838] ;  /* 0x00083800010e7983 */ /* 0x000f680000100a00 */
[----:B----4-:R0:W-:Y:S04]  /*1f160*/  STL [R1+0x124], R17 ;  /* 0x0001241101007387 */ /* 0x0101e80000100800 */
[----:B------:R-:W4:Y:S01]  /*1f170*/  LDL.64 R10, [R1+0x828] ;  /* 0x00082800010a7983 */ /* 0x000f220000100a00 */
[----:B------:R-:W-:-:S03]  /*1f180*/  IMAD.WIDE R6, R0, 0x2, R22 ;  /* 0x0000000200067825 */ /* 0x000fc600078e0216 */
[----:B------:R-:W3:Y:S04]  /*1f190*/  LDG.E.U16 R27, desc[UR10][R4.64] ;  /* 0x0000000a041b7981 */ /* 0x000ee8000c1e1500 */
[----:B0-----:R0:W3:Y:S04]  /*1f1a0*/  LDG.E.U16 R17, desc[UR10][R8.64] ;  /* 0x0000000a08117981 */ /* 0x0010e8000c1e1500 */
[----:B------:R1:W3:Y:S04]  /*1f1b0*/  LDG.E.U16 R25, desc[UR10][R6.64] ;  /* 0x0000000a06197981 */ /* 0x0002e8000c1e1500 */
[----:B------:R-:W3:Y:S01]  /*1f1c0*/  LDL.64 R22, [R1+0x820] ;  /* 0x0008200001167983 */ /* 0x000ee20000100a00 */
[----:B0-----:R-:W-:-:S05]  /*1f1d0*/  IMAD.WIDE R8, R0, 0x2, R2 ;  /* 0x0000000200087825 */ /* 0x001fca00078e0202 */
[----:B------:R5:W3:Y:S01]  /*1f1e0*/  LDG.E.U16 R2, desc[UR10][R8.64] ;  /* 0x0000000a08027981 */ /* 0x000ae2000c1e1500 */
[----:B------:R-:W-:-:S03]  /*1f1f0*/  IMAD.WIDE R4, R0, 0x2, R20 ;  /* 0x0000000200047825 */ /* 0x000fc600078e0214 */
[----:B------:R-:W3:Y:S01]  /*1f200*/  LDL.64 R20, [R1+0x818] ;  /* 0x0008180001147983 */ /* 0x000ee20000100a00 */
[----:B-1----:R-:W-:-:S03]  /*1f210*/  IMAD.WIDE R6, R0, 0x2, R18 ;  /* 0x0000000200067825 */ /* 0x002fc600078e0212 */
[----:B------:R4:W3:Y:S04]  /*1f220*/  LDG.E.U16 R26, desc[UR10][R4.64] ;  /* 0x0000000a041a7981 */ /* 0x0008e8000c1e1500 */
[----:B------:R-:W3:Y:S04]  /*1f230*/  LDL.64 R18, [R1+0x810] ;  /* 0x0008100001127983 */ /* 0x000ee80000100a00 */
[----:B------:R2:W3:Y:S01]  /*1f240*/  LDG.E.U16 R24, desc[UR10][R6.64] ;  /* 0x0000000a06187981 */ /* 0x0004e2000c1e1500 */
[----:B-----5:R-:W-:-:S04]  /*1f250*/  IMAD.WIDE R8, R0, 0x2, R14 ;  /* 0x0000000200087825 */ /* 0x020fc800078e020e */
[C---:B----4-:R-:W-:Y:S02]  /*1f260*/  IMAD.WIDE R4, R0.reuse, 0x2, R10 ;  /* 0x0000000200047825 */ /* 0x050fe400078e020a */
[----:B------:R0:W4:Y:S02]  /*1f270*/  LDG.E.U16 R11, desc[UR10][R8.64] ;  /* 0x0000000a080b7981 */ /* 0x000124000c1e1500 */
[C---:B--2---:R-:W-:Y:S02]  /*1f280*/  IMAD.WIDE R6, R0.reuse, 0x2, R12 ;  /* 0x0000000200067825 */ /* 0x044fe400078e020c */
[----:B---3--:R-:W-:Y:S04]  /*1f290*/  STL [R1+0x1f04], R2 ;  /* 0x001f040201007387 */ /* 0x008fe80000100800 */
[----:B------:R-:W-:Y:S04]  /*1f2a0*/  STL [R1+0x104], R17 ;  /* 0x0001041101007387 */ /* 0x000fe80000100800 */
[----:B------:R1:W-:Y:S04]  /*1f2b0*/  STL [R1+0xe8], R16 ;  /* 0x0000e81001007387 */ /* 0x0003e80000100800 */
[----:B------:R-:W2:Y:S01]  /*1f2c0*/  LDL.64 R12, [R1+0x7f8] ;  /* 0x0007f800010c7983 */ /* 0x000ea20000100a00 */
[----:B0-----:R-:W-:-:S03]  /*1f2d0*/  IMAD.WIDE R8, R0, 0x2, R18 ;  /* 0x0000000200087825 */ /* 0x001fc600078e0212 */
[----:B------:R-:W3:Y:S04]  /*1f2e0*/  LDL.64 R14, [R1+0x800] ;  /* 0x00080000010e7983 */ /* 0x000ee80000100a00 */
[----:B-1----:R-:W5:Y:S04]  /*1f2f0*/  LDL.64 R16, [R1+0x808] ;  /* 0x0008080001107983 */ /* 0x002f680000100a00 */
[----:B----4-:R0:W-:Y:S04]  /*1f300*/  STL [R1+0x1f58], R11 ;  /* 0x001f580b01007387 */ /* 0x0101e80000100800 */
[----:B------:R1:W-:Y:S04]  /*1f310*/  STL [R1+0x114], R25 ;  /* 0x0001141901007387 */ /* 0x0003e80000100800 */
[----:B------:R-:W4:Y:S04]  /*1f320*/  LDL.64 R2, [R1+0x7f0] ;  /* 0x0007f00001027983 */ /* 0x000f280000100a00 */
[----:B0-----:R0:W4:Y:S04]  /*1f330*/  LDG.E.U16 R11, desc[UR10][R6.64] ;  /* 0x0000000a060b7981 */ /* 0x001128000c1e1500 */
[----:B------:R-:W4:Y:S04]  /*1f340*/  LDL.64 R18, [R1+0x7e0] ;  /* 0x0007e00001127983 */ /* 0x000f280000100a00 */
[----:B-1----:R-:W4:Y:S01]  /*1f350*/  LDG.E.U16 R25, desc[UR10][R4.64] ;  /* 0x0000000a04197981 */ /* 0x002f22000c1e1500 */
[----:B0-----:R-:W-:-:S03]  /*1f360*/  IMAD.WIDE R6, R0, 0x2, R20 ;  /* 0x0000000200067825 */ /* 0x001fc600078e0214 */
[----:B------:R-:W4:Y:S04]  /*1f370*/  LDL.64 R20, [R1+0x7e8] ;  /* 0x0007e80001147983 */ /* 0x000f280000100a00 */
[----:B------:R0:W-:Y:S04]  /*1f380*/  STL [R1+0x118], R27 ;  /* 0x0001181b01007387 */ /* 0x0001e80000100800 */
[----:B0-----:R2:W4:Y:S02]  /*1f390*/  LDG.E.U16 R27, desc[UR10][R8.64] ;  /* 0x0000000a081b7981 */ /* 0x001524000c1e1500 */
[----:B--2---:R-:W-:-:S02]  /*1f3a0*/  IMAD.WIDE R8, R0, 0x2, R12 ;  /* 0x0000000200087825 */ /* 0x004fc400078e020c */
[----:B------:R-:W2:Y:S04]  /*1f3b0*/  LDL.64 R12, [R1+0x7c8] ;  /* 0x0007c800010c7983 */ /* 0x000ea80000100a00 */
[----:B------:R-:W2:Y:S01]  /*1f3c0*/  LDG.E.U16 R10, desc[UR10][R8.64] ;  /* 0x0000000a080a7981 */ /* 0x000ea2000c1e1500 */
[----:B------:R-:W-:-:S03]  /*1f3d0*/  IMAD.WIDE R4, R0, 0x2, R22 ;  /* 0x0000000200047825 */ /* 0x000fc600078e0216 */
[----:B------:R3:W2:Y:S04]  /*1f3e0*/  LDG.E.U16 R23, desc[UR10][R6.64] ;  /* 0x0000000a06177981 */ /* 0x0006a8000c1e1500 */
[----:B------:R5:W2:Y:S01]  /*1f3f0*/  LDG.E.U16 R22, desc[UR10][R4.64] ;  /* 0x0000000a04167981 */ /* 0x000aa2000c1e1500 */
[----:B---3--:R-:W-:-:S03]  /*1f400*/  IMAD.WIDE R6, R0, 0x2, R14 ;  /* 0x0000000200067825 */ /* 0x008fc600078e020e */
[----:B------:R-:W3:Y:S01]  /*1f410*/  LDL.64 R14, [R1+0x7d0] ;  /* 0x0007d000010e7983 */ /* 0x000ee20000100a00 */
[----:B-----5:R-:W-:-:S03]  /*1f420*/  IMAD.WIDE R4, R0, 0x2, R16 ;  /* 0x0000000200047825 */ /* 0x020fc600078e0210 */
[----:B------:R-:W5:Y:S04]  /*1f430*/  LDL.64 R16, [R1+0x7d8] ;  /* 0x0007d80001107983 */ /* 0x000f680000100a00 */
[----:B------:R0:W-:Y:S04]  /*1f440*/  STL [R1+0x110], R26 ;  /* 0x0001101a01007387 */ /* 0x0001e80000100800 */
[----:B------:R1:W-:Y:S04]  /*1f450*/  STL [R1+0x10c], R24 ;  /* 0x00010c1801007387 */ /* 0x0003e80000100800 */
[----:B0-----:R-:W3:Y:S04]  /*1f460*/  LDG.E.U16 R26, desc[UR10][R4.64] ;  /* 0x0000000a041a7981 */ /* 0x001ee8000c1e1500 */
[----:B-1----:R0:W3:Y:S01]  /*1f470*/  LDG.E.U16 R24, desc[UR10][R6.64] ;  /* 0x0000000a06187981 */ /* 0x0020e2000c1e1500 */
[----:B----4-:R-:W-:-:S03]  /*1f480*/  IMAD.WIDE R8, R0, 0x2, R2 ;  /* 0x0000000200087825 */ /* 0x010fc600078e0202 */
[----:B--2---:R-:W-:Y:S04]  /*1f490*/  STL [R1+0x1f5c], R10 ;  /* 0x001f5c0a01007387 */ /* 0x004fe80000100800 */
[----:B------:R1:W-:Y:S04]  /*1f4a0*/  STL [R1+0xe4], R11 ;  /* 0x0000e40b01007387 */ /* 0x0003e80000100800 */
[----:B------:R-:W2:Y:S04]  /*1f4b0*/  LDL.64 R2, [R1+0x7b8] ;  /* 0x0007b80001027983 */ /* 0x000ea80000100a00 */
[----:B-1----:R-:W4:Y:S01]  /*1f4c0*/  LDL.64 R10, [R1+0x7c0] ;  /* 0x0007c000010a7983 */ /* 0x002f220000100a00 */
[----:B0-----:R-:W-:-:S03]  /*1f4d0*/  IMAD.WIDE R6, R0, 0x2, R18 ;  /* 0x0000000200067825 */ /* 0x001fc600078e0212 */
[----:B------:R-:W4:Y:S01]  /*1f4e0*/  LDL.64 R18, [R1+0x7b0] ;  /* 0x0007b00001127983 */ /* 0x000f220000100a00 */
[----:B------:R-:W-:-:S03]  /*1f4f0*/  IMAD.WIDE R4, R0, 0x2, R20 ;  /* 0x0000000200047825 */ /* 0x000fc600078e0214 */
[----:B------:R0:W-:Y:S04]  /*1f500*/  STL [R1+0xfc], R25 ;  /* 0x0000fc1901007387 */ /* 0x0001e80000100800 */
[----:B------:R5:W4:Y:S04]  /*1f510*/  LDG.E.U16 R21, desc[UR10][R8.64] ;  /* 0x0000000a08157981 */ /* 0x000b28000c1e1500 */
[----:B------:R1:W-:Y:S04]  /*1f520*/  STL [R1+0x100], R22 ;  /* 0x0001001601007387 */ /* 0x0003e80000100800 */
[----:B0-----:R0:W4:Y:S01]  /*1f530*/  LDG.E.U16 R25, desc[UR10][R4.64] ;  /* 0x0000000a04197981 */ /* 0x001122000c1e1500 */
[----:B-----5:R-:W-:-:S03]  /*1f540*/  IMAD.WIDE R8, R0, 0x2, R16 ;  /* 0x0000000200087825 */ /* 0x020fc600078e0210 */
[----:B------:R-:W5:Y:S04]  /*1f550*/  LDL.64 R16, [R1+0x7a8] ;  /* 0x0007a80001107983 */ /* 0x000f680000100a00 */
[----:B-1----:R3:W5:Y:S01]  /*1f560*/  LDG.E.U16 R22, desc[UR10][R6.64] ;  /* 0x0000000a06167981 */ /* 0x002762000c1e1500 */
[----:B0-----:R-:W-:-:S03]  /*1f570*/  IMAD.WIDE R4, R0, 0x2, R12 ;  /* 0x0000000200047825 */ /* 0x001fc600078e020c */
[----:B------:R0:W-:Y:S01]  /*1f580*/  STL [R1+0xf8], R23 ;  /* 0x0000f81701007387 */ /* 0x0001e20000100800 */
[----:B---3--:R-:W-:-:S03]  /*1f590*/  IMAD.WIDE R6, R0, 0x2, R14 ;  /* 0x0000000200067825 */ /* 0x008fc600078e020e */
[----:B------:R1:W-:Y:S04]  /*1f5a0*/  STL [R1+0xf4], R27 ;  /* 0x0000f41b01007387 */ /* 0x0003e80000100800 */
[----:B0-----:R-:W3:Y:S04]  /*1f5b0*/  LDG.E.U16 R23, desc[UR10][R8.64] ;  /* 0x0000000a08177981 */ /* 0x001ee8000c1e1500 */
[----:B------:R-:W5:Y:S04]  /*1f5c0*/  LDL.64 R14, [R1+0x7a0] ;  /* 0x0007a000010e7983 */ /* 0x000f680000100a00 */
[----:B-1----:R2:W3:Y:S04]  /*1f5d0*/  LDG.E.U16 R27, desc[UR10][R6.64] ;  /* 0x0000000a061b7981 */ /* 0x0024e8000c1e1500 */
[----:B------:R-:W5:Y:S04]  /*1f5e0*/  LDL.64 R12, [R1+0x798] ;  /* 0x00079800010c7983 */ /* 0x000f680000100a00 */
[----:B------:R0:W-:Y:S04]  /*1f5f0*/  STL [R1+0xf0], R26 ;  /* 0x0000f01a01007387 */ /* 0x0001e80000100800 */
[----:B0-----:R0:W3:Y:S01]  /*1f600*/  LDG.E.U16 R26, desc[UR10][R4.64] ;  /* 0x0000000a041a7981 */ /* 0x0010e2000c1e1500 */
[----:B--2---:R-:W-:-:S03]  /*1f610*/  IMAD.WIDE R6, R0, 0x2, R2 ;  /* 0x0000000200067825 */ /* 0x004fc600078e0202 */
[----:B------:R-:W2:Y:S01]  /*1f620*/  LDL.64 R2, [R1+0x788] ;  /* 0x0007880001027983 */ /* 0x000ea20000100a00 */
[----:B----4-:R-:W-:-:S03]  /*1f630*/  IMAD.WIDE R8, R0, 0x2, R10 ;  /* 0x0000000200087825 */ /* 0x010fc600078e020a */
[----:B------:R-:W4:Y:S04]  /*1f640*/  LDL.64 R10, [R1+0x790] ;  /* 0x00079000010a7983 */ /* 0x000f280000100a00 */
[----:B------:R1:W-:Y:S04]  /*1f650*/  STL [R1+0xec], R24 ;  /* 0x0000ec1801007387 */ /* 0x0003e80000100800 */
[----:B-1----:R-:W4:Y:S04]  /*1f660*/  LDG.E.U16 R24, desc[UR10][R8.64] ;  /* 0x0000000a08187981 */ /* 0x002f28000c1e1500 */
[----:B------:R-:W5:Y:S01]  /*1f670*/  LDG.E.U16 R9, desc[UR10][R6.64] ;  /* 0x0000000a06097981 */ /* 0x000f62000c1e1500 */
[----:B0-----:R-:W-:-:S03]  /*1f680*/  IMAD.WIDE R4, R0, 0x2, R18 ;  /* 0x0000000200047825 */ /* 0x001fc600078e0212 */
[----:B------:R0:W-:Y:S04]  /*1f690*/  STL [R1+0xb8], R21 ;  /* 0x0000b81501007387 */ /* 0x0001e80000100800 */
[----:B0-----:R-:W2:Y:S04]  /*1f6a0*/  LDL.64 R20, [R1+0x780] ;  /* 0x0007800001147983 */ /* 0x001ea80000100a00 */
[----:B-----5:R0:W-:Y:S04]  /*1f6b0*/  STL [R1+0x1f60], R9 ;  /* 0x001f600901007387 */ /* 0x0201e80000100800 */
[----:B------:R1:W-:Y:S04]  /*1f6c0*/  STL [R1+0xe0], R25 ;  /* 0x0000e01901007387 */ /* 0x0003e80000100800 */
[----:B------:R-:W5:Y:S04]  /*1f6d0*/  LDL.64 R18, [R1+0x778] ;  /* 0x0007780001127983 */ /* 0x000f680000100a00 */
[----:B0-----:R-:W5:Y:S01]  /*1f6e0*/  LDL.64 R8, [R1+0x768] ;  /* 0x0007680001087983 */ /* 0x001f620000100a00 */
[----:B------:R-:W-:-:S03]  /*1f6f0*/  IMAD.WIDE R12, R0, 0x2, R12 ;  /* 0x00000002000c7825 */ /* 0x000fc600078e020c */
[----:B-1----:R0:W5:Y:S01]  /*1f700*/  LDG.E.U16 R25, desc[UR10][R4.64] ;  /* 0x0000000a04197981 */ /* 0x002162000c1e1500 */
[----:B------:R-:W-:-:S04]  /*1f710*/  IMAD.WIDE R6, R0, 0x2, R14 ;  /* 0x0000000200067825 */ /* 0x000fc800078e020e */
[C---:B0-----:R-:W-:Y:S02]  /*1f720*/  IMAD.WIDE R4, R0.reuse, 0x2, R16 ;  /* 0x0000000200047825 */ /* 0x041fe400078e0210 */
[----:B------:R-:W5:Y:S04]  /*1f730*/  LDL.64 R16, [R1+0x770] ;  /* 0x0007700001107983 */ /* 0x000f680000100a00 */
[----:B------:R0:W-:Y:S04]  /*1f740*/  STL [R1+0xdc], R22 ;  /* 0x0000dc1601007387 */ /* 0x0001e80000100800 */
[----:B---3--:R1:W-:Y:S04]  /*1f750*/  STL [R1+0xd0], R23 ;  /* 0x0000d01701007387 */ /* 0x0083e80000100800 */
[----:B------:R3:W-:Y:S04]  /*1f760*/  STL [R1+0xd4], R27 ;  /* 0x0000d41b01007387 */ /* 0x0007e80000100800 */
[----:B0-----:R2:W5:Y:S04]  /*1f770*/  LDG.E.U16 R22, desc[UR10][R4.64] ;  /* 0x0000000a04167981 */ /* 0x001568000c1e1500 */
[----:B-1----:R-:W5:Y:S04]  /*1f780*/  LDG.E.U16 R23, desc[UR10][R6.64] ;  /* 0x0000000a06177981 */ /* 0x002f68000c1e1500 */
[----:B---3--:R0:W3:Y:S01]  /*1f790*/  LDG.E.U16 R27, desc[UR10][R12.64] ;  /* 0x0000000a0c1b7981 */ /* 0x0080e2000c1e1500 */
[----:B--2---:R-:W-:-:S03]  /*1f7a0*/  IMAD.WIDE R4, R0, 0x2, R20 ;  /* 0x0000000200047825 */ /* 0x004fc600078e0214 */
[----:B------:R-:W2:Y:S01]  /*1f7b0*/  LDL.64 R14, [R1+0x760] ;  /* 0x00076000010e7983 */ /* 0x000ea20000100a00 */
[----:B0-----:R-:W-:-:S03]  /*1f7c0*/  IMAD.WIDE R12, R0, 0x2, R2 ;  /* 0x00000002000c7825 */ /* 0x001fc600078e0202 */
[----:B------:R-:W2:Y:S01]  /*1f7d0*/  LDL.64 R2, [R1+0x750] ;  /* 0x0007500001027983 */ /* 0x000ea20000100a00 */
[----:B----4-:R-:W-:-:S03]  /*1f7e0*/  IMAD.WIDE R6, R0, 0x2, R10 ;  /* 0x0000000200067825 */ /* 0x010fc600078e020a */
[----:B------:R5:W4:Y:S04]  /*1f7f0*/  LDG.E.U16 R21, desc[UR10][R12.64] ;  /* 0x0000000a0c157981 */ /* 0x000b28000c1e1500 */
[----:B------:R-:W4:Y:S04]  /*1f800*/  LDL.64 R10, [R1+0x758] ;  /* 0x00075800010a7983 */ /* 0x000f280000100a00 */
[----:B------:R0:W-:Y:S04]  /*1f810*/  STL [R1+0xd8], R26 ;  /* 0x0000d81a01007387 */ /* 0x0001e80000100800 */
[----:B------:R-:W4:Y:S04]  /*1f820*/  LDG.E.U16 R20, desc[UR10][R6.64] ;  /* 0x0000000a06147981 */ /* 0x000f28000c1e1500 */
[----:B0-----:R0:W4:Y:S01]  /*1f830*/  LDG.E.U16 R26, desc[UR10][R4.64] ;  /* 0x0000000a041a7981 */ /* 0x001122000c1e1500 */
[----:B-----5:R-:W-:-:S04]  /*1f840*/  IMAD.WIDE R12, R0, 0x2, R18 ;  /* 0x00000002000c7825 */ /* 0x020fc800078e0212 */
[C---:B0-----:R-:W-:Y:S02]  /*1f850*/  IMAD.WIDE R4, R0.reuse, 0x2, R8 ;  /* 0x0000000200047825 */ /* 0x041fe400078e0208 */
[----:B------:R-:W5:Y:S04]  /*1f860*/  LDG.E.U16 R8, desc[UR10][R12.64] ;  /* 0x0000000a0c087981 */ /* 0x000f68000c1e1500 */
[----:B------:R-:W-:Y:S04]  /*1f870*/  STL [R1+0xb4], R25 ;  /* 0x0000b41901007387 */ /* 0x000fe80000100800 */
[----:B------:R0:W-:Y:S01]  /*1f880*/  STL [R1+0xcc], R24 ;  /* 0x0000cc1801007387 */ /* 0x0001e20000100800 */
[----:B------:R-:W-:-:S03]  /*1f890*/  IMAD.WIDE R6, R0, 0x2, R16 ;  /* 0x0000000200067825 */ /* 0x000fc600078e0210 */
[----:B0-----:R-:W4:Y:S04]  /*1f8a0*/  LDL.64 R24, [R1+0x748] ;  /* 0x0007480001187983 */ /* 0x001f280000100a00 */
[----:B------:R-:W-:Y:S04]  /*1f8b0*/  STL [R1+0xc4], R23 ;  /* 0x0000c41701007387 */ /* 0x000fe80000100800 */
[----:B------:R0:W-:Y:S04]  /*1f8c0*/  STL [R1+0xc8], R22 ;  /* 0x0000c81601007387 */ /* 0x0001e80000100800 */
[----:B------:R-:W4:Y:S04]  /*1f8d0*/  LDL.64 R18, [R1+0x738] ;  /* 0x0007380001127983 */ /* 0x000f280000100a00 */
[----:B0-----:R-:W4:Y:S04]  /*1f8e0*/  LDL.64 R22, [R1+0x740] ;  /* 0x0007400001167983 */ /* 0x001f280000100a00 */
[----:B-----5:R0:W-:Y:S04]  /*1f8f0*/  STL [R1+0x1f64], R8 ;  /* 0x001f640801007387 */ /* 0x0201e80000100800 */
[----:B---3--:R1:W-:Y:S04]  /*1f900*/  STL [R1+0xc0], R27 ;  /* 0x0000c01b01007387 */ /* 0x0083e80000100800 */
[----:B0-----:R2:W3:Y:S04]  /*1f910*/  LDG.E.U16 R8, desc[UR10][R4.64] ;  /* 0x0000000a04087981 */ /* 0x0014e8000c1e1500 */
[----:B-1----:R4:W5:Y:S01]  /*1f920*/  LDG.E.U16 R27, desc[UR10][R6.64] ;  /* 0x0000000a061b7981 */ /* 0x002962000c1e1500 */
[----:B--2---:R-:W-:-:S03]  /*1f930*/  IMAD.WIDE R4, R0, 0x2, R14 ;  /* 0x0000000200047825 */ /* 0x004fc600078e020e */
[----:B------:R-:W2:Y:S01]  /*1f940*/  LDL.64 R14, [R1+0x730] ;  /* 0x00073000010e7983 */ /* 0x000ea20000100a00 */
[----:B----4-:R-:W-:-:S03]  /*1f950*/  IMAD.WIDE R6, R0, 0x2, R10 ;  /* 0x0000000200067825 */ /* 0x010fc600078e020a */
[----:B------:R-:W-:Y:S04]  /*1f960*/  STL [R1+0xb0], R21 ;  /* 0x0000b01501007387 */ /* 0x000fe80000100800 */
[----:B------:R0:W-:Y:S04]  /*1f970*/  STL [R1+0xbc], R20 ;  /* 0x0000bc1401007387 */ /* 0x0001e80000100800 */
[----:B------:R-:W4:Y:S01]  /*1f980*/  LDL.64 R10, [R1+0x658] ;  /* 0x00065800010a7983 */ /* 0x000f220000100a00 */
[C---:B------:R-:W-:Y:S02]  /*1f990*/  IMAD.WIDE R12, R0.reuse, 0x2, R2 ;  /* 0x00000002000c7825 */ /* 0x040fe400078e0202 */
[----:B------:R-:W1:Y:S01]  /*1f9a0*/  LDC R3, c[0x0][0x268] ;  /* 0x00009a00ff037b82 */ /* 0x000e620000000800 */
[----:B------:R0:W2:Y:S04]  /*1f9b0*/  LDG.E.U16 R2, desc[UR10][R6.64] ;  /* 0x0000000a06027981 */ /* 0x0000a8000c1e1500 */
[----:B------:R0:W3:Y:S04]  /*1f9c0*/  LDG.E.U16 R9, desc[UR10][R4.64] ;  /* 0x0000000a04097981 */ /* 0x0000e8000c1e1500 */
[----:B0-----:R-:W2:Y:S01]  /*1f9d0*/  LDL.64 R20, [R1+0x728] ;  /* 0x0007280001147983 */ /* 0x001ea20000100a00 */
[----:B------:R-:W-:-:S03]  /*1f9e0*/  IMAD.WIDE R6, R0, 0x2, R24 ;  /* 0x0000000200067825 */ /* 0x000fc600078e0218 */
[----:B------:R-:W2:Y:S01]  /*1f9f0*/  LDL.64 R16, [R1+0x720] ;  /* 0x0007200001107983 */ /* 0x000ea20000100a00 */
[----:B------:R-:W-:-:S03]  /*1fa00*/  IMAD.WIDE R4, R0, 0x2, R18 ;  /* 0x0000000200047825 */ /* 0x000fc600078e0212 */
[----:B------:R0:W-:Y:S04]  /*1fa10*/  STL [R1+0xac], R26 ;  /* 0x0000ac1a01007387 */ /* 0x0001e80000100800 */
[----:B0-----:R0:W2:Y:S04]  /*1fa20*/  LDG.E.U16 R26, desc[UR10][R12.64] ;  /* 0x0000000a0c1a7981 */ /* 0x0010a8000c1e1500 */
[----:B----4-:R-:W1:Y:S04]  /*1fa30*/  LDL.64 R10, [R1+0x658] ;  /* 0x00065800010a7983 */ /* 0x010e680000100a00 */
[----:B-----5:R4:W-:Y:S04]  /*1fa40*/  STL [R1+0x94], R27 ;  /* 0x0000941b01007387 */ /* 0x0209e80000100800 */
[----:B------:R-:W5:Y:S04]  /*1fa50*/  LDL.64 R18, [R1+0x718] ;  /* 0x0007180001127983 */ /* 0x000f680000100a00 */
[----:B----4-:R4:W5:Y:S04]  /*1fa60*/  LDG.E.U16 R27, desc[UR10][R6.64] ;  /* 0x0000000a061b7981 */ /* 0x010968000c1e1500 */
[----:B------:R-:W5:Y:S01]  /*1fa70*/  LDG.E.U16 R7, desc[UR10][R4.64] ;  /* 0x0000000a04077981 */ /* 0x000f62000c1e1500 */
[C---:B0-----:R-:W-:Y:S01]  /*1fa80*/  IMAD.WIDE R12, R0.reuse, 0x2, R22 ;  /* 0x00000002000c7825 */ /* 0x041fe200078e0216 */
[----:B----4-:R-:W0:Y:S02]  /*1fa90*/  LDC R6, c[0x0][0x268] ;  /* 0x00009a00ff067b82 */ /* 0x010e240000000800 */
[----:B---3--:R-:W-:Y:S04]  /*1faa0*/  STL [R1+0xa4], R9 ;  /* 0x0000a40901007387 */ /* 0x008fe80000100800 */
[----:B------:R3:W-:Y:S01]  /*1fab0*/  STL [R1+0xa8], R8 ;  /* 0x0000a80801007387 */ /* 0x0007e20000100800 */
[----:B--2---:R-:W-:-:S03]  /*1fac0*/  IMAD.WIDE R14, R0, 0x2, R14 ;  /* 0x00000002000e7825 */ /* 0x004fc600078e020e */
[----:B------:R2:W4:Y:S04]  /*1fad0*/  LDG.E.U16 R24, desc[UR10][R12.64] ;  /* 0x0000000a0c187981 */ /* 0x000528000c1e1500 */
[----:B------:R5:W4:Y:S04]  /*1fae0*/  LDG.E.U16 R25, desc[UR10][R14.64] ;  /* 0x0000000a0e197981 */ /* 0x000b28000c1e1500 */
[----:B---3--:R-:W3:Y:S01]  /*1faf0*/  LDL.64 R8, [R1+0x710] ;  /* 0x0007100001087983 */ /* 0x008ee20000100a00 */
[----:B-1----:R-:W-:Y:S01]  /*1fb00*/  LEA R10, R3, R28, 0x4 ;  /* 0x0000001c030a7211 */ /* 0x002fe200078e20ff */
[C---:B--2---:R-:W-:Y:S01]  /*1fb10*/  IMAD.WIDE R12, R0.reuse, 0x2, R20 ;  /* 0x00000002000c7825 */ /* 0x044fe200078e0214 */
[----:B------:R-:W1:Y:S04]  /*1fb20*/  LDC R3, c[0x0][0x268] ;  /* 0x00009a00ff037b82 */ /* 0x000e680000000800 */
[----:B------:R3:W2:Y:S04]  /*1fb30*/  LDG.E.U16 R20, desc[UR10][R12.64] ;  /* 0x0000000a0c147981 */ /* 0x0006a8000c1e1500 */
[----:B-----5:R5:W-:Y:S04]  /*1fb40*/  STL [R1+0x1f68], R7 ;  /* 0x001f680701007387 */ /* 0x020be80000100800 */
[----:B------:R0:W-:Y:S04]  /*1fb50*/  STL [R1+0xa0], R2 ;  /* 0x0000a00201007387 */ /* 0x0001e80000100800 */
[----:B------:R-:W-:Y:S04]  /*1fb60*/  STL [R1+0x658], R10 ;  /* 0x0006580a01007387 */ /* 0x000fe80000100800 */
[----:B------:R-:W4:Y:S01]  /*1fb70*/  LDL.64 R22, [R1+0x648] ;  /* 0x0006480001167983 */ /* 0x000f220000100a00 */
[----:B------:R-:W-:-:S02]  /*1fb80*/  IMAD.WIDE R14, R0, 0x2, R18 ;  /* 0x00000002000e7825 */ /* 0x000fc400078e0212 */
[----:B------:R-:W2:Y:S03]  /*1fb90*/  LDC R19, c[0x0][0x268] ;  /* 0x00009a00ff137b82 */ /* 0x000ea60000000800 */
[----:B-----5:R-:W5:Y:S01]  /*1fba0*/  LDG.E.U16 R7, desc[UR10][R14.64] ;  /* 0x0000000a0e077981 */ /* 0x020f62000c1e1500 */
[----:B---3--:R-:W-:-:S03]  /*1fbb0*/  IMAD.WIDE R12, R0, 0x2, R8 ;  /* 0x00000002000c7825 */ /* 0x008fc600078e0208 */
[----:B------:R-:W3:Y:S01]  /*1fbc0*/  LDL.64 R8, [R1+0x640] ;  /* 0x0006400001087983 */ /* 0x000ee20000100a00 */
[----:B------:R-:W5:Y:S01]  /*1fbd0*/  LDC R18, c[0x0][0x268] ;  /* 0x00009a00ff127b82 */ /* 0x000f620000000800 */
[C---:B------:R-:W-:Y:S02]  /*1fbe0*/  IMAD.WIDE R4, R0.reuse, 0x2, R16 ;  /* 0x0000000200047825 */ /* 0x040fe400078e0210 */
[----:B------:R-:W5:Y:S04]  /*1fbf0*/  LDG.E.U16 R21, desc[UR10][R12.64] ;  /* 0x0000000a0c157981 */ /* 0x000f68000c1e1500 */
[----:B0-----:R0:W5:Y:S01]  /*1fc00*/  LDG.E.U16 R2, desc[UR10][R4.64] ;  /* 0x0000000a04027981 */ /* 0x001162000c1e1500 */
[----:B------:R-:W2:Y:S03]  /*1fc10*/  LDC R17, c[0x0][0x268] ;  /* 0x00009a00ff117b82 */ /* 0x000ea60000000800 */
[----:B----4-:R-:W4:Y:S04]  /*1fc20*/  LDL.64 R22, [R1+0x648] ;  /* 0x0006480001167983 */ /* 0x010f280000100a00 */
[----:B------:R-:W-:Y:S04]  /*1fc30*/  STL [R1+0x9c], R26 ;  /* 0x00009c1a01007387 */ /* 0x000fe80000100800 */
[----:B------:R-:W2:Y:S04]  /*1fc40*/  LDL.64 R14, [R1+0x650] ;  /* 0x00065000010e7983 */ /* 0x000ea80000100a00 */
[----:B---3--:R-:W1:Y:S04]  /*1fc50*/  LDL.64 R8, [R1+0x640] ;  /* 0x0006400001087983 */ /* 0x008e680000100a00 */
[----:B--2---:R-:W2:Y:S04]  /*1fc60*/  LDL.64 R14, [R1+0x650] ;  /* 0x00065000010e7983 */ /* 0x004ea80000100a00 */
[----:B------:R3:W-:Y:S04]  /*1fc70*/  STL [R1+0x98], R27 ;  /* 0x0000981b01007387 */ /* 0x0007e80000100800 */
[----:B---3--:R-:W3:Y:S01]  /*1fc80*/  LDL.64 R26, [R1+0x638] ;  /* 0x00063800011a7983 */ /* 0x008ee20000100a00 */
[----:B0-----:R-:W-:Y:S01]  /*1fc90*/  IMAD.WIDE R4, R0, 0x2, R10 ;  /* 0x0000000200047825 */ /* 0x001fe200078e020a */
[----:B-1----:R-:W-:-:S03]  /*1fca0*/  LEA R8, R3, R28, 0x7 ;  /* 0x0000001c03087211 */ /* 0x002fc600078e38ff */
[----:B----4-:R-:W-:Y:S01]  /*1fcb0*/  IMAD R22, R6, 0x40, R28 ;  /* 0x0000004006167824 */ /* 0x010fe200078e021c */
[----:B------:R0:W4:Y:S04]  /*1fcc0*/  LDG.E.U16 R16, desc[UR10][R4.64] ;  /* 0x0000000a04107981 */ /* 0x000128000c1e1500 */
[----:B---3--:R-:W3:Y:S04]  /*1fcd0*/  LDL.64 R26, [R1+0x638] ;  /* 0x00063800011a7983 */ /* 0x008ee80000100a00 */
[----:B------:R-:W-:Y:S04]  /*1fce0*/  STL [R1+0x78], R25 ;  /* 0x0000781901007387 */ /* 0x000fe80000100800 */
[----:B------:R1:W-:Y:S04]  /*1fcf0*/  STL [R1+0x90], R24 ;  /* 0x0000901801007387 */ /* 0x0003e80000100800 */
[----:B------:R-:W5:Y:S04]  /*1fd00*/  LDL.64 R10, [R1+0x5b8] ;  /* 0x0005b800010a7983 */ /* 0x000f680000100a00 */
[----:B-1----:R-:W4:Y:S01]  /*1fd10*/  LDL.64 R24, [R1+0x5f8] ;  /* 0x0005f80001187983 */ /* 0x002f220000100a00 */
[----:B--2---:R-:W-:Y:S01]  /*1fd20*/  LEA R14, R17, R28, 0x5 ;  /* 0x0000001c110e7211 */ /* 0x004fe200078e28ff */
[C---:B------:R-:W-:Y:S01]  /*1fd30*/  IMAD.WIDE R12, R0.reuse, 0x2, R22 ;  /* 0x00000002000c7825 */ /* 0x040fe200078e0216 */
[----:B------:R-:W1:Y:S03]  /*1fd40*/  LDC R17, c[0x0][0x268] ;  /* 0x00009a00ff117b82 */ /* 0x000e660000000800 */
[----:B0-----:R-:W-:-:S05]  /*1fd50*/  IMAD.WIDE R4, R0, 0x2, R8 ;  /* 0x0000000200047825 */ /* 0x001fca00078e0208 */
[----:B------:R-:W2:Y:S04]  /*1fd60*/  LDG.E.U16 R9, desc[UR10][R4.64] ;  /* 0x0000000a04097981 */ /* 0x000ea8000c1e1500 */
[----:B-----5:R-:W5:Y:S04]  /*1fd70*/  LDL.64 R10, [R1+0x5b8] ;  /* 0x0005b800010a7983 */ /* 0x020f680000100a00 */
[----:B----4-:R-:W4:Y:S04]  /*1fd80*/  LDL.64 R24, [R1+0x5f8] ;  /* 0x0005f80001187983 */ /* 0x010f280000100a00 */
[----:B------:R0:W-:Y:S04]  /*1fd90*/  STL [R1+0x80], R20 ;  /* 0x0000801401007387 */ /* 0x0001e80000100800 */
[----:B------:R-:W-:Y:S04]  /*1fda0*/  STL [R1+0x8c], R2 ;  /* 0x00008c0201007387 */ /* 0x000fe80000100800 */
[----:B------:R1:W-:Y:S01]  /*1fdb0*/  STL [R1+0x650], R14 ;  /* 0x0006500e01007387 */ /* 0x0003e20000100800 */
[----:B0-----:R-:W3:Y:S03]  /*1fdc0*/  LDC R20, c[0x0][0x268] ;  /* 0x00009a00ff147b82 */ /* 0x001ee60000000800 */
[----:B------:R0:W-:Y:S04]  /*1fdd0*/  STL [R1+0x648], R22 ;  /* 0x0006481601007387 */ /* 0x0001e80000100800 */
[----:B------:R2:W-:Y:S01]  /*1fde0*/  STL [R1+0x640], R8 ;  /* 0x0006400801007387 */ /* 0x0005e20000100800 */
[----:B-1----:R-:W-:-:S03]  /*1fdf0*/  IMAD.WIDE R14, R0, 0x2, R14 ;  /* 0x00000002000e7825 */ /* 0x002fc600078e020e */
[----:B------:R-:W4:Y:S04]  /*1fe00*/  LDL.64 R2, [R1+0x700] ;  /* 0x0007000001027983 */ /* 0x000f280000100a00 */
[----:B0-----:R-:W4:Y:S04]  /*1fe10*/  LDL.64 R22, [R1+0x708] ;  /* 0x0007080001167983 */ /* 0x001f280000100a00 */
[----:B------:R0:W-:Y:S04]  /*1fe20*/  STL [R1+0x88], R7 ;  /* 0x0000880701007387 */ /* 0x0001e80000100800 */
[----:B--2---:R-:W2:Y:S04]  /*1fe30*/  LDG.E.U16 R8, desc[UR10][R12.64] ;  /* 0x0000000a0c087981 */ /* 0x004ea8000c1e1500 */
[----:B0-----:R0:W2:Y:S01]  /*1fe40*/  LDG.E.U16 R7, desc[UR10][R14.64] ;  /* 0x0000000a0e077981 */ /* 0x0010a2000c1e1500 */
[----:B---3--:R-:W-:-:S05]  /*1fe50*/  LEA R26, R20, R28, 0x8 ;  /* 0x0000001c141a7211 */ /* 0x008fca00078e40ff */
[----:B0-----:R-:W-:-:S04]  /*1fe60*/  IMAD.WIDE R14, R0, 0x2, R26 ;  /* 0x00000002000e7825 */ /* 0x001fc800078e021a */
[--C-:B-----5:R-:W-:Y:S02]  /*1fe70*/  IMAD R10, R18, 0x120, R28.reuse ;  /* 0x00000120120a7824 */ /* 0x120fe400078e021c */
[----:B------:R-:W0:Y:S01]  /*1fe80*/  LDC R18, c[0x0][0x268] ;  /* 0x00009a00ff127b82 */ /* 0x000e220000000800 */
[----:B----4-:R-:W-:-:S04]  /*1fe90*/  IMAD R24, R19, 0x110, R28 ;  /* 0x0000011013187824 */ /* 0x010fc800078e021c */
[----:B------:R-:W-:-:S04]  /*1fea0*/  IMAD.WIDE R12, R0, 0x2, R24 ;  /* 0x00000002000c7825 */ /* 0x000fc800078e0218 */
[C---:B------:R-:W-:Y:S02]  /*1feb0*/  IMAD.WIDE R4, R0.reuse, 0x2, R10 ;  /* 0x0000000200047825 */ /* 0x040fe400078e020a */
[----:B------:R-:W3:Y:S04]  /*1fec0*/  LDG.E.U16 R11, desc[UR10][R12.64] ;  /* 0x0000000a0c0b7981 */ /* 0x000ee8000c1e1500 */
[----:B--2---:R1:W-:Y:S04]  /*1fed0*/  STL [R1+0x1f6c], R7 ;  /* 0x001f6c0701007387 */ /* 0x0043e80000100800 */
[----:B------:R-:W-:Y:S04]  /*1fee0*/  STL.64 [R1+0x1f70], R8 ;  /* 0x001f700801007387 */ /* 0x000fe80000100a00 */
[----:B------:R-:W-:Y:S04]  /*1fef0*/  STL [R1+0x84], R21 ;  /* 0x0000841501007387 */ /* 0x000fe80000100800 */
[----:B------:R2:W-:Y:S04]  /*1ff00*/  STL [R1+0x74], R16 ;  /* 0x0000741001007387 */ /* 0x0005e80000100800 */
[----:B------:R-:W-:Y:S04]  /*1ff10*/  STL [R1+0x638], R26 ;  /* 0x0006381a01007387 */ /* 0x000fe80000100800 */
[----:B------:R-:W-:Y:S04]  /*1ff20*/  STL [R1+0x5f8], R24 ;  /* 0x0005f81801007387 */ /* 0x000fe80000100800 */
[----:B------:R4:W-:Y:S04]  /*1ff30*/  STL [R1+0x5b8], R10 ;  /* 0x0005b80a01007387 */ /* 0x0009e80000100800 */
[----:B-1----:R-:W5:Y:S04]  /*1ff40*/  LDL.64 R6, [R1+0x6f8] ;  /* 0x0006f80001067983 */ /* 0x002f680000100a00 */
[----:B--2---:R1:W2:Y:S04]  /*1ff50*/  LDG.E.U16 R16, desc[UR10][R4.64] ;  /* 0x0000000a04107981 */ /* 0x0042a8000c1e1500 */
[----:B----4-:R-:W3:Y:S01]  /*1ff60*/  LDG.E.U16 R10, desc[UR10][R14.64] ;  /* 0x0000000a0e0a7981 */ /* 0x010ee2000c1e1500 */
[----:B-1----:R-:W-:-:S04]  /*1ff70*/  IMAD.WIDE R4, R0, 0x2, R22 ;  /* 0x0000000200047825 */ /* 0x002fc800078e0216 */
[C---:B------:R-:W-:Y:S01]  /*1ff80*/  IMAD.WIDE R12, R0.reuse, 0x2, R2 ;  /* 0x00000002000c7825 */ /* 0x040fe200078e0202 */
[----:B------:R-:W4:Y:S01]  /*1ff90*/  LDG.E.U16 R19, desc[UR10][R4.64] ;  /* 0x0000000a04137981 */ /* 0x000f22000c1e1500 */
[----:B------:R-:W1:Y:S03]  /*1ffa0*/  LDC R3, c[0x0][0x268] ;  /* 0x00009a00ff037b82 */ /* 0x000e660000000800 */
[----:B---3--:R3:W-:Y:S04]  /*1ffb0*/  STL.64 [R1+0x1f78], R10 ;  /* 0x001f780a01007387 */ /* 0x0087e80000100a00 */
[----:B------:R-:W2:Y:S04]  /*1ffc0*/  LDL.64 R26, [R1+0x630] ;  /* 0x00063000011a7983 */ /* 0x000ea80000100a00 */
[----:B------:R-:W4:Y:S04]  /*1ffd0*/  LDL.64 R24, [R1+0x5f0] ;  /* 0x0005f00001187983 */ /* 0x000f280000100a00 */
[----:B------:R-:W4:Y:S04]  /*1ffe0*/  LDL.64 R22, [R1+0x5b0] ;  /* 0x0005b00001167983 */ /* 0x000f280000100a00 */
[----:B------:R-:W4:Y:S01]  /*1fff0*/  LDL.64 R20, [R1+0x6f0] ;  /* 0x0006f00001147983 */ /* 0x000f220000100a00 */
[----:B-----5:R-:W-:-:S03]  /*20000*/  IMAD.WIDE R14, R0, 0x2, R6 ;  /* 0x00000002000e7825 */ /* 0x020fc600078e0206 */
[----:B---3--:R-:W0:Y:S04]  /*20010*/  LDL.64 R10, [R1+0x1d0] ;  /* 0x0001d000010a7983 */ /* 0x008e280000100a00 */
[----:B------:R-:W3:Y:S04]  /*20020*/  LDL.64 R8, [R1+0x6b8] ;  /* 0x0006b80001087983 */ /* 0x000ee80000100a00 */
[----:B------:R5:W3:Y:S04]  /*20030*/  LDG.E.U16 R6, desc[UR10][R14.64] ;  /* 0x0000000a0e067981 */ /* 0x000ae8000c1e1500 */
[----:B------:R-:W3:Y:S04]  /*20040*/  LDL.64 R28, [R1+0x5b0] ;  /* 0x0005b000011c7983 */ /* 0x000ee80000100a00 */
[----:B------:R1:W3:Y:S04]  /*20050*/  LDG.E.U16 R7, desc[UR10][R12.64] ;  /* 0x0000000a0c077981 */ /* 0x0002e8000c1e1500 */
[----:B--2---:R-:W0:Y:S04]  /*20060*/  LDL.64 R26, [R1+0x630] ;  /* 0x00063000011a7983 */ /* 0x004e280000100a00 */
[----:B----4-:R-:W2:Y:S04]  /*20070*/  LDL.64 R24, [R1+0x5f0] ;  /* 0x0005f00001187983 */ /* 0x010ea80000100a00 */
[----:B------:R-:W1:Y:S01]  /*20080*/  LDL.64 R22, [R1+0x6e8] ;  /* 0x0006e80001167983 */ /* 0x000e620000100a00 */
[----:B-----5:R-:W-:-:S03]  /*20090*/  IMAD.WIDE R14, R0, 0x2, R20 ;  /* 0x00000002000e7825 */ /* 0x020fc600078e0214 */
[----:B------:R-:W4:Y:S04]  /*200a0*/  LDL.64 R20, [R1+0x6e0] ;  /* 0x0006e00001147983 */ /* 0x000f280000100a00 */
[----:B------:R5:W4:Y:S01]  /*200b0*/  LDG.E.U16 R2, desc[UR10][R14.64] ;  /* 0x0000000a0e027981 */ /* 0x000b22000c1e1500 */
[----:B---3--:R-:W-:-:S03]  /*200c0*/  IMAD.WIDE R4, R0, 0x2, R8 ;  /* 0x0000000200047825 */ /* 0x008fc600078e0208 */
[----:B------:R-:W3:Y:S04]  /*200d0*/  LDL.64 R8, [R1+0x6d8] ;  /* 0x0006d80001087983 */ /* 0x000ee80000100a00 */
[----:B------:R-:W3:Y:S01]  /*200e0*/  LDG.E.U16 R5, desc[UR10][R4.64] ;  /* 0x0000000a04057981 */ /* 0x000ee2000c1e1500 */
[--C-:B0-----:R-:W-:Y:S02]  /*200f0*/  IMAD R26, R18, 0x102, R10.reuse ;  /* 0x00000102121a7824 */ /* 0x101fe400078e020a */
[----:B--2---:R-:W-:-:S03]  /*20100*/  IMAD R24, R17, 0x112, R10 ;  /* 0x0000011211187824 */ /* 0x004fc600078e020a */
[----:B------:R-:W-:Y:S01]  /*20110*/  STL [R1+0x630], R26 ;  /* 0x0006301a01007387 */ /* 0x000fe20000100800 */
[----:B------:R-:W0:Y:S01]  /*20120*/  LDC R17, c[0x0][0x268] ;  /* 0x00009a00ff117b82 */ /* 0x000e220000000800 */
[C---:B-1----:R-:W-:Y:S02]  /*20130*/  IMAD.WIDE R12, R0.reuse, 0x2, R22 ;  /* 0x00000002000c7825 */ /* 0x042fe400078e0216 */
[----:B------:R1:W-:Y:S02]  /*20140*/  STL [R1+0x7c], R19 ;  /* 0x00007c1301007387 */ /* 0x0003e40000100800 */
[----:B------:R-:W-:Y:S01]  /*20150*/  IMAD R22, R3, 0x122, R10 ;  /* 0x0000012203167824 */ /* 0x000fe200078e020a */
[----:B------:R-:W-:Y:S01]  /*20160*/  MOV R23, R29 ;  /* 0x0000001d00177202 */ /* 0x000fe20000000f00 */
[----:B------:R-:W-:Y:S01]  /*20170*/  STL [R1+0x5f0], R24 ;  /* 0x0005f01801007387 */ /* 0x000fe20000100800 */
[C---:B-----5:R-:W-:Y:S01]  /*20180*/  IMAD.WIDE R14, R0.reuse, 0x2, R24 ;  /* 0x00000002000e7825 */ /* 0x060fe200078e0218 */
[----:B------:R-:W2:Y:S02]  /*20190*/  LDC R3, c[0x0][0x268] ;  /* 0x00009a00ff037b82 */ /* 0x000ea40000000800 */
[----:B------:R-:W5:Y:S01]  /*201a0*/  LDL.64 R28, [R1+0x6b0] ;  /* 0x0006b000011c7983 */ /* 0x000f620000100a00 */
[----:B-1----:R-:W-:-:S03]  /*201b0*/  IMAD.WIDE R18, R0, 0x2, R26 ;  /* 0x0000000200127825 */ /* 0x002fc600078e021a */
[----:B------:R-:W-:Y:S04]  /*201c0*/  STL [R1+0x5b0], R22 ;  /* 0x0005b01601007387 */ /* 0x000fe80000100800 */
[----:B------:R1:W-:Y:S04]  /*201d0*/  STL [R1+0x6c], R7 ;  /* 0x00006c0701007387 */ /* 0x0003e80000100800 */
[----:B----4-:R4:W-:Y:S04]  /*201e0*/  STL [R1+0x54], R2 ;  /* 0x0000540201007387 */ /* 0x0109e80000100800 */
[----:B------:R-:W2:Y:S04]  /*201f0*/  LDL.64 R26, [R1+0x5e8] ;  /* 0x0005e800011a7983 */ /* 0x000ea80000100a00 */
[----:B------:R3:W5:Y:S04]  /*20200*/  LDG.E.U16 R4, desc[UR10][R12.64] ;  /* 0x0000000a0c047981 */ /* 0x000768000c1e1500 */
[----:B-1----:R1:W5:Y:S04]  /*20210*/  LDG.E.U16 R7, desc[UR10][R14.64] ;  /* 0x0000000a0e077981 */ /* 0x002368000c1e1500 */
[----:B------:R-:W5:Y:S01]  /*20220*/  LDG.E.U16 R19, desc[UR10][R18.64] ;  /* 0x0000000a12137981 */ /* 0x000f62000c1e1500 */
[----:B---3--:R-:W-:-:S03]  /*20230*/  IMAD.WIDE R12, R0, 0x2, R22 ;  /* 0x00000002000c7825 */ /* 0x008fc600078e0216 */
[----:B------:R-:W3:Y:S01]  /*20240*/  LDL.64 R22, [R1+0x628] ;  /* 0x0006280001167983 */ /* 0x000ee20000100a00 */
[----:B-1----:R-:W-:-:S03]  /*20250*/  IMAD.WIDE R14, R0, 0x2, R8 ;  /* 0x00000002000e7825 */ /* 0x002fc600078e0208 */
[----:B------:R-:W5:Y:S04]  /*20260*/  LDL.64 R8, [R1+0x5a8] ;  /* 0x0005a80001087983 */ /* 0x000f680000100a00 */
[----:B----4-:R1:W4:Y:S04]  /*20270*/  LDG.E.U16 R2, desc[UR10][R12.64] ;  /* 0x0000000a0c027981 */ /* 0x010328000c1e1500 */
[----:B------:R-:W4:Y:S04]  /*20280*/  LDL.64 R24, [R1+0x5e8] ;  /* 0x0005e80001187983 */ /* 0x000f280000100a00 */
[----:B--2---:R-:W2:Y:S01]  /*20290*/  LDL.64 R26, [R1+0x668] ;  /* 0x00066800011a7983 */ /* 0x004ea20000100a00 */
[----:B-1----:R-:W-:-:S02]  /*202a0*/  IMAD.WIDE R12, R0, 0x2, R20 ;  /* 0x00000002000c7825 */ /* 0x002fc400078e0214 */
[----:B------:R-:W1:Y:S03]  /*202b0*/  LDC R20, c[0x0][0x268] ;  /* 0x00009a00ff147b82 */ /* 0x000e660000000800 */
[----:B------:R0:W4:Y:S04]  /*202c0*/  LDG.E.U16 R21, desc[UR10][R12.64] ;  /* 0x0000000a0c157981 */ /* 0x000128000c1e1500 */
[----:B---3--:R-:W1:Y:S04]  /*202d0*/  LDL.64 R22, [R1+0x628] ;  /* 0x0006280001167983 */ /* 0x008e680000100a00 */
[----:B--2---:R-:W2:Y:S04]  /*202e0*/  LDL.64 R26, [R1+0x668] ;  /* 0x00066800011a7983 */ /* 0x004ea80000100a00 */
[----:B-----5:R3:W-:Y:S04]  /*202f0*/  STL [R1+0x5c], R4 ;  /* 0x00005c0401007387 */ /* 0x0207e80000100800 */
[----:B------:R5:W-:Y:S04]  /*20300*/  STL [R1+0x44], R19 ;  /* 0x0000441301007387 */ /* 0x000be80000100800 */
[----:B------:R-:W4:Y:S01]  /*20310*/  LDL.64 R8, [R1+0x5a8] ;  /* 0x0005a80001087983 */ /* 0x000f220000100a00 */
[----:B---3--:R-:W3:Y:S03]  /*20320*/  LDC R4, c[0x0][0x268] ;  /* 0x00009a00ff047b82 */ /* 0x008ee60000000800 */
[----:B------:R-:W0:Y:S01]  /*20330*/  LDL.64 R12, [R1+0x6d0] ;  /* 0x0006d000010c7983 */ /* 0x000e220000100a00 */
[----:B-----5:R-:W-:-:S03]  /*20340*/  IMAD.WIDE R18, R0, 0x2, R28 ;  /* 0x0000000200127825 */ /* 0x020fc600078e021c */
[----:B------:R5:W-:Y:S04]  /*20350*/  STL [R1+0x40], R7 ;  /* 0x0000400701007387 */ /* 0x000be80000100800 */
[----:B------:R-:W3:Y:S04]  /*20360*/  LDG.E.U16 R28, desc[UR10][R18.64] ;  /* 0x0000000a121c7981 */ /* 0x000ee8000c1e1500 */
[----:B-----5:R5:W5:Y:S04]  /*20370*/  LDG.E.U16 R7, desc[UR10][R14.64] ;  /* 0x0000000a0e077981 */ /* 0x020b68000c1e1500 */
[----:B------:R-:W5:Y:S01]  /*20380*/  LDL.64 R14, [R1+0x6c8] ;  /* 0x0006c800010e7983 */ /* 0x000f620000100a00 */
[----:B--2---:R-:W-:-:S02]  /*20390*/  IMAD R26, R3, 0x4, R10 ;  /* 0x00000004031a7824 */ /* 0x004fc400078e020a */
[----:B0-----:R-:W-:-:S05]  /*203a0*/  IMAD.WIDE R12, R0, 0x2, R12 ;  /* 0x00000002000c7825 */ /* 0x001fca00078e020c */
[----:B------:R-:W2:Y:S04]  /*203b0*/  LDG.E.U16 R29, desc[UR10][R12.64] ;  /* 0x0000000a0c1d7981 */ /* 0x000ea8000c1e1500 */
[----:B---3--:R-:W-:Y:S04]  /*203c0*/  STL [R1+0x1f48], R28 ;  /* 0x001f481c01007387 */ /* 0x008fe80000100800 */
[----:B------:R-:W-:Y:S04]  /*203d0*/  STL [R1+0x668], R26 ;  /* 0x0006681a01007387 */ /* 0x000fe80000100800 */
[----:B----4-:R0:W-:Y:S01]  /*203e0*/  STL [R1+0x3c], R2 ;  /* 0x00003c0201007387 */ /* 0x0101e20000100800 */
[----:B-----5:R-:W-:-:S05]  /*203f0*/  IMAD.WIDE R14, R0, 0x2, R14 ;  /* 0x00000002000e7825 */ /* 0x020fca00078e020e */
[----:B0-----:R-:W3:Y:S01]  /*20400*/  LDG.E.U16 R2, desc[UR10][R14.64] ;  /* 0x0000000a0e027981 */ /* 0x001ee2000c1e1500 */
[----:B------:R-:W-:-:S04]  /*20410*/  IMAD.WIDE R18, R0, 0x2, R26 ;  /* 0x0000000200127825 */ /* 0x000fc800078e021a */
[--C-:B-1----:R-:W-:Y:S01]  /*20420*/  IMAD R22, R20, 0x104, R10.reuse ;  /* 0x0000010414167824 */ /* 0x102fe200078e020a */
[----:B------:R0:W4:Y:S01]  /*20430*/  LDG.E.U16 R3, desc[UR10][R18.64] ;  /* 0x0000000a12037981 */ /* 0x000122000c1e1500 */
[--C-:B------:R-:W-:Y:S02]  /*20440*/  IMAD R26, R17, 0x114, R10.reuse ;  /* 0x00000114111a7824 */ /* 0x100fe400078e020a */
[----:B------:R-:W-:Y:S01]  /*20450*/  IMAD R8, R4, 0x124, R10 ;  /* 0x0000012404087824 */ /* 0x000fe200078e020a */
[----:B------:R-:W-:Y:S01]  /*20460*/  MOV R27, R25 ;  /* 0x00000019001b7202 */ /* 0x000fe20000000f00 */
[----:B------:R-:W1:Y:S01]  /*20470*/  LDC R17, c[0x0][0x268] ;  /* 0x00009a00ff117b82 */ /* 0x000e620000000800 */
[----:B0-----:R-:W-:-:S07]  /*20480*/  IMAD.WIDE R18, R0, 0x2, R22 ;  /* 0x0000000200127825 */ /* 0x001fce00078e0216 */
[----:B------:R-:W0:Y:S01]  /*20490*/  LDC R4, c[0x0][0x268] ;  /* 0x00009a00ff047b82 */ /* 0x000e220000000800 */
[C---:B------:R-:W-:Y:S01]  /*204a0*/  IMAD.WIDE R14, R0.reuse, 0x2, R26 ;  /* 0x00000002000e7825 */ /* 0x040fe200078e021a */
[----:B------:R-:W5:Y:S03]  /*204b0*/  LDG.E.U16 R19, desc[UR10][R18.64] ;  /* 0x0000000a12137981 */ /* 0x000f66000c1e1500 */
[C---:B------:R-:W-:Y:S01]  /*204c0*/  IMAD.WIDE R12, R0.reuse, 0x2, R8 ;  /* 0x00000002000c7825 */ /* 0x040fe200078e0208 */
[----:B---3--:R-:W-:Y:S04]  /*204d0*/  STL [R1+0x1f08], R2 ;  /* 0x001f080201007387 */ /* 0x008fe80000100800 */
[----:B------:R3:W-:Y:S04]  /*204e0*/  STL [R1+0x628], R22 ;  /* 0x0006281601007387 */ /* 0x0007e80000100800 */
[----:B------:R-:W-:Y:S04]  /*204f0*/  STL [R1+0x5e8], R26 ;  /* 0x0005e81a01007387 */ /* 0x000fe80000100800 */
[----:B------:R-:W4:Y:S04]  /*20500*/  LDL.64 R24, [R1+0x6c0] ;  /* 0x0006c00001187983 */ /* 0x000f280000100a00 */
[----:B---3--:R-:W3:Y:S04]  /*20510*/  LDL.64 R22, [R1+0x6a8] ;  /* 0x0006a80001167983 */ /* 0x008ee80000100a00 */
[----:B------:R-:W-:Y:S04]  /*20520*/  STL [R1+0x5a8], R8 ;  /* 0x0005a80801007387 */ /* 0x000fe80000100800 */
[----:B------:R1:W-:Y:S04]  /*20530*/  STL [R1+0x50], R21 ;  /* 0x0000501501007387 */ /* 0x0003e80000100800 */
[----:B------:R-:W3:Y:S04]  /*20540*/  LDG.E.U16 R2, desc[UR10][R12.64] ;  /* 0x0000000a0c027981 */ /* 0x000ee8000c1e1500 */
[----:B-1----:R-:W5:Y:S04]  /*20550*/  LDL.64 R20, [R1+0x6a0] ;  /* 0x0006a00001147983 */ /* 0x002f680000100a00 */
[----:B------:R-:W-:Y:S04]  /*20560*/  STL [R1+0x48], R7 ;  /* 0x0000480701007387 */ /* 0x000fe80000100800 */
[----:B--2---:R1:W-:Y:S04]  /*20570*/  STL [R1+0x38], R29 ;  /* 0x0000381d01007387 */ /* 0x0043e80000100800 */
[----:B------:R-:W2:Y:S04]  /*20580*/  LDL.64 R26, [R1+0x5e0] ;  /* 0x0005e000011a7983 */ /* 0x000ea80000100a00 */
[----:B------:R-:W3:Y:S04]  /*20590*/  LDL.64 R8, [R1+0x5a0] ;  /* 0x0005a00001087983 */ /* 0x000ee80000100a00 */
[----:B-1----:R-:W3:Y:S04]  /*205a0*/  LDL.64 R28, [R1+0x620] ;  /* 0x00062000011c7983 */ /* 0x002ee80000100a00 */
[----:B------:R4:W3:Y:S02]  /*205b0*/  LDG.E.U16 R7, desc[UR10][R14.64] ;  /* 0x0000000a0e077981 */ /* 0x0008e4000c1e1500 */
[----:B----4-:R-:W-:-:S06]  /*205c0*/  IMAD.WIDE R14, R0, 0x2, R24 ;  /* 0x00000002000e7825 */ /* 0x010fcc00078e0218 */
[----:B------:R-:W4:Y:S01]  /*205d0*/  LDG.E.U16 R14, desc[UR10][R14.64] ;  /* 0x0000000a0e0e7981 */ /* 0x000f22000c1e1500 */
[C---:B-----5:R-:W-:Y:S02]  /*205e0*/  IMAD.WIDE R12, R0.reuse, 0x2, R20 ;  /* 0x00000002000c7825 */ /* 0x060fe400078e0214 */
[----:B------:R-:W1:Y:S08]  /*205f0*/  LDC R21, c[0x0][0x268] ;  /* 0x00009a00ff157b82 */ /* 0x000e700000000800 */
[----:B------:R-:W5:Y:S01]  /*20600*/  LDC R20, c[0x0][0x268] ;  /* 0x00009a00ff147b82 */ /* 0x000f620000000800 */
[----:B--2---:R-:W0:Y:S04]  /*20610*/  LDL.64 R26, [R1+0x5e0] ;  /* 0x0005e000011a7983 */ /* 0x004e280000100a00 */
[----:B---3--:R-:W2:Y:S04]  /*20620*/  LDL.64 R8, [R1+0x5a0] ;  /* 0x0005a00001087983 */ /* 0x008ea80000100a00 */
[----:B------:R-:W3:Y:S04]  /*20630*/  LDL.64 R28, [R1+0x620] ;  /* 0x00062000011c7983 */ /* 0x000ee80000100a00 */
[----:B------:R1:W-:Y:S04]  /*20640*/  STL [R1+0x2c], R3 ;  /* 0x00002c0301007387 */ /* 0x0003e80000100800 */
[----:B------:R1:W-:Y:S04]  /*20650*/  STL [R1+0x24], R19 ;  /* 0x0000241301007387 */ /* 0x0003e80000100800 */
[----:B------:R1:W-:Y:S02]  /*20660*/  STL [R1+0x20], R7 ;  /* 0x0000200701007387 */ /* 0x0003e40000100800 */
[----:B-1----:R-:W2:Y:S02]  /*20670*/  LDC R3, c[0x0][0x268] ;  /* 0x00009a00ff037b82 */ /* 0x002ea40000000800 */
[----:B------:R-:W5:Y:S01]  /*20680*/  LDL.64 R24, [R1+0x618] ;  /* 0x0006180001187983 */ /* 0x000f620000100a00 */
[----:B------:R-:W-:-:S03]  /*20690*/  IMAD.WIDE R18, R0, 0x2, R22 ;  /* 0x0000000200127825 */ /* 0x000fc600078e0216 */
[----:B------:R-:W4:Y:S04]  /*206a0*/  LDL.64 R22, [R1+0x660] ;  /* 0x0006600001167983 */ /* 0x000f280000100a00 */
[----:B------:R1:W4:Y:S04]  /*206b0*/  LDG.E.U16 R15, desc[UR10][R18.64] ;  /* 0x0000000a120f7981 */ /* 0x000328000c1e1500 */
[----:B------:R-:W4:Y:S01]  /*206c0*/  LDG.E.U16 R7, desc[UR10][R12.64] ;  /* 0x0000000a0c077981 */ /* 0x000f22000c1e1500 */
[--C-:B0-----:R-:W-:Y:S02]  /*206d0*/  IMAD R26, R4, 0x116, R10.reuse ;  /* 0x00000116041a7824 */ /* 0x101fe400078e020a */
[----:B---3--:R-:W-:-:S02]  /*206e0*/  IMAD R28, R17, 0x106, R10 ;  /* 0x00000106111c7824 */ /* 0x008fc400078e020a */
[----:B--2---:R-:W-:Y:S02]  /*206f0*/  IMAD R8, R3, 0x126, R10 ;  /* 0x0000012603087824 */ /* 0x004fe400078e020a */
[C---:B-1----:R-:W-:Y:S01]  /*20700*/  IMAD.WIDE R18, R0.reuse, 0x2, R28 ;  /* 0x0000000200127825 */ /* 0x042fe200078e021c */
[----:B-----5:R-:W2:Y:S04]  /*20710*/  LDL.64 R24, [R1+0x618] ;  /* 0x0006180001187983 */ /* 0x020ea80000100a00 */
[----:B------:R-:W-:Y:S01]  /*20720*/  STL [R1+0x620], R28 ;  /* 0x0006201c01007387 */ /* 0x000fe20000100800 */
[----:B----4-:R-:W0:Y:S03]  /*20730*/  LDC R22, c[0x0][0x268] ;  /* 0x00009a00ff167b82 */ /* 0x010e260000000800 */
[----:B------:R1:W-:Y:S04]  /*20740*/  STL [R1+0x1c], R2 ;  /* 0x00001c0201007387 */ /* 0x0003e80000100800 */
[----:B-1----:R-:W3:Y:S04]  /*20750*/  LDL.64 R2, [R1+0x660] ;  /* 0x0006600001027983 */ /* 0x002ee80000100a00 */
[----:B------:R-:W-:Y:S04]  /*20760*/  STL [R1+0x5e0], R26 ;  /* 0x0005e01a01007387 */ /* 0x000fe80000100800 */
[----:B------:R-:W-:Y:S04]  /*20770*/  STL [R1+0x18], R15 ;  /* 0x0000180f01007387 */ /* 0x000fe80000100800 */
[----:B------:R1:W-:Y:S04]  /*20780*/  STL [R1+0x28], R14 ;  /* 0x0000280e01007387 */ /* 0x0003e80000100800 */
[----:B------:R-:W-:Y:S04]  /*20790*/  STL [R1+0x5a0], R8 ;  /* 0x0005a00801007387 */ /* 0x000fe80000100800 */
[----:B------:R4:W-:Y:S01]  /*207a0*/  STL [R1+0x14], R7 ;  /* 0x0000140701007387 */ /* 0x0009e20000100800 */
[----:B-1----:R-:W-:-:S03]  /*207b0*/  IMAD.WIDE R14, R0, 0x2, R26 ;  /* 0x00000002000e7825 */ /* 0x002fc600078e021a */
[----:B------:R-:W5:Y:S01]  /*207c0*/  LDL.64 R26, [R1+0x5d8] ;  /* 0x0005d800011a7983 */ /* 0x000f620000100a00 */
[----:B------:R-:W-:-:S03]  /*207d0*/  IMAD.WIDE R12, R0, 0x2, R8 ;  /* 0x00000002000c7825 */ /* 0x000fc600078e0208 */
[----:B------:R-:W5:Y:S04]  /*207e0*/  LDL.64 R28, [R1+0x598] ;  /* 0x00059800011c7983 */ /* 0x000f680000100a00 */
[----:B----4-:R1:W4:Y:S04]  /*207f0*/  LDG.E.U16 R7, desc[UR10][R18.64] ;  /* 0x0000000a12077981 */ /* 0x010328000c1e1500 */
[----:B------:R-:W4:Y:S04]  /*20800*/  LDL.64 R8, [R1+0x598] ;  /* 0x0005980001087983 */ /* 0x000f280000100a00 */
[----:B------:R0:W4:Y:S04]  /*20810*/  LDG.E.U16 R4, desc[UR10][R12.64] ;  /* 0x0000000a0c047981 */ /* 0x000128000c1e1500 */
[----:B------:R-:W1:Y:S04]  /*20820*/  LDL.64 R18, [R1+0x698] ;  /* 0x0006980001127983 */ /* 0x000e680000100a00 */
[----:B------:R4:W4:Y:S01]  /*20830*/  LDG.E.U16 R17, desc[UR10][R14.64] ;  /* 0x0000000a0e117981 */ /* 0x000922000c1e1500 */
[----:B---3--:R-:W-:Y:S01]  /*20840*/  MOV R3, R23 ;  /* 0x0000001700037202 */ /* 0x008fe20000000f00 */
[----:B--2---:R-:W-:Y:S01]  /*20850*/  IMAD R24, R20, 0x108, R10 ;  /* 0x0000010814187824 */ /* 0x004fe200078e020a */
[----:B------:R-:W-:-:S02]  /*20860*/  LEA R2, R21, R10, 0x3 ;  /* 0x0000000a15027211 */ /* 0x000fc400078e18ff */
[----:B------:R-:W2:Y:S01]  /*20870*/  LDC R21, c[0x0][0x268] ;  /* 0x00009a00ff157b82 */ /* 0x000ea20000000800 */
[----:B-----5:R-:W3:Y:S01]  /*20880*/  LDL.64 R26, [R1+0x5d8] ;  /* 0x0005d800011a7983 */ /* 0x020ee20000100a00 */
[----:B-1----:R-:W-:-:S05]  /*20890*/  IMAD.WIDE R18, R0, 0x2, R18 ;  /* 0x0000000200127825 */ /* 0x002fca00078e0212 */
[----:B------:R-:W5:Y:S01]  /*208a0*/  LDG.E.U16 R23, desc[UR10][R18.64] ;  /* 0x0000000a12177981 */ /* 0x000f62000c1e1500 */
[----:B0-----:R-:W-:-:S03]  /*208b0*/  IMAD.WIDE R12, R0, 0x2, R24 ;  /* 0x00000002000c7825 */ /* 0x001fc600078e0218 */
[----:B------:R-:W-:Y:S04]  /*208c0*/  STL [R1+0x660], R2 ;  /* 0x0006600201007387 */ /* 0x000fe80000100800 */
[----:B------:R0:W-:Y:S04]  /*208d0*/  STL [R1+0x618], R24 ;  /* 0x0006181801007387 */ /* 0x0001e80000100800 */
[----:B-----5:R-:W-:Y:S04]  /*208e0*/  STL [R1+0x1f14], R23 ;  /* 0x001f141701007387 */ /* 0x020fe80000100800 */
[----:B----4-:R1:W-:Y:S04]  /*208f0*/  STL [R1+0x10], R7 ;  /* 0x0000100701007387 */ /* 0x0103e80000100800 */
[----:B------:R-:W4:Y:S04]  /*20900*/  LDL.64 R18, [R1+0x610] ;  /* 0x0006100001127983 */ /* 0x000f280000100a00 */
[----:B0-----:R-:W5:Y:S01]  /*20910*/  LDL.64 R24, [R1+0x5d0] ;  /* 0x0005d00001187983 */ /* 0x001f620000100a00 */
[----:B------:R-:W-:-:S02]  /*20920*/  IMAD.WIDE R14, R0, 0x2, R2 ;  /* 0x00000002000e7825 */ /* 0x000fc400078e0202 */
[----:B------:R-:W0:Y:S01]  /*20930*/  LDC R3, c[0x0][0x268] ;  /* 0x00009a00ff037b82 */ /* 0x000e220000000800 */
[----:B------:R2:W5:Y:S01]  /*20940*/  LDG.E.U16 R2, desc[UR10][R12.64] ;  /* 0x0000000a0c027981 */ /* 0x000562000c1e1500 */
[--C-:B---3--:R-:W-:Y:S02]  /*20950*/  IMAD R26, R22, 0x118, R10.reuse ;  /* 0x00000118161a7824 */ /* 0x108fe400078e020a */
[----:B------:R-:W-:Y:S01]  /*20960*/  IMAD.MOV.U32 R9, RZ, RZ, R29 ;  /* 0x000000ffff097224 */ /* 0x000fe200078e001d */
[----:B-1----:R1:W3:Y:S01]  /*20970*/  LDG.E.U16 R7, desc[UR10][R14.64] ;  /* 0x0000000a0e077981 */ /* 0x0022e2000c1e1500 */
[----:B--2---:R-:W-:Y:S02]  /*20980*/  IMAD R8, R21, 0x128, R10 ;  /* 0x0000012815087824 */ /* 0x004fe400078e020a */
[----:B------:R-:W2:Y:S02]  /*20990*/  LDC R22, c[0x0][0x268] ;  /* 0x00009a00ff167b82 */ /* 0x000ea40000000800 */
[----:B------:R-:W-:-:S04]  /*209a0*/  IMAD.WIDE R12, R0, 0x2, R8 ;  /* 0x00000002000c7825 */ /* 0x000fc800078e0208 */
[----:B-1----:R-:W-:Y:S02]  /*209b0*/  IMAD.WIDE R14, R0, 0x2, R26 ;  /* 0x00000002000e7825 */ /* 0x002fe400078e021a */
[----:B------:R1:W2:Y:S04]  /*209c0*/  LDG.E.U16 R27, desc[UR10][R12.64] ;  /* 0x0000000a0c1b7981 */ /* 0x0002a8000c1e1500 */
[----:B------:R1:W3:Y:S04]  /*209d0*/  LDG.E.U16 R29, desc[UR10][R14.64] ;  /* 0x0000000a0e1d7981 */ /* 0x0002e8000c1e1500 */
[----:B----4-:R-:W4:Y:S04]  /*209e0*/  LDL.64 R18, [R1+0x610] ;  /* 0x0006100001127983 */ /* 0x010f280000100a00 */
[----:B-----5:R-:W0:Y:S04]  /*209f0*/  LDL.64 R24, [R1+0x5d0] ;  /* 0x0005d00001187983 */ /* 0x020e280000100a00 */
[----:B------:R5:W-:Y:S04]  /*20a00*/  STL [R1+0xc], R17 ;  /* 0x00000c1101007387 */ /* 0x000be80000100800 */
[----:B------:R1:W-:Y:S04]  /*20a10*/  STL [R1+0x8], R4 ;  /* 0x0000080401007387 */ /* 0x0003e80000100800 */
[----:B------:R-:W2:Y:S01]  /*20a20*/  LDL.64 R20, [R1+0x608] ;  /* 0x0006080001147983 */ /* 0x000ea20000100a00 */
[----:B-----5:R-:W4:Y:S03]  /*20a30*/  LDC R17, c[0x0][0x268] ;  /* 0x00009a00ff117b82 */ /* 0x020f260000000800 */
[----:B------:R-:W-:Y:S04]  /*20a40*/  STL [R1+0x5d8], R26 ;  /* 0x0005d81a01007387 */ /* 0x000fe80000100800 */
[----:B------:R5:W-:Y:S01]  /*20a50*/  STL [R1+0x598], R8 ;  /* 0x0005980801007387 */ /* 0x000be20000100800 */
[----:B-1----:R-:W1:Y:S03]  /*20a60*/  LDC R4, c[0x0][0x268] ;  /* 0x00009a00ff047b82 */ /* 0x002e660000000800 */
[----:B------:R-:W1:Y:S04]  /*20a70*/  LDL.64 R14, [R1+0x608] ;  /* 0x00060800010e7983 */ /* 0x000e680000100a00 */
[----:B-----5:R-:W5:Y:S01]  /*20a80*/  LDL.64 R8, [R1+0x590] ;  /* 0x0005900001087983 */ /* 0x020f620000100a00 */
[----:B----4-:R-:W-:-:S02]  /*20a90*/  IMAD R18, R17, 0x10a, R10 ;  /* 0x0000010a11127824 */ /* 0x010fc400078e020a */
[----:B------:R-:W4:Y:S01]  /*20aa0*/  LDC R17, c[0x0][0x268] ;  /* 0x00009a00ff117b82 */ /* 0x000f220000000800 */
[----:B0-----:R-:W-:-:S04]  /*20ab0*/  IMAD R24, R3, 0x11a, R10 ;  /* 0x0000011a03187824 */ /* 0x001fc800078e020a */
[----:B------:R-:W-:-:S03]  /*20ac0*/  IMAD.WIDE R12, R0, 0x2, R24 ;  /* 0x00000002000c7825 */ /* 0x000fc600078e0218 */
[----:B--2---:R-:W0:Y:S01]  /*20ad0*/  LDC R20, c[0x0][0x268] ;  /* 0x00009a00ff147b82 */ /* 0x004e220000000800 */
[----:B-1----:R-:W-:Y:S01]  /*20ae0*/  IMAD R14, R4, 0x10c, R10 ;  /* 0x0000010c040e7824 */ /* 0x002fe200078e020a */
[----:B------:R-:W-:Y:S01]  /*20af0*/  MOV R15, R21 ;  /* 0x00000015000f7202 */ /* 0x000fe20000000f00 */
[----:B------:R-:W2:Y:S04]  /*20b00*/  LDG.E.U16 R4, desc[UR10][R12.64] ;  /* 0x0000000a0c047981 */ /* 0x000ea8000c1e1500 */
[----:B-----5:R-:W5:Y:S04]  /*20b10*/  LDL.64 R8, [R1+0x590] ;  /* 0x0005900001087983 */ /* 0x020f680000100a00 */
[----:B---3--:R-:W-:Y:S04]  /*20b20*/  STL [R1+0x1f18], R29 ;  /* 0x001f181d01007387 */ /* 0x008fe80000100800 */
[----:B------:R-:W-:Y:S04]  /*20b30*/  STL [R1+0x1f1c], R27 ;  /* 0x001f1c1b01007387 */ /* 0x000fe80000100800 */
[----:B------:R-:W-:Y:S04]  /*20b40*/  STL [R1+0x4], R7 ;  /* 0x0000040701007387 */ /* 0x000fe80000100800 */
[----:B------:R1:W-:Y:S04]  /*20b50*/  STL [R1+0x610], R18 ;  /* 0x0006101201007387 */ /* 0x0003e80000100800 */
[----:B------:R-:W-:Y:S04]  /*20b60*/  STL [R1], R2 ;  /* 0x0000000201007387 */ /* 0x000fe80000100800 */
[----:B------:R3:W-:Y:S01]  /*20b70*/  STL [R1+0x608], R14 ;  /* 0x0006080e01007387 */ /* 0x0007e20000100800 */
[----:B-1----:R-:W-:-:S03]  /*20b80*/  IMAD.WIDE R18, R0, 0x2, R18 ;  /* 0x0000000200127825 */ /* 0x002fc600078e0212 */
[----:B------:R1:W-:Y:S04]  /*20b90*/  STL [R1+0x5d0], R24 ;  /* 0x0005d01801007387 */ /* 0x0003e80000100800 */
[----:B------:R4:W2:Y:S01]  /*20ba0*/  LDG.E.U16 R21, desc[UR10][R18.64] ;  /* 0x0000000a12157981 */ /* 0x0008a2000c1e1500 */
[----:B---3--:R-:W-:-:S03]  /*20bb0*/  IMAD.WIDE R14, R0, 0x2, R14 ;  /* 0x00000002000e7825 */ /* 0x008fc600078e020e */
[----:B------:R-:W3:Y:S04]  /*20bc0*/  LDL.64 R26, [R1+0x690] ;  /* 0x00069000011a7983 */ /* 0x000ee80000100a00 */
[----:B-1----:R-:W2:Y:S01]  /*20bd0*/  LDL.64 R24, [R1+0x600] ;  /* 0x0006000001187983 */ /* 0x002ea20000100a00 */
[----:B----4-:R-:W1:Y:S03]  /*20be0*/  LDC R19, c[0x0][0x268] ;  /* 0x00009a00ff137b82 */ /* 0x010e660000000800 */
[----:B------:R-:W4:Y:S01]  /*20bf0*/  LDG.E.U16 R18, desc[UR10][R14.64] ;  /* 0x0000000a0e127981 */ /* 0x000f22000c1e1500 */
[----:B-----5:R-:W-:-:S04]  /*20c00*/  IMAD R8, R22, 0x12a, R10 ;  /* 0x0000012a16087824 */ /* 0x020fc800078e020a */
[----:B------:R-:W5:Y:S01]  /*20c10*/  LDC R22, c[0x0][0x268] ;  /* 0x00009a00ff167b82 */ /* 0x000f620000000800 */
[----:B------:R-:W-:-:S05]  /*20c20*/  IMAD.WIDE R12, R0, 0x2, R8 ;  /* 0x00000002000c7825 */ /* 0x000fca00078e0208 */
[----:B------:R-:W3:Y:S04]  /*20c30*/  LDG.E.U16 R3, desc[UR10][R12.64] ;  /* 0x0000000a0c037981 */ /* 0x000ee8000c1e1500 */
[----:B--2---:R-:W0:Y:S04]  /*20c40*/  LDL.64 R24, [R1+0x600] ;  /* 0x0006000001187983 */ /* 0x004e280000100a00 */
[----:B------:R-:W-:Y:S04]  /*20c50*/  STL [R1+0x1f10], R21 ;  /* 0x001f101501007387 */ /* 0x000fe80000100800 */
[----:B----4-:R-:W-:Y:S04]  /*20c60*/  STL [R1+0x1f0c], R18 ;  /* 0x001f0c1201007387 */ /* 0x010fe80000100800 */
[----:B------:R-:W-:Y:S04]  /*20c70*/  STL [R1+0x1f20], R4 ;  /* 0x001f200401007387 */ /* 0x000fe80000100800 */
[----:B------:R2:W-:Y:S04]  /*20c80*/  STL [R1+0x590], R8 ;  /* 0x0005900801007387 */ /* 0x0005e80000100800 */
[----:B--2---:R-:W2:Y:S04]  /*20c90*/  LDL.64 R8, [R1+0x5c0] ;  /* 0x0005c00001087983 */ /* 0x004ea80000100a00 */
[----:B--2---:R-:W5:Y:S04]  /*20ca0*/  LDL.64 R8, [R1+0x5c0] ;  /* 0x0005c00001087983 */ /* 0x004f680000100a00 */
[----:B------:R-:W2:Y:S04]  /*20cb0*/  LDL.LU R28, [R1+0x568] ;  /* 0x00056800011c7983 */ /* 0x000ea80000300800 */
[----:B------:R-:W2:Y:S04]  /*20cc0*/  LDL R7, [R1+0x1d8] ;  /* 0x0001d80001077983 */ /* 0x000ea80000100800 */
[----:B---3--:R3:W-:Y:S04]  /*20cd0*/  STL [R1+0x1f24], R3 ;  /* 0x001f240301007387 */ /* 0x0087e80000100800 */
[----:B---3--:R-:W3:Y:S01]  /*20ce0*/  LDL.64 R2, [R1+0x5c8] ;  /* 0x0005c80001027983 */ /* 0x008ee20000100a00 */
[----:B0-----:R-:W-:-:S02]  /*20cf0*/  IMAD R24, R20, 0x10e, R10 ;  /* 0x0000010e14187824 */ /* 0x001fc400078e020a */
[C---:B------:R-:W-:Y:S01]  /*20d00*/  IMAD.WIDE R12, R0.reuse, 0x2, R26 ;  /* 0x00000002000c7825 */ /* 0x040fe200078e021a */
[----:B------:R-:W0:Y:S01]  /*20d10*/  LDC R20, c[0x0][0x268] ;  /* 0x00009a00ff147b82 */ /* 0x000e220000000800 */
[----:B---3--:R-:W3:Y:S02]  /*20d20*/  LDL.64 R2, [R1+0x5c8] ;  /* 0x0005c80001027983 */ /* 0x008ee40000100a00 */
[----:B------:R-:W-:Y:S02]  /*20d30*/  IMAD.WIDE R14, R0, 0x2, R24 ;  /* 0x00000002000e7825 */ /* 0x000fe400078e0218 */
[----:B------:R4:W-:Y:S04]  /*20d40*/  STL [R1+0x600], R24 ;  /* 0x0006001801007387 */ /* 0x0009e80000100800 */
[----:B------:R-:W5:Y:S04]  /*20d50*/  LDG.E.U16 R14, desc[UR10][R14.64] ;  /* 0x0000000a0e0e7981 */ /* 0x000f68000c1e1500 */
[----:B------:R-:W2:Y:S04]  /*20d60*/  LDL.64 R26, [R1+0x588] ;  /* 0x00058800011a7983 */ /* 0x000ea80000100a00 */
[----:B----4-:R-:W4:Y:S01]  /*20d70*/  LDL.64 R24, [R1+0x580] ;  /* 0x0005800001187983 */ /* 0x010f220000100a00 */
[----:B---3--:R-:W-:-:S03]  /*20d80*/  IMAD R2, R17, 0x11c, R10 ;  /* 0x0000011c11027824 */ /* 0x008fc600078e020a */
[----:B------:R3:W5:Y:S02]  /*20d90*/  LDG.E.U16 R17, desc[UR10][R12.64] ;  /* 0x0000000a0c117981 */ /* 0x000764000c1e1500 */
[----:B---3--:R-:W-:Y:S02]  /*20da0*/  MOV R12, R10 ;  /* 0x0000000a000c7202 */ /* 0x008fe40000000f00 */
[----:B------:R-:W-:Y:S01]  /*20db0*/  MOV R13, R11 ;  /* 0x0000000b000d7202 */ /* 0x000fe20000000f00 */
[----:B----4-:R-:W0:Y:S04]  /*20dc0*/  LDL.64 R24, [R1+0x580] ;  /* 0x0005800001187983 */ /* 0x010e280000100a00 */
[----:B------:R-:W3:Y:S01]  /*20dd0*/  LDL.LU.64 R10, [R1+0x1f78] ;  /* 0x001f7800010a7983 */ /* 0x000ee20000300a00 */
[----:B------:R-:W-:-:S04]  /*20de0*/  MOV R15, R13 ;  /* 0x0000000d000f7202 */ /* 0x000fc80000000f00 */
[----:B------:R-:W-:Y:S01]  /*20df0*/  MOV R23, R15 ;  /* 0x0000000f00177202 */ /* 0x000fe20000000f00 */
[----:B-----5:R-:W-:Y:S04]  /*20e00*/  STL [R1+0x1f28], R17 ;  /* 0x001f281101007387 */ /* 0x020fe80000100800 */
[----:B------:R-:W-:Y:S04]  /*20e10*/  STL [R1+0x5c8], R2 ;  /* 0x0005c80201007387 */ /* 0x000fe80000100800 */
[----:B------:R4:W-:Y:S02]  /*20e20*/  STL [R1+0x1f2c], R14 ;  /* 0x001f2c0e01007387 */ /* 0x0009e40000100800 */
[----:B----4-:R-:W-:-:S02]  /*20e30*/  IMAD.MOV.U32 R14, RZ, RZ, R12 ;  /* 0x000000ffff0e7224 */ /* 0x010fc400078e000c */
[----:B------:R-:W-:-:S04]  /*20e40*/  IMAD.WIDE R12, R0, 0x2, R2 ;  /* 0x00000002000c7825 */ /* 0x000fc800078e0202 */
[----:B------:R-:W-:Y:S01]  /*20e50*/  IMAD R8, R22, 0x11e, R14 ;  /* 0x0000011e16087824 */ /* 0x000fe200078e020e */
[----:B------:R-:W4:Y:S04]  /*20e60*/  LDL.64 R2, [R1+0x688] ;  /* 0x0006880001027983 */ /* 0x000f280000100a00 */
[----:B------:R5:W2:Y:S04]  /*20e70*/  LDG.E.U16 R15, desc[UR10][R12.64] ;  /* 0x0000000a0c0f7981 */ /* 0x000aa8000c1e1500 */
[----:B------:R1:W-:Y:S01]  /*20e80*/  STL [R1+0x5c0], R8 ;  /* 0x0005c00801007387 */ /* 0x0003e20000100800 */
[----:B------:R-:W-:Y:S01]  /*20e90*/  MOV R22, R14 ;  /* 0x0000000e00167202 */ /* 0x000fe20000000f00 */
[----:B-----5:R-:W-:Y:S01]  /*20ea0*/  IMAD.MOV.U32 R12, RZ, RZ, R8 ;  /* 0x000000ffff0c7224 */ /* 0x020fe200078e0008 */
[----:B------:R-:W-:-:S02]  /*20eb0*/  MOV R13, R9 ;  /* 0x00000009000d7202 */ /* 0x000fc40000000f00 */
[----:B-1----:R-:W5:Y:S04]  /*20ec0*/  LDL.LU.64 R8, [R1+0x1f70] ;  /* 0x001f700001087983 */ /* 0x002f680000300a00 */
[----:B--2---:R1:W-:Y:S04]  /*20ed0*/  STL [R1+0x1f30], R15 ;  /* 0x001f300f01007387 */ /* 0x0043e80000100800 */
[----:B-1----:R-:W2:Y:S01]  /*20ee0*/  LDL.64 R14, [R1+0x588] ;  /* 0x00058800010e7983 */ /* 0x002ea20000100a00 */
[----:B------:R-:W-:-:S04]  /*20ef0*/  IMAD.WIDE R12, R0, 0x2, R12 ;  /* 0x00000002000c7825 */ /* 0x000fc800078e020c */
[--C-:B0-----:R-:W-:Y:S01]  /*20f00*/  IMAD R24, R20, 0x12e, R22.reuse ;  /* 0x0000012e14187824 */ /* 0x101fe200078e0216 */
[----:B--2---:R-:W-:Y:S01]  /*20f10*/  MOV R15, R27 ;  /* 0x0000001b000f7202 */ /* 0x004fe20000000f00 */
[----:B------:R-:W-:Y:S02]  /*20f20*/  IMAD R14, R19, 0x12c, R22 ;  /* 0x0000012c130e7824 */ /* 0x000fe400078e0216 */
[----:B------:R0:W2:Y:S02]  /*20f30*/  LDG.E.U16 R19, desc[UR10][R12.64] ;  /* 0x0000000a0c137981 */ /* 0x0000a4000c1e1500 */
[----:B0-----:R-:W-:-:S05]  /*20f40*/  IMAD.WIDE R12, R0, 0x2, R14 ;  /* 0x00000002000c7825 */ /* 0x001fca00078e020e */
[----:B------:R0:W3:Y:S01]  /*20f50*/  LDG.E.U16 R22, desc[UR10][R12.64] ;  /* 0x0000000a0c167981 */ /* 0x0000e2000c1e1500 */
[----:B------:R-:W1:Y:S01]  /*20f60*/  S2R R26, SR_TID.X ;  /* 0x00000000001a7919 */ /* 0x000e620000002100 */
[----:B0-----:R-:W-:Y:S01]  /*20f70*/  IMAD.WIDE R12, R0, 0x2, R24 ;  /* 0x00000002000c7825 */ /* 0x001fe200078e0218 */
[----:B-1----:R-:W-:-:S04]  /*20f80*/  SHF.R.U32.HI R26, RZ, 0x2, R26 ;  /* 0x00000002ff1a7819 */ /* 0x002fc8000001161a */
[----:B------:R-:W-:-:S04]  /*20f90*/  SGXT.U32 R26, R26, 0x3 ;  /* 0x000000031a1a781a */ /* 0x000fc80000000000 */
[----:B------:R-:W-:-:S04]  /*20fa0*/  LOP3.LUT R26, R26, 0x18, RZ, 0xfc, !PT ;  /* 0x000000181a1a7812 */ /* 0x000fc800078efcff */
[----:B------:R-:W-:-:S05]  /*20fb0*/  LEA R26, R26, UR6, 0x4 ;  /* 0x000000061a1a7c11 */ /* 0x000fca000f8e20ff */
[----:B------:R0:W1:Y:S04]  /*20fc0*/  LDS R20, [R26] ;  /* 0x000000001a147984 */ /* 0x0000680000000800 */
[----:B--2---:R-:W-:Y:S04]  /*20fd0*/  STL [R1+0x1f34], R19 ;  /* 0x001f341301007387 */ /* 0x004fe80000100800 */
[----:B------:R-:W-:Y:S04]  /*20fe0*/  STL [R1+0x588], R14 ;  /* 0x0005880e01007387 */ /* 0x000fe80000100800 */
[----:B---3--:R-:W-:Y:S04]  /*20ff0*/  STL [R1+0x1f38], R22 ;  /* 0x001f381601007387 */ /* 0x008fe80000100800 */
[----:B------:R2:W-:Y:S04]  /*21000*/  STL [R1+0x580], R24 ;  /* 0x0005801801007387 */ /* 0x0005e80000100800 */
[----:B0-----:R-:W3:Y:S04]  /*21010*/  LDL.64 R26, [R1+0x680] ;  /* 0x00068000011a7983 */ /* 0x001ee80000100a00 */
[----:B--2---:R4:W2:Y:S02]  /*21020*/  LDG.E.U16 R24, desc[UR10][R12.64] ;  /* 0x0000000a0c187981 */ /* 0x0048a4000c1e1500 */
[----:B----4-:R-:W-:-:S05]  /*21030*/  IMAD.WIDE R12, R0, 0x2, R2 ;  /* 0x00000002000c7825 */ /* 0x010fca00078e0202 */
[----:B------:R0:W4:Y:S02]  /*21040*/  LDG.E.U16 R25, desc[UR10][R12.64] ;  /* 0x0000000a0c197981 */ /* 0x000124000c1e1500 */
[----:B0-----:R-:W-:-:S04]  /*21050*/  FADD R12, -R7, R28 ;  /* 0x0000001c070c7221 */ /* 0x001fc80000000100 */
[----:B------:R-:W-:-:S04]  /*21060*/  FMUL R12, R12, 1.4426950216293334961 ;  /* 0x3fb8aa3b0c0c7820 */ /* 0x000fc80000400000 */
[----:B------:R3:W0:Y:S01]  /*21070*/  MUFU.EX2 R7, R12 ;  /* 0x0000000c00077308 */ /* 0x0006220000000800 */
[----:B--2---:R-:W-:Y:S04]  /*21080*/  STL [R1+0x1f3c], R24 ;  /* 0x001f3c1801007387 */ /* 0x004fe80000100800 */
[----:B------:R-:W1:Y:S01]  /*21090*/  LDL.LU R2, [R1+0x67c] ;  /* 0x00067c0001027983 */ /* 0x000e620000300800 */
[----:B---3--:R-:W-:-:S06]  /*210a0*/  IMAD.WIDE R12, R0, 0x2, R26 ;  /* 0x00000002000c7825 */ /* 0x008fcc00078e021a */
[----:B------:R-:W2:Y:S01]  /*210b0*/  LDG.E.U16 R12, desc[UR10][R12.64] ;  /* 0x0000000a0c0c7981 */ /* 0x000ea2000c1e1500 */
[----:B------:R-:W3:Y:S03]  /*210c0*/  S2R R26, SR_TID.X ;  /* 0x00000000001a7919 */ /* 0x000ee60000002100 */
[----:B----4-:R4:W-:Y:S04]  /*210d0*/  STL [R1+0x1f40], R25 ;  /* 0x001f401901007387 */ /* 0x0109e80000100800 */
[----:B----4-:R-:W4:Y:S04]  /*210e0*/  LDL.LU R25, [R1+0x4f8] ;  /* 0x0004f80001197983 */ /* 0x010f280000300800 */
        /* <DEDUP_REMOVED lines=10> */
[----:B0-----:R3:W-:Y:S01]  /*21190*/  STL [R1+0x30], R7 ;  /* 0x0000300701007387 */ /* 0x0017e20000100800 */
[----:B-1----:R-:W-:Y:S01]  /*211a0*/  FFMA R2, R7, R2, R20 ;  /* 0x0000000207027223 */ /* 0x002fe20000000014 */
[----:B---3--:R-:W-:-:S02]  /*211b0*/  LOP3.LUT R7, R26, 0x1c, RZ, 0xc0, !PT ;  /* 0x0000001c1a077812 */ /* 0x008fc400078ec0ff */
[----:B------:R-:W3:Y:S04]  /*211c0*/  LDL.LU R20, [R1+0x74] ;  /* 0x0000740001147983 */ /* 0x000ee80000300800 */
[----:B------:R-:W4:Y:S01]  /*211d0*/  LDL.LU R27, [R1+0x1b8] ;  /* 0x0001b800011b7983 */ /* 0x000f220000300800 */
[----:B------:R-:W-:-:S06]  /*211e0*/  SHF.L.U32 R7, R7, 0x2, RZ ;  /* 0x0000000207077819 */ /* 0x000fcc00000006ff */
[----:B------:R-:W0:Y:S04]  /*211f0*/  LDS R7, [R7+UR6] ;  /* 0x0000000607077984 */ /* 0x000e280008000800 */
[----:B------:R1:W-:Y:S04]  /*21200*/  STL [R1+0x67c], R2 ;  /* 0x00067c0201007387 */ /* 0x0003e80000100800 */
[----:B------:R-:W4:Y:S04]  /*21210*/  LDL.LU R29, [R1+0x198] ;  /* 0x00019800011d7983 */ /* 0x000f280000300800 */
[----:B------:R-:W3:Y:S04]  /*21220*/  LDL.LU R23, [R1+0x170] ;  /* 0x0001700001177983 */ /* 0x000ee80000300800 */
[----:B-1----:R-:W4:Y:S04]  /*21230*/  LDL.LU R2, [R1+0x140] ;  /* 0x0001400001027983 */ /* 0x002f280000300800 */
[----:B------:R-:W4:Y:S04]  /*21240*/  LDL.LU R28, [R1+0x11c] ;  /* 0x00011c00011c7983 */ /* 0x000f280000300800 */
[----:B------:R1:W-:Y:S04]  /*21250*/  STL [R1+0x1634], R0 ;  /* 0x0016340001007387 */ /* 0x0003e80000100800 */
[----:B-1----:R-:W4:Y:S04]  /*21260*/  LDL.LU R0, [R1+0x554] ;  /* 0x0005540001007983 */ /* 0x002f280000300800 */
[----:B--2---:R-:W-:Y:S04]  /*21270*/  STL [R1+0x1efc], R12 ;  /* 0x001efc0c01007387 */ /* 0x004fe80000100800 */
[----:B0-----:R0:W-:Y:S04]  /*21280*/  STL [R1+0x570], R7 ;  /* 0x0005700701007387 */ /* 0x0011e80000100800 */
[----:B0-----:R-:W2:Y:S01]  /*21290*/  LDL.LU R7, [R1+0x1f6c] ;  /* 0x001f6c0001077983 */ /* 0x001ea20000300800 */
[----:B------:R-:W-:-:S04]  /*212a0*/  SHF.R.U32.HI R12, RZ, 0x2, R26 ;  /* 0x00000002ff0c7819 */ /* 0x000fc8000001161a */
[----:B------:R-:W-:-:S04]  /*212b0*/  SGXT.U32 R12, R12, 0x3 ;  /* 0x000000030c0c781a */ /* 0x000fc80000000000 */
[----:B------:R-:W-:-:S04]  /*212c0*/  LOP3.LUT R12, R12, 0x8, RZ, 0xfc, !PT ;  /* 0x000000080c0c7812 */ /* 0x000fc800078efcff */
[----:B------:R-:W-:-:S06]  /*212d0*/  LEA R12, R12, UR6, 0x4 ;  /* 0x000000060c0c7c11 */ /* 0x000fcc000f8e20ff */
[----:B------:R-:W0:Y:S01]  /*212e0*/  LDS R12, [R12] ;  /* 0x000000000c0c7984 */ /* 0x000e220000000800 */
[----:B------:R-:W-:-:S04]  /*212f0*/  SHF.R.U32.HI R13, RZ, 0x2, R26 ;  /* 0x00000002ff0d7819 */ /* 0x000fc8000001161a */
[----:B------:R-:W-:-:S04]  /*21300*/  SGXT.U32 R13, R13, 0x3 ;  /* 0x000000030d0d781a */ /* 0x000fc80000000000 */
[----:B------:R-:W-:-:S04]  /*21310*/  LOP3.LUT R13, R13, 0x10, RZ, 0xfc, !PT ;  /* 0x000000100d0d7812 */ /* 0x000fc800078efcff */
[----:B------:R-:W-:Y:S01]  /*21320*/  LEA R13, R13, UR6, 0x4 ;  /* 0x000000060d0d7c11 */ /* 0x000fe2000f8e20ff */
[----:B0-----:R-:W-:Y:S04]  /*21330*/  STL [R1+0x56c], R12 ;  /* 0x00056c0c01007387 */ /* 0x001fe80000100800 */
[----:B------:R-:W0:Y:S01]  /*21340*/  LDS R12, [R13] ;  /* 0x000000000d0c7984 */ /* 0x000e220000000800 */
[----:B------:R-:W-:Y:S01]  /*21350*/  BAR.SYNC.DEFER_BLOCKING 0x0 ;  /* 0x0000000000007b1d */ /* 0x000fe20000010000 */
[----:B------:R-:W-:-:S05]  /*21360*/  LOP3.LUT R26, R26, 0x7f, RZ, 0xc0, !PT ;  /* 0x0000007f1a1a7812 */ /* 0x000fca00078ec0ff */
[----:B------:R-:W-:-:S05]  /*21370*/  IMAD.SHL.U32 R26, R26, 0x2, RZ ;  /* 0x000000021a1a7824 */ /* 0x000fca00078e00ff */
[----:B-----5:R-:W-:Y:S04]  /*21380*/  STS.U16 [R26+UR6+0x2000], R8 ;  /* 0x002000081a007988 */ /* 0x020fe80008000406 */
[----:B------:R-:W-:Y:S04]  /*21390*/  STS.U16 [R26+UR6+0x4000], R9 ;  /* 0x004000091a007988 */ /* 0x000fe80008000406 */
[----:B------:R-:W-:Y:S04]  /*213a0*/  STS.U16 [R26+UR6+0x8000], R10 ;  /* 0x0080000a1a007988 */ /* 0x000fe80008000406 */
[----:B------:R-:W-:Y:S04]  /*213b0*/  STS.U16 [R26+UR6+0x8800], R11 ;  /* 0x0088000b1a007988 */ /* 0x000fe80008000406 */
[----:B------:R-:W-:Y:S04]  /*213c0*/  STS.U16 [R26+UR6+0x9000], R16 ;  /* 0x009000101a007988 */ /* 0x000fe80008000406 */
[----:B0-----:R-:W-:Y:S04]  /*213d0*/  STL [R1+0x568], R12 ;  /* 0x0005680c01007387 */ /* 0x001fe80000100800 */
[----:B---3--:R-:W-:Y:S04]  /*213e0*/  STS.U16 [R26+UR6+0xa800], R23 ;  /* 0x00a800171a007988 */ /* 0x008fe80008000406 */
[----:B----4-:R-:W-:Y:S04]  /*213f0*/  STS.U16 [R26+UR6+0xb800], R28 ;  /* 0x00b8001c1a007988 */ /* 0x010fe80008000406 */
[----:B--2---:R0:W-:Y:S04]  /*21400*/  STS.U16 [R26+UR6+0x1000], R7 ;  /* 0x001000071a007988 */ /* 0x0041e80008000406 */
[----:B0-----:R-:W2:Y:S04]  /*21410*/  LDL.LU R7, [R1+0x1f68] ;  /* 0x001f680001077983 */ /* 0x001ea80000300800 */
[----:B------:R-:W3:Y:S04]  /*21420*/  LDL.LU R8, [R1+0x1f64] ;  /* 0x001f640001087983 */ /* 0x000ee80000300800 */
[----:B------:R-:W4:Y:S04]  /*21430*/  LDL.LU R9, [R1+0x1f60] ;  /* 0x001f600001097983 */ /* 0x000f280000300800 */
[----:B------:R-:W5:Y:S04]  /*21440*/  LDL.LU R10, [R1+0x1f5c] ;  /* 0x001f5c00010a7983 */ /* 0x000f680000300800 */
[----:B------:R-:W2:Y:S04]  /*21450*/  LDL.LU R11, [R1+0x1f58] ;  /* 0x001f5800010b7983 */ /* 0x000ea80000300800 */
[----:B------:R-:W3:Y:S04]  /*21460*/  LDL.LU R16, [R1+0x1f54] ;  /* 0x001f540001107983 */ /* 0x000ee80000300800 */
[----:B------:R-:W4:Y:S04]  /*21470*/  LDL.LU R23, [R1+0x550] ;  /* 0x0005500001177983 */ /* 0x000f280000300800 */
[----:B------:R-:W5:Y:S04]  /*21480*/  LDL.LU R28, [R1+0x4f0] ;  /* 0x0004f000011c7983 */ /* 0x000f680000300800 */
[----:B-----5:R0:W-:Y:S04]  /*21490*/  STL [R1+0x1f4c], R28 ;  /* 0x001f4c1c01007387 */ /* 0x0201e80000100800 */
[----:B0-----:R-:W5:Y:S04]  /*214a0*/  LDL.LU R28, [R1+0x510] ;  /* 0x00051000011c7983 */ /* 0x001f680000300800 */
[----:B------:R-:W-:Y:S04]  /*214b0*/  STS.U16 [R26+UR6], R0 ;  /* 0x000000001a007988 */ /* 0x000fe80008000406 */
        /* <DEDUP_REMOVED lines=12> */
[----:B-----5:R0:W-:Y:S04]  /*21580*/  STL [R1+0x1f50], R28 ;  /* 0x001f501c01007387 */ /* 0x0201e80000100800 */
[----:B0-----:R-:W5:Y:S04]  /*21590*/  LDL.LU R28, [R1+0x53c] ;  /* 0x00053c00011c7983 */ /* 0x001f680000300800 */
[----:B------:R-:W5:Y:S04]  /*215a0*/  LDL.LU R12, [R1+0x224] ;  /* 0x00022400010c7983 */ /* 0x000f680000300800 */
        /* <DEDUP_REMOVED lines=12> */
[----:B------:R0:W-:Y:S04]  /*21670*/  STS.U16 [R26+UR6+0x9800], R27 ;  /* 0x0098001b1a007988 */ /* 0x0001e80008000406 */
[----:B------:R-:W5:Y:S04]  /*21680*/  LDL.LU R21, [R1+0xb8] ;  /* 0x0000b80001157983 */ /* 0x000f680000300800 */
[----:B------:R1:W-:Y:S04]  /*21690*/  STS.U16 [R26+UR6+0xb000], R2 ;  /* 0x00b000021a007988 */ /* 0x0003e80008000406 */
[----:B---3--:R3:W-:Y:S04]  /*216a0*/  STS.U16 [R26+UR6+0xc000], R16 ;  /* 0x00c000101a007988 */ /* 0x0087e80008000406 */
[----:B--2---:R2:W-:Y:S04]  /*216b0*/  STS.U16 [R26+UR6+0xc800], R11 ;  /* 0x00c8000b1a007988 */ /* 0x0045e80008000406 */
[----:B------:R2:W-:Y:S04]  /*216c0*/  STS.U16 [R26+UR6+0xd000], R10 ;  /* 0x00d0000a1a007988 */ /* 0x0005e80008000406 */
[----:B----4-:R4:W-:Y:S04]  /*216d0*/  STS.U16 [R26+UR6+0xd800], R9 ;  /* 0x00d800091a007988 */ /* 0x0109e80008000406 */
[----:B0-----:R-:W5:Y:S04]  /*216e0*/  LDL.LU R27, [R1+0xb4] ;  /* 0x0000b400011b7983 */ /* 0x001f680000300800 */
[----:B-1----:R-:W5:Y:S04]  /*216f0*/  LDL.LU R2, [R1+0x94] ;  /* 0x0000940001027983 */ /* 0x002f680000300800 */
[----:B---3--:R-:W3:Y:S04]  /*21700*/  LDL.LU R16, [R1+0x254] ;  /* 0x0002540001107983 */ /* 0x008ee80000300800 */
[----:B--2---:R-:W2:Y:S04]  /*21710*/  LDL.LU R11, [R1+0x28c] ;  /* 0x00028c00010b7983 */ /* 0x004ea80000300800 */
[----:B------:R-:W3:Y:S04]  /*21720*/  LDL.LU R10, [R1+0x2f8] ;  /* 0x0002f800010a7983 */ /* 0x000ee80000300800 */
[----:B----4-:R-:W4:Y:S04]  /*21730*/  LDL.LU R9, [R1+0x338] ;  /* 0x0003380001097983 */ /* 0x010f280000300800 */
[----:B------:R0:W-:Y:S04]  /*21740*/  STS.U16 [R26+UR6+0xe000], R8 ;  /* 0x00e000081a007988 */ /* 0x0001e80008000406 */
[----:B------:R1:W-:Y:S01]  /*21750*/  STS.U16 [R26+UR6+0xe800], R7 ;  /* 0x00e800071a007988 */ /* 0x0003e20008000406 */
[----:B------:R-:W-:-:S03]  /*21760*/  LOP3.LUT R13, R26, 0x10, RZ, 0x3c, !PT ;  /* 0x000000101a0d7812 */ /* 0x000fc600078e3cff */
[----:B------:R1:W-:Y:S04]  /*21770*/  STS.U16 [R26+UR6+0xf000], R6 ;  /* 0x00f000061a007988 */ /* 0x0003e80008000406 */
[----:B------:R1:W-:Y:S04]  /*21780*/  STS.U16 [R26+UR6+0xf800], R5 ;  /* 0x00f800051a007988 */ /* 0x0003e80008000406 */
[----:B------:R1:W-:Y:S04]  /*21790*/  STS.U16 [R26+UR6+0xa000], R29 ;  /* 0x00a0001d1a007988 */ /* 0x0003e80008000406 */
[----:B0-----:R-:W2:Y:S04]  /*217a0*/  LDL.LU R8, [R1+0x358] ;  /* 0x0003580001087983 */ /* 0x001ea80000300800 */
[----:B-1----:R-:W3:Y:S04]  /*217b0*/  LDL.LU R7, [R1+0x474] ;  /* 0x0004740001077983 */ /* 0x002ee80000300800 */
[----:B------:R-:W4:Y:S04]  /*217c0*/  LDL.LU R6, [R1+0x494] ;  /* 0x0004940001067983 */ /* 0x000f280000300800 */
[----:B------:R-:W2:Y:S04]  /*217d0*/  LDL.LU R5, [R1+0x4b4] ;  /* 0x0004b40001057983 */ /* 0x000ea80000300800 */
[----:B------:R-:W3:Y:S04]  /*217e0*/  LDL.LU R26, [R1+0x4d4] ;  /* 0x0004d400011a7983 */ /* 0x000ee80000300800 */
[----:B------:R0:W-:Y:S04]  /*217f0*/  STS.U16 [R13+UR6+0x100], R23 ;  /* 0x000100170d007988 */ /* 0x0001e80008000406 */
[----:B------:R-:W2:Y:S04]  /*21800*/  LDL.LU R29, [R1+0x78] ;  /* 0x00007800011d7983 */ /* 0x000ea80000300800 */
[----:B0-----:R-:W2:Y:S04]  /*21810*/  LDL.LU R23, [R1+0x54] ;  /* 0x0000540001177983 */ /* 0x001ea80000300800 */
[----:B-----5:R0:W-:Y:S04]  /*21820*/  STS.U16 [R13+UR6+0x900], R28 ;  /* 0x0009001c0d007988 */ /* 0x0201e80008000406 */
[----:B0-----:R-:W5:Y:S04]  /*21830*/  LDL.LU R28, [R1+0x1f50] ;  /* 0x001f5000011c7983 */ /* 0x001f680000300800 */
[----:B-----5:R0:W-:Y:S04]  /*21840*/  STS.U16 [R13+UR6+0x1100], R28 ;  /* 0x0011001c0d007988 */ /* 0x0201e80008000406 */
[----:B0-----:R-:W5:Y:S04]  /*21850*/  LDL.LU R28, [R1+0x1f4c] ;  /* 0x001f4c00011c7983 */ /* 0x001f680000300800 */
[----:B------:R-:W-:Y:S04]  /*21860*/  STS.U16 [R13+UR6+0x8100], R25 ;  /* 0x008100190d007988 */ /* 0x000fe80008000406 */
[----:B-----5:R0:W-:Y:S04]  /*21870*/  STS.U16 [R13+UR6+0x1900], R28 ;  /* 0x0019001c0d007988 */ /* 0x0201e80008000406 */
[----:B0-----:R-:W5:Y:S04]  /*21880*/  LDL.LU R28, [R1+0x1f48] ;  /* 0x001f4800011c7983 */ /* 0x001f680000300800 */
[----:B------:R-:W2:Y:S04]  /*21890*/  LDL.LU R25, [R1+0x548] ;  /* 0x0005480001197983 */ /* 0x000ea80000300800 */
[----:B------:R0:W-:Y:S04]  /*218a0*/  STS.U16 [R13+UR6+0xe100], R2 ;  /* 0x00e100020d007988 */ /* 0x0001e80008000406 */
[----:B---3--:R1:W-:Y:S01]  /*218b0*/  STS.U16 [R13+UR6+0x2100], R26 ;  /* 0x0021001a0d007988 */ /* 0x0083e20008000406 */
[----:B0-----:R-:W0:Y:S01]  /*218c0*/  S2R R2, SR_TID.X ;  /* 0x0000000000027919 */ /* 0x001e220000002100 */
[----:B-1----:R-:W1:Y:S02]  /*218d0*/  S2R R26, SR_TID.X ;  /* 0x00000000001a7919 */ /* 0x002e640000002100 */
[----:B------:R-:W-:Y:S04]  /*218e0*/  STS.U16 [R13+UR6+0x8900], R24 ;  /* 0x008900180d007988 */ /* 0x000fe80008000406 */
[----:B------:R-:W-:Y:S04]  /*218f0*/  STS.U16 [R13+UR6+0x9100], R22 ;  /* 0x009100160d007988 */ /* 0x000fe80008000406 */
[----:B------:R-:W-:Y:S04]  /*21900*/  STS.U16 [R13+UR6+0x9900], R19 ;  /* 0x009900130d007988 */ /* 0x000fe80008000406 */
[----:B------:R-:W-:Y:S04]  /*21910*/  STS.U16 [R13+UR6+0xa100], R15 ;  /* 0x00a1000f0d007988 */ /* 0x000fe80008000406 */
[----:B------:R-:W-:Y:S04]  /*21920*/  STS.U16 [R13+UR6+0xa900], R14 ;  /* 0x00a9000e0d007988 */ /* 0x000fe80008000406 */
[----:B----4-:R-:W-:Y:S04]  /*21930*/  STS.U16 [R13+UR6+0x3100], R6 ;  /* 0x003100060d007988 */ /* 0x010fe80008000406 */
[----:B------:R-:W-:Y:S04]  /*21940*/  STS.U16 [R13+UR6+0xb100], R17 ;  /* 0x00b100110d007988 */ /* 0x000fe80008000406 */
[----:B--2---:R2:W-:Y:S04]  /*21950*/  STL [R1+0x1f44], R25 ;  /* 0x001f441901007387 */ /* 0x0045e80000100800 */
[----:B--2---:R-:W2:Y:S04]  /*21960*/  LDL.LU R25, [R1+0x2c] ;  /* 0x00002c0001197983 */ /* 0x004ea80000300800 */
[----:B------:R-:W3:Y:S04]  /*21970*/  LDL.LU R24, [R1+0x51c] ;  /* 0x00051c0001187983 */ /* 0x000ee80000300800 */
[----:B------:R-:W4:Y:S04]  /*21980*/  LDL.LU R22, [R1+0x500] ;  /* 0x0005000001167983 */ /* 0x000f280000300800 */
[----:B------:R-:W4:Y:S04]  /*21990*/  LDL.LU R19, [R1+0x4e0] ;  /* 0x0004e00001137983 */ /* 0x000f280000300800 */
[----:B------:R-:W4:Y:S04]  /*219a0*/  LDL.LU R15, [R1+0x4c4] ;  /* 0x0004c400010f7983 */ /* 0x000f280000300800 */
[----:B------:R-:W4:Y:S04]  /*219b0*/  LDL.LU R14, [R1+0x4a4] ;  /* 0x0004a400010e7983 */ /* 0x000f280000300800 */
[----:B------:R1:W-:Y:S04]  /*219c0*/  STS.U16 [R13+UR6+0xb900], R3 ;  /* 0x00b900030d007988 */ /* 0x0003e80008000406 */
[----:B------:R-:W4:Y:S01]  /*219d0*/  LDL.LU R17, [R1+0x484] ;  /* 0x0004840001117983 */ /* 0x000f220000300800 */
[----:B0-----:R-:W-:-:S03]  /*219e0*/  LOP3.LUT R6, R2, 0x7, RZ, 0xc0, !PT ;  /* 0x0000000702067812 */ /* 0x001fc600078ec0ff */
[----:B------:R0:W-:Y:S04]  /*219f0*/  STS.U16 [R13+UR6+0x3900], R7 ;  /* 0x003900070d007988 */ /* 0x0001e80008000406 */
[----:B------:R5:W-:Y:S04]  /*21a00*/  STS.U16 [R13+UR6+0x7100], R0 ;  /* 0x007100000d007988 */ /* 0x000be80008000406 */
[----:B------:R5:W-:Y:S04]  /*21a10*/  STS.U16 [R13+UR6+0xc900], R18 ;  /* 0x00c900120d007988 */ /* 0x000be80008000406 */
[----:B------:R5:W-:Y:S04]  /*21a20*/  STS.U16 [R13+UR6+0x4100], R8 ;  /* 0x004100080d007988 */ /* 0x000be80008000406 */
[----:B------:R5:W-:Y:S04]  /*21a30*/  STS.U16 [R13+UR6+0x4900], R9 ;  /* 0x004900090d007988 */ /* 0x000be80008000406 */
[----:B-1----:R-:W4:Y:S04]  /*21a40*/  LDL.LU R3, [R1+0x364] ;  /* 0x0003640001037983 */ /* 0x002f280000300800 */
[----:B------:R1:W-:Y:S04]  /*21a50*/  STS.U16 [R13+UR6+0x7900], R20 ;  /* 0x007900140d007988 */ /* 0x0003e80008000406 */
[----:B------:R1:W-:Y:S01]  /*21a60*/  STS.U16 [R13+UR6+0x5100], R10 ;  /* 0x0051000a0d007988 */ /* 0x0003e20008000406 */
[----:B0-----:R-:W-:-:S03]  /*21a70*/  LOP3.LUT R7, R2, 0x60, RZ, 0xc0, !PT ;  /* 0x0000006002077812 */ /* 0x001fc600078ec0ff */
[----:B-----5:R-:W5:Y:S04]  /*21a80*/  LDL.LU R0, [R1+0x210] ;  /* 0x0002100001007983 */ /* 0x020f680000300800 */
[----:B------:R-:W5:Y:S04]  /*21a90*/  LDL.LU R18, [R1+0x1f0] ;  /* 0x0001f00001127983 */ /* 0x000f680000300800 */
[----:B------:R-:W5:Y:S01]  /*21aa0*/  LDL.LU R8, [R1+0x24] ;  /* 0x0000240001087983 */ /* 0x000f620000300800 */
[----:B------:R-:W-:-:S03]  /*21ab0*/  SHF.L.U32 R9, R2, 0x1, RZ ;  /* 0x0000000102097819 */ /* 0x000fc600000006ff */
[----:B------:R0:W-:Y:S01]  /*21ac0*/  STS.U16 [R13+UR6+0x5900], R11 ;  /* 0x0059000b0d007988 */ /* 0x0001e20008000406 */
[----:B-1----:R-:W-:-:S03]  /*21ad0*/  SHF.L.U32 R20, R6, 0x4, RZ ;  /* 0x0000000406147819 */ /* 0x002fc600000006ff */
[----:B------:R-:W5:Y:S01]  /*21ae0*/  LDL.LU R10, [R1+0x20] ;  /* 0x00002000010a7983 */ /* 0x000f620000300800 */
[----:B------:R-:W-:-:S03]  /*21af0*/  LOP3.LUT R26, R26, 0x7f, RZ, 0xc0, !PT ;  /* 0x0000007f1a1a7812 */ /* 0x000fc600078ec0ff */
[----:B------:R1:W-:Y:S04]  /*21b00*/  STS.U16 [R13+UR6+0x2900], R5 ;  /* 0x002900050d007988 */ /* 0x0003e80008000406 */
[----:B------:R1:W-:Y:S04]  /*21b10*/  STS.U16 [R13+UR6+0x6100], R16 ;  /* 0x006100100d007988 */ /* 0x0003e80008000406 */
[----:B------:R1:W-:Y:S04]  /*21b20*/  STS.U16 [R13+UR6+0x6900], R12 ;  /* 0x0069000c0d007988 */ /* 0x0003e80008000406 */
[----:B------:R1:W-:Y:S04]  /*21b30*/  STS.U16 [R13+UR6+0xc100], R4 ;  /* 0x00c100040d007988 */ /* 0x0003e80008000406 */
[----:B0-----:R-:W5:Y:S04]  /*21b40*/  LDL.LU R11, [R1+0x1c] ;  /* 0x00001c00010b7983 */ /* 0x001f680000300800 */
[----:B------:R0:W-:Y:S01]  /*21b50*/  STS.U16 [R13+UR6+0xd100], R21 ;  /* 0x00d100150d007988 */ /* 0x0001e20008000406 */
[----:B------:R-:W-:-:S03]  /*21b60*/  SHF.L.U32 R26, R26, 0x1, RZ ;  /* 0x000000011a1a7819 */ /* 0x000fc600000006ff */
[----:B------:R0:W-:Y:S01]  /*21b70*/  STS.U16 [R13+UR6+0xd900], R27 ;  /* 0x00d9001b0d007988 */ /* 0x0001e20008000406 */
[----:B-1----:R-:W-:-:S03]  /*21b80*/  IMAD R5, R6, 0x4, R7 ;  /* 0x0000000406057824 */ /* 0x002fc600078e0207 */
[----:B------:R-:W5:Y:S04]  /*21b90*/  LDL.LU R16, [R1+0x1c0] ;  /* 0x0001c00001107983 */ /* 0x000f680000300800 */
[----:B------:R-:W5:Y:S01]  /*21ba0*/  LDL.LU R12, [R1+0x1a0] ;  /* 0x0001a000010c7983 */ /* 0x000f620000300800 */
[----:B------:R-:W-:-:S03]  /*21bb0*/  LOP3.LUT R6, R20, 0x30, R9, 0x78, !PT ;  /* 0x0000003014067812 */ /* 0x000fc600078e7809 */
[----:B------:R-:W5:Y:S04]  /*21bc0*/  LDL.LU R4, [R1+0x178] ;  /* 0x0001780001047983 */ /* 0x000f680000300800 */
[----:B0-----:R-:W5:Y:S04]  /*21bd0*/  LDL.LU R21, [R1+0x154] ;  /* 0x0001540001157983 */ /* 0x001f680000300800 */
[----:B------:R0:W-:Y:S04]  /*21be0*/  STS.U16 [R13+UR6+0xe900], R29 ;  /* 0x00e9001d0d007988 */ /* 0x0001e80008000406 */
[----:B------:R-:W5:Y:S04]  /*21bf0*/  LDL.LU R27, [R1+0x12c] ;  /* 0x00012c00011b7983 */ /* 0x000f680000300800 */
[----:B------:R-:W-:Y:S04]  /*21c00*/  STS.U16 [R13+UR6+0xf900], R28 ;  /* 0x00f9001c0d007988 */ /* 0x000fe80008000406 */
[----:B------:R1:W-:Y:S04]  /*21c10*/  STS.U16 [R13+UR6+0xf100], R23 ;  /* 0x00f100170d007988 */ /* 0x0003e80008000406 */
[----:B0-----:R-:W5:Y:S04]  /*21c20*/  LDL.LU R29, [R1+0x104] ;  /* 0x00010400011d7983 */ /* 0x001f680000300800 */
[----:B-1----:R-:W5:Y:S01]  /*21c30*/  LDL.LU R23, [R1+0xfc] ;  /* 0x0000fc0001177983 */ /* 0x002f620000300800 */
[----:B------:R-:W-:-:S03]  /*21c40*/  LEA R28, R5, R6, 0x6 ;  /* 0x00000006051c7211 */ /* 0x000fc600078e30ff */
[----:B------:R-:W5:Y:S01]  /*21c50*/  LDL.LU R13, [R1+0x238] ;  /* 0x00023800010d7983 */ /* 0x000f620000300800 */
[----:B------:R-:W-:-:S03]  /*21c60*/  LOP3.LUT R5, R26, 0x20, RZ, 0x3c, !PT ;  /* 0x000000201a057812 */ /* 0x000fc600078e3cff */
[----:B------:R-:W5:Y:S04]  /*21c70*/  LDL.LU R9, [R1+0x268] ;  /* 0x0002680001097983 */ /* 0x000f680000300800 */
[----:B------:R-:W5:Y:S04]  /*21c80*/  LDL.LU R6, [R1+0x2b8] ;  /* 0x0002b80001067983 */ /* 0x000f680000300800 */
[----:B------:R0:W-:Y:S04]  /*21c90*/  STL [R1+0x1edc], R28 ;  /* 0x001edc1c01007387 */ /* 0x0001e80000100800 */
[----:B0-----:R-:W5:Y:S04]  /*21ca0*/  LDL.LU R28, [R1+0x310] ;  /* 0x00031000011c7983 */ /* 0x001f680000300800 */
[----:B------:R-:W5:Y:S04]  /*21cb0*/  LDL.LU R26, [R1+0x348] ;  /* 0x00034800011a7983 */ /* 0x000f680000300800 */
[----:B--2---:R0:W-:Y:S04]  /*21cc0*/  STS.U16 [R5+UR6+0x200], R25 ;  /* 0x0002001905007988 */ /* 0x0041e80008000406 */
[----:B0-----:R-:W2:Y:S04]  /*21cd0*/  LDL.LU R25, [R1+0x1f44] ;  /* 0x001f440001197983 */ /* 0x001ea80000300800 */
[----:B---3--:R-:W-:Y:S04]  /*21ce0*/  STS.U16 [R5+UR6+0x1200], R24 ;  /* 0x0012001805007988 */ /* 0x008fe80008000406 */
[----:B----4-:R-:W-:Y:S04]  /*21cf0*/  STS.U16 [R5+UR6+0x1a00], R22 ;  /* 0x001a001605007988 */ /* 0x010fe80008000406 */
[----:B------:R-:W-:Y:S04]  /*21d00*/  STS.U16 [R5+UR6+0x2200], R19 ;  /* 0x0022001305007988 */ /* 0x000fe80008000406 */
[----:B------:R-:W-:Y:S04]  /*21d10*/  STS.U16 [R5+UR6+0x2a00], R15 ;  /* 0x002a000f05007988 */ /* 0x000fe80008000406 */
        /* <DEDUP_REMOVED lines=24> */
[----:B------:R0:W-:Y:S02]  /*21ea0*/  STS.U16 [R5+UR6+0x4a00], R26 ;  /* 0x004a001a05007988 */ /* 0x0001e40008000406 */
[----:B0-----:R-:W0:Y:S02]  /*21eb0*/  S2R R26, SR_TID.X ;  /* 0x00000000001a7919 */ /* 0x001e240000002100 */
[----:B------:R1:W-:Y:S04]  /*21ec0*/  STS.U16 [R5+UR6+0x5a00], R6 ;  /* 0x005a000605007988 */ /* 0x0003e80008000406 */
[----:B------:R1:W-:Y:S04]  /*21ed0*/  STS.U16 [R5+UR6+0x6a00], R13 ;  /* 0x006a000d05007988 */ /* 0x0003e80008000406 */
[----:B------:R1:W-:Y:S04]  /*21ee0*/  STS.U16 [R5+UR6+0xca00], R23 ;  /* 0x00ca001705007988 */ /* 0x0003e80008000406 */
[----:B------:R0:W-:Y:S04]  /*21ef0*/  STS.U16 [R5+UR6+0xaa00], R4 ;  /* 0x00aa000405007988 */ /* 0x0001e80008000406 */
[----:B------:R0:W-:Y:S01]  /*21f00*/  STS.U16 [R5+UR6+0x9a00], R16 ;  /* 0x009a001005007988 */ /* 0x0001e20008000406 */
[----:B-1----:R-:W-:-:S02]  /*21f10*/  SHF.L.U32 R6, R2, 0x8, RZ ;  /* 0x0000000802067819 */ /* 0x002fc400000006ff */
[----:B------:R-:W-:Y:S02]  /*21f20*/  SHF.R.U32.HI R13, RZ, 0x1, R7 ;  /* 0x00000001ff0d7819 */ /* 0x000fe40000011607 */
[----:B------:R-:W-:Y:S01]  /*21f30*/  LOP3.LUT R7, R2, 0x10, RZ, 0xc0, !PT ;  /* 0x0000001002077812 */ /* 0x000fe200078ec0ff */
[----:B------:R-:W5:Y:S01]  /*21f40*/  LDL.LU R23, [R1+0x564] ;  /* 0x0005640001177983 */ /* 0x000f620000300800 */
[----:B------:R-:W-:-:S03]  /*21f50*/  LOP3.LUT R20, R20, 0xf00, R6, 0xf8, !PT ;  /* 0x00000f0014147812 */ /* 0x000fc600078ef806 */
[----:B0-----:R-:W5:Y:S04]  /*21f60*/  LDL.LU R4, [R1+0x54c] ;  /* 0x00054c0001047983 */ /* 0x001f680000300800 */
[----:B------:R-:W5:Y:S04]  /*21f70*/  LDL.LU R16, [R1+0x4a8] ;  /* 0x0004a80001107983 */ /* 0x000f680000300800 */
[----:B------:R0:W-:Y:S04]  /*21f80*/  STS.U16 [R5+UR6+0xa200], R12 ;  /* 0x00a2000c05007988 */ /* 0x0001e80008000406 */
[----:B------:R-:W5:Y:S01]  /*21f90*/  LDL.LU R2, [R1+0x488] ;  /* 0x0004880001027983 */ /* 0x000f620000300800 */
[----:B------:R-:W-:-:S03]  /*21fa0*/  IMAD R13, R7, 0x4, R13 ;  /* 0x00000004070d7824 */ /* 0x000fc600078e020d */
[----:B0-----:R-:W5:Y:S04]  /*21fb0*/  LDL.LU R12, [R1+0x34c] ;  /* 0x00034c00010c7983 */ /* 0x001f680000300800 */
[----:B------:R0:W-:Y:S01]  /*21fc0*/  STL [R1+0x1ee0], R20 ;  /* 0x001ee01401007387 */ /* 0x0001e20000100800 */
[----:B------:R-:W-:-:S04]  /*21fd0*/  LOP3.LUT R26, R26, 0x7f, RZ, 0xc0, !PT ;  /* 0x0000007f1a1a7812 */ /* 0x000fc800078ec0ff */
[----:B------:R-:W-:Y:S01]  /*21fe0*/  SHF.L.U32 R26, R26, 0x1, RZ ;  /* 0x000000011a1a7819 */ /* 0x000fe200000006ff */
[----:B0-----:R-:W5:Y:S04]  /*21ff0*/  LDL.LU R20, [R1+0x368] ;  /* 0x0003680001147983 */ /* 0x001f680000300800 */
[----:B------:R-:W5:Y:S04]  /*22000*/  LDL.LU R7, [R1+0x4c8] ;  /* 0x0004c80001077983 */ /* 0x000f680000300800 */
[----:B------:R0:W-:Y:S01]  /*22010*/  STL [R1+0x1ee4], R13 ;  /* 0x001ee40d01007387 */ /* 0x0001e20000100800 */
[----:B------:R-:W-:-:S03]  /*22020*/  LOP3.LUT R6, R26, 0x30, RZ, 0x3c, !PT ;  /* 0x000000301a067812 */ /* 0x000fc600078e3cff */
[----:B------:R-:W-:Y:S04]  /*22030*/  STS.U16 [R5+UR6+0x5200], R28 ;  /* 0x0052001c05007988 */ /* 0x000fe80008000406 */
[----:B------:R-:W-:Y:S04]  /*22040*/  STS.U16 [R5+UR6+0x6200], R9 ;  /* 0x0062000905007988 */ /* 0x000fe80008000406 */
[----:B------:R-:W-:Y:S04]  /*22050*/  STS.U16 [R5+UR6+0x8200], R8 ;  /* 0x0082000805007988 */ /* 0x000fe80008000406 */
[----:B0-----:R-:W5:Y:S04]  /*22060*/  LDL.LU R13, [R1+0x4e4] ;  /* 0x0004e400010d7983 */ /* 0x001f680000300800 */
[----:B------:R-:W-:Y:S04]  /*22070*/  STS.U16 [R5+UR6+0x8a00], R10 ;  /* 0x008a000a05007988 */ /* 0x000fe80008000406 */
[----:B--2---:R0:W-:Y:S04]  /*22080*/  STS.U16 [R5+UR6+0xd200], R0 ;  /* 0x00d2000005007988 */ /* 0x0041e80008000406 */
[----:B---3--:R1:W-:Y:S04]  /*22090*/  STS.U16 [R5+UR6+0xda00], R18 ;  /* 0x00da001205007988 */ /* 0x0083e80008000406 */
[----:B----4-:R2:W-:Y:S04]  /*220a0*/  STS.U16 [R5+UR6+0xe200], R11 ;  /* 0x00e2000b05007988 */ /* 0x0105e80008000406 */
[----:B-----5:R3:W-:Y:S04]  /*220b0*/  STS.U16 [R5+UR6+0xea00], R21 ;  /* 0x00ea001505007988 */ /* 0x0207e80008000406 */
[----:B0-----:R-:W4:Y:S04]  /*220c0*/  LDL.LU R0, [R1+0x318] ;  /* 0x0003180001007983 */ /* 0x001f280000300800 */
[----:B-1----:R-:W5:Y:S04]  /*220d0*/  LDL.LU R18, [R1+0x2c0] ;  /* 0x0002c00001127983 */ /* 0x002f680000300800 */
[----:B------:R-:W5:Y:S04]  /*220e0*/  LDL.LU R26, [R1+0x530] ;  /* 0x00053000011a7983 */ /* 0x000f680000300800 */
[----:B------:R-:W5:Y:S04]  /*220f0*/  LDL.LU R28, [R1+0x274] ;  /* 0x00027400011c7983 */ /* 0x000f680000300800 */
[----:B------:R-:W5:Y:S04]  /*22100*/  LDL.LU R9, [R1+0x244] ;  /* 0x0002440001097983 */ /* 0x000f680000300800 */
[----:B------:R-:W5:Y:S04]  /*22110*/  LDL.LU R8, [R1+0x214] ;  /* 0x0002140001087983 */ /* 0x000f680000300800 */
[----:B------:R-:W5:Y:S04]  /*22120*/  LDL.LU R10, [R1+0x1f4] ;  /* 0x0001f400010a7983 */ /* 0x000f680000300800 */
[----:B--2---:R-:W2:Y:S04]  /*22130*/  LDL.LU R11, [R1+0x10] ;  /* 0x00001000010b7983 */ /* 0x004ea80000300800 */
[----:B------:R-:W-:Y:S04]  /*22140*/  STS.U16 [R5+UR6+0xf200], R27 ;  /* 0x00f2001b05007988 */ /* 0x000fe80008000406 */
[----:B---3--:R-:W3:Y:S04]  /*22150*/  LDL.LU R21, [R1+0xc] ;  /* 0x00000c0001157983 */ /* 0x008ee80000300800 */
[----:B------:R0:W-:Y:S04]  /*22160*/  STS.U16 [R5+UR6+0xfa00], R29 ;  /* 0x00fa001d05007988 */ /* 0x0001e80008000406 */
[----:B0-----:R-:W2:Y:S04]  /*22170*/  LDL.LU R5, [R1+0x504] ;  /* 0x0005040001057983 */ /* 0x001ea80000300800 */
[----:B------:R-:W3:Y:S04]  /*22180*/  LDL.LU R27, [R1+0x8] ;  /* 0x00000800011b7983 */ /* 0x000ee80000300800 */
[----:B------:R-:W3:Y:S04]  /*22190*/  LDL.LU R29, [R1+0x1c4] ;  /* 0x0001c400011d7983 */ /* 0x000ee80000300800 */
[----:B------:R0:W-:Y:S04]  /*221a0*/  STS.U16 [R6+UR6+0x300], R23 ;  /* 0x0003001706007988 */ /* 0x0001e80008000406 */
[----:B------:R1:W-:Y:S04]  /*221b0*/  STS.U16 [R6+UR6+0xb00], R4 ;  /* 0x000b000406007988 */ /* 0x0003e80008000406 */
[----:B------:R-:W-:Y:S04]  /*221c0*/  STS.U16 [R6+UR6+0x3300], R16 ;  /* 0x0033001006007988 */ /* 0x000fe80008000406 */
[----:B------:R-:W-:Y:S04]  /*221d0*/  STS.U16 [R6+UR6+0x3b00], R2 ;  /* 0x003b000206007988 */ /* 0x000fe80008000406 */
[----:B0-----:R-:W3:Y:S04]  /*221e0*/  LDL.LU R23, [R1+0x1a4] ;  /* 0x0001a40001177983 */ /* 0x001ee80000300800 */
[----:B-1----:R-:W3:Y:S04]  /*221f0*/  LDL.LU R4, [R1+0x1f20] ;  /* 0x001f200001047983 */ /* 0x002ee80000300800 */
[----:B------:R-:W-:Y:S04]  /*22200*/  STS.U16 [R6+UR6+0x4b00], R12 ;  /* 0x004b000c06007988 */ /* 0x000fe80008000406 */
[----:B------:R-:W-:Y:S04]  /*22210*/  STS.U16 [R6+UR6+0x4300], R20 ;  /* 0x0043001406007988 */ /* 0x000fe80008000406 */
[----:B----4-:R-:W-:Y:S04]  /*22220*/  STS.U16 [R6+UR6+0x5300], R0 ;  /* 0x0053000006007988 */ /* 0x010fe80008000406 */
[----:B-----5:R-:W-:Y:S04]  /*22230*/  STS.U16 [R6+UR6+0x5b00], R18 ;  /* 0x005b001206007988 */ /* 0x020fe80008000406 */
[----:B--2---:R0:W-:Y:S04]  /*22240*/  STS.U16 [R6+UR6+0x1b00], R5 ;  /* 0x001b000506007988 */ /* 0x0041e80008000406 */
[----:B0-----:R-:W2:Y:S04]  /*22250*/  LDL.LU R5, [R1+0x17c] ;  /* 0x00017c0001057983 */ /* 0x001ea80000300800 */
[----:B------:R-:W4:Y:S04]  /*22260*/  LDL.LU R16, [R1+0x158] ;  /* 0x0001580001107983 */ /* 0x000f280000300800 */
[----:B------:R-:W5:Y:S04]  /*22270*/  LDL.LU R2, [R1+0x138] ;  /* 0x0001380001027983 */ /* 0x000f680000300800 */
[----:B------:R-:W2:Y:S04]  /*22280*/  LDL.LU R20, [R1+0x114] ;  /* 0x0001140001147983 */ /* 0x000ea80000300800 */
[----:B------:R-:W2:Y:S04]  /*22290*/  LDL.LU R12, [R1+0x100] ;  /* 0x00010000010c7983 */ /* 0x000ea80000300800 */
[----:B------:R-:W2:Y:S04]  /*222a0*/  LDL.LU R0, [R1+0xdc] ;  /* 0x0000dc0001007983 */ /* 0x000ea80000300800 */
[----:B------:R-:W2:Y:S04]  /*222b0*/  LDL.LU R18, [R1+0xc4] ;  /* 0x0000c40001127983 */ /* 0x000ea80000300800 */
[----:B------:R0:W-:Y:S04]  /*222c0*/  STS.U16 [R6+UR6+0x6300], R28 ;  /* 0x0063001c06007988 */ /* 0x0001e80008000406 */
[----:B------:R1:W-:Y:S04]  /*222d0*/  STS.U16 [R6+UR6+0x6b00], R9 ;  /* 0x006b000906007988 */ /* 0x0003e80008000406 */
[----:B------:R1:W-:Y:S04]  /*222e0*/  STS.U16 [R6+UR6+0x7300], R8 ;  /* 0x0073000806007988 */ /* 0x0003e80008000406 */
[----:B---3--:R3:W-:Y:S04]  /*222f0*/  STS.U16 [R6+UR6+0x8b00], R21 ;  /* 0x008b001506007988 */ /* 0x0087e80008000406 */
[----:B0-----:R-:W2:Y:S04]  /*22300*/  LDL.LU R28, [R1+0xa4] ;  /* 0x0000a400011c7983 */ /* 0x001ea80000300800 */
[----:B-1----:R-:W2:Y:S04]  /*22310*/  LDL.LU R9, [R1+0x8c] ;  /* 0x00008c0001097983 */ /* 0x002ea80000300800 */
[----:B------:R-:W2:Y:S04]  /*22320*/  LDL.LU R8, [R1+0x50] ;  /* 0x0000500001087983 */ /* 0x000ea80000300800 */
[----:B---3--:R-:W3:Y:S04]  /*22330*/  LDL.LU R21, [R1+0x14] ;  /* 0x0000140001157983 */ /* 0x008ee80000300800 */
[----:B------:R0:W-:Y:S02]  /*22340*/  STS.U16 [R6+UR6+0x1300], R26 ;  /* 0x0013001a06007988 */ /* 0x0001e40008000406 */
[----:B0-----:R-:W0:Y:S02]  /*22350*/  S2R R26, SR_TID.X ;  /* 0x00000000001a7919 */ /* 0x001e240000002100 */
[----:B------:R1:W-:Y:S04]  /*22360*/  STS.U16 [R6+UR6+0x9300], R27 ;  /* 0x0093001b06007988 */ /* 0x0003e80008000406 */
[----:B------:R1:W-:Y:S04]  /*22370*/  STS.U16 [R6+UR6+0x9b00], R29 ;  /* 0x009b001d06007988 */ /* 0x0003e80008000406 */
[----:B------:R1:W-:Y:S04]  /*22380*/  STS.U16 [R6+UR6+0x2300], R13 ;  /* 0x0023000d06007988 */ /* 0x0003e80008000406 */
[----:B------:R0:W-:Y:S04]  /*22390*/  STS.U16 [R6+UR6+0x2b00], R7 ;  /* 0x002b000706007988 */ /* 0x0001e80008000406 */
[----:B------:R0:W-:Y:S04]  /*223a0*/  STS.U16 [R6+UR6+0x7b00], R10 ;  /* 0x007b000a06007988 */ /* 0x0001e80008000406 */
[----:B------:R0:W-:Y:S04]  /*223b0*/  STS.U16 [R6+UR6+0x8300], R11 ;  /* 0x0083000b06007988 */ /* 0x0001e80008000406 */
[----:B-1----:R-:W3:Y:S04]  /*223c0*/  LDL.LU R27, [R1+0x4] ;  /* 0x00000400011b7983 */ /* 0x002ee80000300800 */
[----:B------:R-:W3:Y:S04]  /*223d0*/  LDL.LU R29, [R1+0x544] ;  /* 0x00054400011d7983 */ /* 0x000ee80000300800 */
[----:B------:R-:W3:Y:S04]  /*223e0*/  LDL.LU R13, [R1+0x4dc] ;  /* 0x0004dc00010d7983 */ /* 0x000ee80000300800 */
[----:B0-----:R-:W3:Y:S04]  /*223f0*/  LDL.LU R7, [R1+0x4c0] ;  /* 0x0004c00001077983 */ /* 0x001ee80000300800 */
[----:B------:R-:W3:Y:S04]  /*22400*/  LDL.LU R10, [R1+0x4a0] ;  /* 0x0004a000010a7983 */ /* 0x000ee80000300800 */
[----:B------:R0:W-:Y:S04]  /*22410*/  STS.U16 [R6+UR6+0xa300], R23 ;  /* 0x00a3001706007988 */ /* 0x0001e80008000406 */
[----:B------:R-:W3:Y:S04]  /*22420*/  LDL.LU R11, [R1+0x480] ;  /* 0x00048000010b7983 */ /* 0x000ee80000300800 */
[----:B0-----:R-:W3:Y:S01]  /*22430*/  LDL.LU R23, [R1+0x360] ;  /* 0x0003600001177983 */ /* 0x001ee20000300800 */
[----:B------:R-:W-:-:S04]  /*22440*/  LOP3.LUT R26, R26, 0x7f, RZ, 0xc0, !PT ;  /* 0x0000007f1a1a7812 */ /* 0x000fc800078ec0ff */
[----:B------:R-:W-:Y:S01]  /*22450*/  SHF.L.U32 R26, R26, 0x1, RZ ;  /* 0x000000011a1a7819 */ /* 0x000fe200000006ff */
[----:B----4-:R0:W-:Y:S04]  /*22460*/  STS.U16 [R6+UR6+0xb300], R16 ;  /* 0x00b3001006007988 */ /* 0x0101e80008000406 */
[----:B-----5:R1:W-:Y:S04]  /*22470*/  STS.U16 [R6+UR6+0xbb00], R2 ;  /* 0x00bb000206007988 */ /* 0x0203e80008000406 */
[----:B--2---:R2:W-:Y:S04]  /*22480*/  STS.U16 [R6+UR6+0xc300], R20 ;  /* 0x00c3001406007988 */ /* 0x0045e80008000406 */
[----:B------:R4:W-:Y:S04]  /*22490*/  STS.U16 [R6+UR6+0xcb00], R12 ;  /* 0x00cb000c06007988 */ /* 0x0009e80008000406 */
[----:B------:R5:W-:Y:S04]  /*224a0*/  STS.U16 [R6+UR6+0xd300], R0 ;  /* 0x00d3000006007988 */ /* 0x000be80008000406 */
[----:B------:R-:W-:Y:S04]  /*224b0*/  STS.U16 [R6+UR6+0xab00], R5 ;  /* 0x00ab000506007988 */ /* 0x000fe80008000406 */
[----:B------:R5:W-:Y:S04]  /*224c0*/  STS.U16 [R6+UR6+0xdb00], R18 ;  /* 0x00db001206007988 */ /* 0x000be80008000406 */
[----:B0-----:R-:W3:Y:S04]  /*224d0*/  LDL.LU R16, [R1+0x344] ;  /* 0x0003440001107983 */ /* 0x001ee80000300800 */
[----:B-1----:R-:W3:Y:S04]  /*224e0*/  LDL.LU R2, [R1+0x30c] ;  /* 0x00030c0001027983 */ /* 0x002ee80000300800 */
[----:B--2---:R-:W2:Y:S04]  /*224f0*/  LDL.LU R20, [R1+0x29c] ;  /* 0x00029c0001147983 */ /* 0x004ea80000300800 */
[----:B----4-:R-:W4:Y:S04]  /*22500*/  LDL.LU R12, [R1+0x260] ;  /* 0x00026000010c7983 */ /* 0x010f280000300800 */
[----:B-----5:R-:W5:Y:S04]  /*22510*/  LDL.LU R0, [R1+0x230] ;  /* 0x0002300001007983 */ /* 0x020f680000300800 */
[----:B------:R-:W2:Y:S01]  /*22520*/  LDL.LU R18, [R1+0x20c] ;  /* 0x00020c0001127983 */ /* 0x000ea20000300800 */
[----:B------:R-:W-:-:S03]  /*22530*/  LOP3.LUT R5, R26, 0x40, RZ, 0x3c, !PT ;  /* 0x000000401a057812 */ /* 0x000fc600078e3cff */
[----:B------:R-:W4:Y:S04]  /*22540*/  LDL.LU R26, [R1+0x4fc] ;  /* 0x0004fc00011a7983 */ /* 0x000f280000300800 */
[----:B------:R0:W-:Y:S04]  /*22550*/  STS.U16 [R6+UR6+0xe300], R28 ;  /* 0x00e3001c06007988 */ /* 0x0001e80008000406 */
[----:B------:R1:W-:Y:S04]  /*22560*/  STS.U16 [R6+UR6+0xeb00], R9 ;  /* 0x00eb000906007988 */ /* 0x0003e80008000406 */
[----:B------:R-:W-:Y:S04]  /*22570*/  STS.U16 [R6+UR6+0xf300], R8 ;  /* 0x00f3000806007988 */ /* 0x000fe80008000406 */
[----:B---3--:R3:W-:Y:S04]  /*22580*/  STS.U16 [R6+UR6+0xfb00], R21 ;  /* 0x00fb001506007988 */ /* 0x0087e80008000406 */
[----:B0-----:R-:W2:Y:S04]  /*22590*/  LDL.LU R28, [R1+0x1ec] ;  /* 0x0001ec00011c7983 */ /* 0x001ea80000300800 */
[----:B-1----:R-:W2:Y:S04]  /*225a0*/  LDL.LU R9, [R1] ;  /* 0x0000000001097983 */ /* 0x002ea80000300800 */
[----:B---3--:R-:W3:Y:S04]  /*225b0*/  LDL.LU R6, [R1+0x518] ;  /* 0x0005180001067983 */ /* 0x008ee80000300800 */
[----:B------:R-:W2:Y:S04]  /*225c0*/  LDL.LU R8, [R1+0x1bc] ;  /* 0x0001bc0001087983 */ /* 0x000ea80000300800 */
[----:B------:R-:W2:Y:S04]  /*225d0*/  LDL.LU R21, [R1+0x19c] ;  /* 0x00019c0001157983 */ /* 0x000ea80000300800 */
[----:B------:R0:W-:Y:S04]  /*225e0*/  STS.U16 [R5+UR6+0x400], R27 ;  /* 0x0004001b05007988 */ /* 0x0001e80008000406 */
[----:B------:R1:W-:Y:S04]  /*225f0*/  STS.U16 [R5+UR6+0xc00], R29 ;  /* 0x000c001d05007988 */ /* 0x0003e80008000406 */
[----:B------:R-:W-:Y:S04]  /*22600*/  STS.U16 [R5+UR6+0x3400], R10 ;  /* 0x0034000a05007988 */ /* 0x000fe80008000406 */
[----:B------:R-:W-:Y:S04]  /*22610*/  STS.U16 [R5+UR6+0x3c00], R11 ;  /* 0x003c000b05007988 */ /* 0x000fe80008000406 */
[----:B0-----:R-:W2:Y:S04]  /*22620*/  LDL.LU R27, [R1+0x1f1c] ;  /* 0x001f1c00011b7983 */ /* 0x001ea80000300800 */
[----:B-1----:R-:W2:Y:S04]  /*22630*/  LDL.LU R29, [R1+0x1f18] ;  /* 0x001f1800011d7983 */ /* 0x002ea80000300800 */
[----:B------:R0:W-:Y:S04]  /*22640*/  STS.U16 [R5+UR6+0x4400], R23 ;  /* 0x0044001705007988 */ /* 0x0001e80008000406 */
[----:B0-----:R-:W2:Y:S04]  /*22650*/  LDL.LU R23, [R1+0x174] ;  /* 0x0001740001177983 */ /* 0x001ea80000300800 */
[----:B------:R-:W2:Y:S04]  /*22660*/  LDL.LU R10, [R1+0x150] ;  /* 0x00015000010a7983 */ /* 0x000ea80000300800 */
[----:B------:R-:W2:Y:S04]  /*22670*/  LDL.LU R11, [R1+0x134] ;  /* 0x00013400010b7983 */ /* 0x000ea80000300800 */
[----:B------:R0:W-:Y:S04]  /*22680*/  STS.U16 [R5+UR6+0x4c00], R16 ;  /* 0x004c001005007988 */ /* 0x0001e80008000406 */
[----:B------:R1:W-:Y:S04]  /*22690*/  STS.U16 [R5+UR6+0x5400], R2 ;  /* 0x0054000205007988 */ /* 0x0003e80008000406 */
[----:B----4-:R4:W-:Y:S04]  /*226a0*/  STS.U16 [R5+UR6+0x1c00], R26 ;  /* 0x001c001a05007988 */ /* 0x0109e80008000406 */
[----:B0-----:R-:W2:Y:S04]  /*226b0*/  LDL.LU R16, [R1+0x118] ;  /* 0x0001180001107983 */ /* 0x001ea80000300800 */
[----:B-1----:R-:W2:Y:S04]  /*226c0*/  LDL.LU R2, [R1+0xf8] ;  /* 0x0000f80001027983 */ /* 0x002ea80000300800 */
[----:B----4-:R-:W4:Y:S04]  /*226d0*/  LDL.LU R26, [R1+0xd0] ;  /* 0x0000d000011a7983 */ /* 0x010f280000300800 */
[----:B---3--:R0:W-:Y:S04]  /*226e0*/  STS.U16 [R5+UR6+0x1400], R6 ;  /* 0x0014000605007988 */ /* 0x0081e80008000406 */
[----:B0-----:R-:W3:Y:S04]  /*226f0*/  LDL.LU R6, [R1+0xc0] ;  /* 0x0000c00001067983 */ /* 0x001ee80000300800 */
[----:B------:R0:W-:Y:S04]  /*22700*/  STS.U16 [R5+UR6+0x6400], R12 ;  /* 0x0064000c05007988 */ /* 0x0001e80008000406 */
[----:B-----5:R1:W-:Y:S04]  /*22710*/  STS.U16 [R5+UR6+0x6c00], R0 ;  /* 0x006c000005007988 */ /* 0x0203e80008000406 */
[----:B--2---:R2:W-:Y:S04]  /*22720*/  STS.U16 [R5+UR6+0x7400], R18 ;  /* 0x0074001205007988 */ /* 0x0045e80008000406 */
[----:B0-----:R-:W5:Y:S04]  /*22730*/  LDL.LU R12, [R1+0xa0] ;  /* 0x0000a000010c7983 */ /* 0x001f680000300800 */
[----:B-1----:R-:W5:Y:S04]  /*22740*/  LDL.LU R0, [R1+0x88] ;  /* 0x0000880001007983 */ /* 0x002f680000300800 */
[----:B--2---:R-:W2:Y:S04]  /*22750*/  LDL.LU R18, [R1+0x48] ;  /* 0x0000480001127983 */ /* 0x004ea80000300800 */
[----:B------:R0:W-:Y:S04]  /*22760*/  STS.U16 [R5+UR6+0xa400], R21 ;  /* 0x00a4001505007988 */ /* 0x0001e80008000406 */
[----:B------:R1:W-:Y:S04]  /*22770*/  STS.U16 [R5+UR6+0x9400], R27 ;  /* 0x0094001b05007988 */ /* 0x0003e80008000406 */
[----:B------:R1:W-:Y:S04]  /*22780*/  STS.U16 [R5+UR6+0x8c00], R29 ;  /* 0x008c001d05007988 */ /* 0x0003e80008000406 */
[----:B------:R1:W-:Y:S04]  /*22790*/  STS.U16 [R5+UR6+0x2400], R13 ;  /* 0x0024000d05007988 */ /* 0x0003e80008000406 */
[----:B------:R1:W-:Y:S04]  /*227a0*/  STS.U16 [R5+UR6+0x2c00], R7 ;  /* 0x002c000705007988 */ /* 0x0003e80008000406 */
[----:B------:R1:W-:Y:S04]  /*227b0*/  STS.U16 [R5+UR6+0x5c00], R20 ;  /* 0x005c001405007988 */ /* 0x0003e80008000406 */
[----:B0-----:R-:W5:Y:S04]  /*227c0*/  LDL.LU R21, [R1+0x560] ;  /* 0x0005600001157983 */ /* 0x001f680000300800 */
[----:B-1----:R-:W5:Y:S04]  /*227d0*/  LDL.LU R27, [R1+0x4d8] ;  /* 0x0004d800011b7983 */ /* 0x002f680000300800 */
[----:B------:R-:W5:Y:S04]  /*227e0*/  LDL.LU R29, [R1+0x4b8] ;  /* 0x0004b800011d7983 */ /* 0x000f680000300800 */
[----:B------:R-:W5:Y:S04]  /*227f0*/  LDL.LU R13, [R1+0x498] ;  /* 0x00049800010d7983 */ /* 0x000f680000300800 */
[----:B------:R-:W5:Y:S04]  /*22800*/  LDL.LU R7, [R1+0x478] ;  /* 0x0004780001077983 */ /* 0x000f680000300800 */
[----:B------:R0:W-:Y:S04]  /*22810*/  STS.U16 [R5+UR6+0x7c00], R28 ;  /* 0x007c001c05007988 */ /* 0x0001e80008000406 */
[----:B------:R-:W5:Y:S04]  /*22820*/  LDL.LU R20, [R1+0x35c] ;  /* 0x00035c0001147983 */ /* 0x000f680000300800 */
        /* <DEDUP_REMOVED lines=10> */
[----:B------:R-:W5:Y:S04]  /*228d0*/  LDL.LU R11, [R1+0x228] ;  /* 0x00022800010b7983 */ /* 0x000f680000300800 */
[----:B----4-:R0:W-:Y:S02]  /*228e0*/  STS.U16 [R5+UR6+0xd400], R26 ;  /* 0x00d4001a05007988 */ /* 0x0101e40008000406 */
[----:B0-----:R-:W0:Y:S02]  /*228f0*/  S2R R26, SR_TID.X ;  /* 0x00000000001a7919 */ /* 0x001e240000002100 */
[----:B------:R1:W-:Y:S04]  /*22900*/  STS.U16 [R5+UR6+0xc400], R16 ;  /* 0x00c4001005007988 */ /* 0x0003e80008000406 */
[----:B------:R4:W-:Y:S04]  /*22910*/  STS.U16 [R5+UR6+0xcc00], R2 ;  /* 0x00cc000205007988 */ /* 0x0009e80008000406 */
[----:B---3--:R3:W-:Y:S04]  /*22920*/  STS.U16 [R5+UR6+0xdc00], R6 ;  /* 0x00dc000605007988 */ /* 0x0087e80008000406 */
[----:B-1----:R-:W5:Y:S04]  /*22930*/  LDL.LU R16, [R1+0x204] ;  /* 0x0002040001107983 */ /* 0x002f680000300800 */
[----:B----4-:R-:W4:Y:S01]  /*22940*/  LDL.LU R2, [R1+0x1e4] ;  /* 0x0001e40001027983 */ /* 0x010f220000300800 */
[----:B0-----:R-:W-:-:S04]  /*22950*/  LOP3.LUT R26, R26, 0x7f, RZ, 0xc0, !PT ;  /* 0x0000007f1a1a7812 */ /* 0x001fc800078ec0ff */
[----:B------:R-:W-:-:S04]  /*22960*/  SHF.L.U32 R26, R26, 0x1, RZ ;  /* 0x000000011a1a7819 */ /* 0x000fc800000006ff */
[----:B---3--:R-:W-:Y:S02]  /*22970*/  LOP3.LUT R6, R26, 0x50, RZ, 0x3c, !PT ;  /* 0x000000501a067812 */ /* 0x008fe400078e3cff */
[----:B------:R-:W3:Y:S04]  /*22980*/  LDL.LU R26, [R1+0x4f4] ;  /* 0x0004f400011a7983 */ /* 0x000ee80000300800 */
[----:B--2---:R0:W-:Y:S04]  /*22990*/  STS.U16 [R5+UR6+0xf400], R18 ;  /* 0x00f4001205007988 */ /* 0x0041e80008000406 */
[----:B0-----:R-:W2:Y:S04]  /*229a0*/  LDL.LU R18, [R1+0x1b4] ;  /* 0x0001b40001127983 */ /* 0x001ea80000300800 */
[----:B-----5:R0:W-:Y:S04]  /*229b0*/  STS.U16 [R5+UR6+0xe400], R12 ;  /* 0x00e4000c05007988 */ /* 0x0201e80008000406 */
[----:B------:R1:W-:Y:S04]  /*229c0*/  STS.U16 [R5+UR6+0xec00], R0 ;  /* 0x00ec000005007988 */ /* 0x0003e80008000406 */
[----:B------:R5:W-:Y:S04]  /*229d0*/  STS.U16 [R5+UR6+0xfc00], R23 ;  /* 0x00fc001705007988 */ /* 0x000be80008000406 */
[----:B------:R5:W-:Y:S04]  /*229e0*/  STS.U16 [R6+UR6+0x500], R21 ;  /* 0x0005001506007988 */ /* 0x000be80008000406 */
[----:B0-----:R-:W2:Y:S04]  /*229f0*/  LDL.LU R12, [R1+0x194] ;  /* 0x00019400010c7983 */ /* 0x001ea80000300800 */
[----:B-1----:R-:W2:Y:S04]  /*22a00*/  LDL.LU R0, [R1+0x16c] ;  /* 0x00016c0001007983 */ /* 0x002ea80000300800 */
[----:B-----5:R-:W5:Y:S04]  /*22a10*/  LDL.LU R23, [R1+0x540] ;  /* 0x0005400001177983 */ /* 0x020f680000300800 */
[----:B------:R-:W5:Y:S04]  /*22a20*/  LDL.LU R5, [R1+0x514] ;  /* 0x0005140001057983 */ /* 0x000f680000300800 */
[----:B------:R-:W5:Y:S04]  /*22a30*/  LDL.LU R21, [R1+0x1f10] ;  /* 0x001f100001157983 */ /* 0x000f680000300800 */
[----:B------:R-:W-:Y:S04]  /*22a40*/  STS.U16 [R6+UR6+0x4d00], R28 ;  /* 0x004d001c06007988 */ /* 0x000fe80008000406 */
[----:B------:R-:W-:Y:S04]  /*22a50*/  STS.U16 [R6+UR6+0x5500], R9 ;  /* 0x0055000906007988 */ /* 0x000fe80008000406 */
        /* <DEDUP_REMOVED lines=8> */
[----:B------:R-:W3:Y:S04]  /*22ae0*/  LDL.LU R8, [R1+0xd4] ;  /* 0x0000d40001087983 */ /* 0x000ee80000300800 */
[----:B------:R-:W3:Y:S04]  /*22af0*/  LDL.LU R10, [R1+0xbc] ;  /* 0x0000bc00010a7983 */ /* 0x000ee80000300800 */
[----:B----4-:R0:W-:Y:S04]  /*22b00*/  STS.U16 [R6+UR6+0x7d00], R2 ;  /* 0x007d000206007988 */ /* 0x0101e80008000406 */
[----:B--2---:R1:W-:Y:S04]  /*22b10*/  STS.U16 [R6+UR6+0x9d00], R18 ;  /* 0x009d001206007988 */ /* 0x0043e80008000406 */
[----:B0-----:R-:W2:Y:S04]  /*22b20*/  LDL.LU R2, [R1+0x9c] ;  /* 0x00009c0001027983 */ /* 0x001ea80000300800 */
[----:B------:R-:W4:Y:S04]  /*22b30*/  LDL.LU R11, [R1+0x84] ;  /* 0x00008400010b7983 */ /* 0x000f280000300800 */
[----:B------:R-:W4:Y:S04]  /*22b40*/  LDL.LU R3, [R1+0xf4] ;  /* 0x0000f40001037983 */ /* 0x000f280000300800 */
[----:B-1----:R-:W4:Y:S04]  /*22b50*/  LDL.LU R18, [R1+0x38] ;  /* 0x0000380001127983 */ /* 0x002f280000300800 */
[----:B------:R0:W-:Y:S04]  /*22b60*/  STS.U16 [R6+UR6+0x8d00], R4 ;  /* 0x008d000406007988 */ /* 0x0001e80008000406 */
[----:B-----5:R1:W-:Y:S04]  /*22b70*/  STS.U16 [R6+UR6+0x8500], R21 ;  /* 0x0085001506007988 */ /* 0x0203e80008000406 */
[----:B------:R5:W-:Y:S04]  /*22b80*/  STS.U16 [R6+UR6+0xd00], R23 ;  /* 0x000d001706007988 */ /* 0x000be80008000406 */
[----:B------:R5:W-:Y:S04]  /*22b90*/  STS.U16 [R6+UR6+0x1500], R5 ;  /* 0x0015000506007988 */ /* 0x000be80008000406 */
[----:B------:R5:W-:Y:S04]  /*22ba0*/  STS.U16 [R6+UR6+0x2500], R27 ;  /* 0x0025001b06007988 */ /* 0x000be80008000406 */
[----:B------:R5:W-:Y:S04]  /*22bb0*/  STS.U16 [R6+UR6+0x2d00], R29 ;  /* 0x002d001d06007988 */ /* 0x000be80008000406 */
[----:B0-----:R-:W4:Y:S04]  /*22bc0*/  LDL.LU R4, [R1+0x50c] ;  /* 0x00050c0001047983 */ /* 0x001f280000300800 */
[----:B-1----:R-:W4:Y:S04]  /*22bd0*/  LDL.LU R21, [R1+0x4ec] ;  /* 0x0004ec0001157983 */ /* 0x002f280000300800 */
[----:B-----5:R-:W5:Y:S04]  /*22be0*/  LDL.LU R23, [R1+0x4d0] ;  /* 0x0004d00001177983 */ /* 0x020f680000300800 */
        /* <DEDUP_REMOVED lines=15> */
[----:B------:R-:W-:Y:S04]  /*22ce0*/  STS.U16 [R6+UR6+0xfd00], R17 ;  /* 0x00fd001106007988 */ /* 0x000fe80008000406 */
[----:B---3--:R0:W-:Y:S02]  /*22cf0*/  STS.U16 [R6+UR6+0xb500], R26 ;  /* 0x00b5001a06007988 */ /* 0x0081e40008000406 */
[----:B0-----:R-:W0:Y:S02]  /*22d00*/  S2R R26, SR_TID.X ;  /* 0x00000000001a7919 */ /* 0x001e240000002100 */
[----:B------:R1:W-:Y:S04]  /*22d10*/  STS.U16 [R6+UR6+0xbd00], R28 ;  /* 0x00bd001c06007988 */ /* 0x0003e80008000406 */
[----:B------:R3:W-:Y:S04]  /*22d20*/  STS.U16 [R6+UR6+0xc500], R9 ;  /* 0x00c5000906007988 */ /* 0x0007e80008000406 */
[----:B------:R-:W-:Y:S04]  /*22d30*/  STS.U16 [R6+UR6+0xd500], R8 ;  /* 0x00d5000806007988 */ /* 0x000fe80008000406 */
[----:B--2---:R-:W-:Y:S04]  /*22d40*/  STS.U16 [R6+UR6+0xe500], R2 ;  /* 0x00e5000206007988 */ /* 0x004fe80008000406 */
[----:B----4-:R2:W-:Y:S04]  /*22d50*/  STS.U16 [R6+UR6+0xcd00], R3 ;  /* 0x00cd000306007988 */ /* 0x0105e80008000406 */
[----:B------:R4:W-:Y:S04]  /*22d60*/  STS.U16 [R6+UR6+0xdd00], R10 ;  /* 0x00dd000a06007988 */ /* 0x0009e80008000406 */
[----:B-1----:R-:W5:Y:S04]  /*22d70*/  LDL.LU R28, [R1+0x1fc] ;  /* 0x0001fc00011c7983 */ /* 0x002f680000300800 */
[----:B---3--:R-:W3:Y:S04]  /*22d80*/  LDL.LU R9, [R1+0x1cc] ;  /* 0x0001cc0001097983 */ /* 0x008ee80000300800 */
[----:B------:R1:W-:Y:S04]  /*22d90*/  STS.U16 [R6+UR6+0xed00], R11 ;  /* 0x00ed000b06007988 */ /* 0x0003e80008000406 */
[----:B------:R1:W-:Y:S01]  /*22da0*/  STS.U16 [R6+UR6+0xf500], R18 ;  /* 0x00f5001206007988 */ /* 0x0003e20008000406 */
[----:B0-----:R-:W-:-:S04]  /*22db0*/  LOP3.LUT R26, R26, 0x7f, RZ, 0xc0, !PT ;  /* 0x0000007f1a1a7812 */ /* 0x001fc800078ec0ff */
[----:B------:R-:W-:-:S04]  /*22dc0*/  SHF.L.U32 R26, R26, 0x1, RZ ;  /* 0x000000011a1a7819 */ /* 0x000fc800000006ff */
[----:B--2---:R-:W-:Y:S02]  /*22dd0*/  LOP3.LUT R3, R26, 0x60, RZ, 0x3c, !PT ;  /* 0x000000601a037812 */ /* 0x004fe400078e3cff */
[----:B------:R-:W2:Y:S04]  /*22de0*/  LDL.LU R26, [R1+0x538] ;  /* 0x00053800011a7983 */ /* 0x000ea80000300800 */
[----:B------:R-:W3:Y:S04]  /*22df0*/  LDL.LU R8, [R1+0x1ac] ;  /* 0x0001ac0001087983 */ /* 0x000ee80000300800 */
[----:B------:R-:W3:Y:S04]  /*22e00*/  LDL.LU R2, [R1+0x18c] ;  /* 0x00018c0001027983 */ /* 0x000ee80000300800 */
[----:B----4-:R-:W4:Y:S04]  /*22e10*/  LDL.LU R10, [R1+0x164] ;  /* 0x00016400010a7983 */ /* 0x010f280000300800 */
[----:B-1----:R-:W4:Y:S04]  /*22e20*/  LDL.LU R11, [R1+0x144] ;  /* 0x00014400010b7983 */ /* 0x002f280000300800 */
[----:B------:R-:W4:Y:S04]  /*22e30*/  LDL.LU R18, [R1+0x1f0c] ;  /* 0x001f0c0001127983 */ /* 0x000f280000300800 */
[----:B------:R-:W3:Y:S04]  /*22e40*/  LDL.LU R6, [R1+0x55c] ;  /* 0x00055c0001067983 */ /* 0x000ee80000300800 */
[----:B------:R-:W-:Y:S04]  /*22e50*/  STS.U16 [R3+UR6+0x1600], R4 ;  /* 0x0016000403007988 */ /* 0x000fe80008000406 */
[----:B------:R-:W-:Y:S04]  /*22e60*/  STS.U16 [R3+UR6+0x1e00], R21 ;  /* 0x001e001503007988 */ /* 0x000fe80008000406 */
[----:B-----5:R-:W-:Y:S04]  /*22e70*/  STS.U16 [R3+UR6+0x2600], R23 ;  /* 0x0026001703007988 */ /* 0x020fe80008000406 */
[----:B------:R-:W-:Y:S04]  /*22e80*/  STS.U16 [R3+UR6+0x2e00], R5 ;  /* 0x002e000503007988 */ /* 0x000fe80008000406 */
[----:B------:R-:W-:Y:S04]  /*22e90*/  STS.U16 [R3+UR6+0x3600], R27 ;  /* 0x0036001b03007988 */ /* 0x000fe80008000406 */
[----:B--2---:R-:W-:Y:S04]  /*22ea0*/  STS.U16 [R3+UR6+0xe00], R26 ;  /* 0x000e001a03007988 */ /* 0x004fe80008000406 */
[----:B---3--:R-:W-:Y:S04]  /*22eb0*/  STS.U16 [R3+UR6+0x600], R6 ;  /* 0x0006000603007988 */ /* 0x008fe80008000406 */
[----:B------:R-:W-:Y:S04]  /*22ec0*/  STS.U16 [R3+UR6+0x3e00], R29 ;  /* 0x003e001d03007988 */ /* 0x000fe80008000406 */
[----:B------:R0:W-:Y:S04]  /*22ed0*/  STS.U16 [R3+UR6+0x5e00], R16 ;  /* 0x005e001003007988 */ /* 0x0001e80008000406 */
[----:B------:R1:W-:Y:S04]  /*22ee0*/  STS.U16 [R3+UR6+0x6600], R12 ;  /* 0x0066000c03007988 */ /* 0x0003e80008000406 */
[----:B------:R2:W-:Y:S04]  /*22ef0*/  STS.U16 [R3+UR6+0x6e00], R0 ;  /* 0x006e000003007988 */ /* 0x0005e80008000406 */
[----:B0-----:R-:W3:Y:S04]  /*22f00*/  LDL.LU R16, [R1+0x128] ;  /* 0x0001280001107983 */ /* 0x001ee80000300800 */
[----:B-1----:R-:W5:Y:S04]  /*22f10*/  LDL.LU R12, [R1+0x10c] ;  /* 0x00010c00010c7983 */ /* 0x002f680000300800 */
[----:B--2---:R-:W2:Y:S04]  /*22f20*/  LDL.LU R0, [R1+0xf0] ;  /* 0x0000f00001007983 */ /* 0x004ea80000300800 */
[----:B------:R-:W3:Y:S04]  /*22f30*/  LDL.LU R26, [R1+0xd8] ;  /* 0x0000d800011a7983 */ /* 0x000ee80000300800 */
[----:B------:R0:W-:Y:S04]  /*22f40*/  STS.U16 [R3+UR6+0x8e00], R15 ;  /* 0x008e000f03007988 */ /* 0x0001e80008000406 */
[----:B------:R1:W-:Y:S04]  /*22f50*/  STS.U16 [R3+UR6+0xa600], R2 ;  /* 0x00a6000203007988 */ /* 0x0003e80008000406 */
[----:B0-----:R-:W2:Y:S04]  /*22f60*/  LDL.LU R15, [R1+0xb0] ;  /* 0x0000b000010f7983 */ /* 0x001ea80000300800 */
[----:B-1----:R-:W2:Y:S04]  /*22f70*/  LDL.LU R2, [R1+0x98] ;  /* 0x0000980001027983 */ /* 0x002ea80000300800 */
[----:B------:R0:W-:Y:S04]  /*22f80*/  STS.U16 [R3+UR6+0x9600], R22 ;  /* 0x0096001603007988 */ /* 0x0001e80008000406 */
[----:B----4-:R1:W-:Y:S04]  /*22f90*/  STS.U16 [R3+UR6+0x8600], R18 ;  /* 0x0086001203007988 */ /* 0x0103e80008000406 */
[----:B0-----:R-:W4:Y:S04]  /*22fa0*/  LDL.LU R22, [R1+0x558] ;  /* 0x0005580001167983 */ /* 0x001f280000300800 */
[----:B-1----:R-:W4:Y:S04]  /*22fb0*/  LDL.LU R18, [R1+0x534] ;  /* 0x0005340001127983 */ /* 0x002f280000300800 */
[----:B------:R-:W4:Y:S04]  /*22fc0*/  LDL.LU R17, [R1+0x508] ;  /* 0x0005080001117983 */ /* 0x000f280000300800 */
[----:B------:R-:W4:Y:S04]  /*22fd0*/  LDL.LU R6, [R1+0x4e8] ;  /* 0x0004e80001067983 */ /* 0x000f280000300800 */
[----:B------:R-:W4:Y:S04]  /*22fe0*/  LDL.LU R4, [R1+0x4cc] ;  /* 0x0004cc0001047983 */ /* 0x000f280000300800 */
[----:B------:R-:W4:Y:S04]  /*22ff0*/  LDL.LU R21, [R1+0x4ac] ;  /* 0x0004ac0001157983 */ /* 0x000f280000300800 */
[----:B------:R-:W4:Y:S04]  /*23000*/  LDL.LU R23, [R1+0x48c] ;  /* 0x00048c0001177983 */ /* 0x000f280000300800 */
[----:B------:R-:W4:Y:S04]  /*23010*/  LDL.LU R5, [R1+0x36c] ;  /* 0x00036c0001057983 */ /* 0x000f280000300800 */
[----:B------:R-:W4:Y:S04]  /*23020*/  LDL.LU R27, [R1+0x350] ;  /* 0x00035000011b7983 */ /* 0x000f280000300800 */
[----:B------:R0:W-:Y:S04]  /*23030*/  STS.U16 [R3+UR6+0x4600], R13 ;  /* 0x0046000d03007988 */ /* 0x0001e80008000406 */
[----:B------:R-:W4:Y:S04]  /*23040*/  LDL.LU R29, [R1+0x330] ;  /* 0x00033000011d7983 */ /* 0x000f280000300800 */
[----:B------:R1:W-:Y:S04]  /*23050*/  STS.U16 [R3+UR6+0x4e00], R7 ;  /* 0x004e000703007988 */ /* 0x0003e80008000406 */
[----:B------:R1:W-:Y:S04]  /*23060*/  STS.U16 [R3+UR6+0x5600], R20 ;  /* 0x0056001403007988 */ /* 0x0003e80008000406 */
[----:B------:R1:W-:Y:S04]  /*23070*/  STS.U16 [R3+UR6+0x7600], R28 ;  /* 0x0076001c03007988 */ /* 0x0003e80008000406 */
[----:B------:R1:W-:Y:S04]  /*23080*/  STS.U16 [R3+UR6+0x7e00], R9 ;  /* 0x007e000903007988 */ /* 0x0003e80008000406 */
[----:B------:R1:W-:Y:S04]  /*23090*/  STS.U16 [R3+UR6+0x9e00], R8 ;  /* 0x009e000803007988 */ /* 0x0003e80008000406 */
[----:B0-----:R-:W4:Y:S04]  /*230a0*/  LDL.LU R13, [R1+0x2ec] ;  /* 0x0002ec00010d7983 */ /* 0x001f280000300800 */
[----:B-1----:R-:W4:Y:S04]  /*230b0*/  LDL.LU R7, [R1+0x284] ;  /* 0x0002840001077983 */ /* 0x002f280000300800 */
[----:B------:R-:W4:Y:S04]  /*230c0*/  LDL.LU R20, [R1+0x24c] ;  /* 0x00024c0001147983 */ /* 0x000f280000300800 */
[----:B------:R-:W4:Y:S04]  /*230d0*/  LDL.LU R28, [R1+0x21c] ;  /* 0x00021c00011c7983 */ /* 0x000f280000300800 */
[----:B------:R-:W4:Y:S04]  /*230e0*/  LDL.LU R9, [R1+0x1f8] ;  /* 0x0001f80001097983 */ /* 0x000f280000300800 */
[----:B------:R0:W-:Y:S04]  /*230f0*/  STS.U16 [R3+UR6+0xae00], R10 ;  /* 0x00ae000a03007988 */ /* 0x0001e80008000406 */
[----:B------:R-:W4:Y:S04]  /*23100*/  LDL.LU R8, [R1+0x1c8] ;  /* 0x0001c80001087983 */ /* 0x000f280000300800 */
[----:B------:R1:W-:Y:S04]  /*23110*/  STS.U16 [R3+UR6+0xb600], R11 ;  /* 0x00b6000b03007988 */ /* 0x0003e80008000406 */
[----:B0-----:R-:W4:Y:S04]  /*23120*/  LDL.LU R10, [R1+0x1a8] ;  /* 0x0001a800010a7983 */ /* 0x001f280000300800 */
[----:B-1----:R-:W4:Y:S04]  /*23130*/  LDL.LU R11, [R1+0x188] ;  /* 0x00018800010b7983 */ /* 0x002f280000300800 */
[----:B---3--:R0:W-:Y:S02]  /*23140*/  STS.U16 [R3+UR6+0xd600], R26 ;  /* 0x00d6001a03007988 */ /* 0x0081e40008000406 */
[----:B0-----:R-:W0:Y:S02]  /*23150*/  S2R R26, SR_TID.X ;  /* 0x00000000001a7919 */ /* 0x001e240000002100 */
[----:B------:R1:W-:Y:S04]  /*23160*/  STS.U16 [R3+UR6+0xbe00], R16 ;  /* 0x00be001003007988 */ /* 0x0003e80008000406 */
[----:B-----5:R3:W-:Y:S04]  /*23170*/  STS.U16 [R3+UR6+0xc600], R12 ;  /* 0x00c6000c03007988 */ /* 0x0207e80008000406 */
[----:B--2---:R2:W-:Y:S04]  /*23180*/  STS.U16 [R3+UR6+0xce00], R0 ;  /* 0x00ce000003007988 */ /* 0x0045e80008000406 */
[----:B------:R5:W-:Y:S04]  /*23190*/  STS.U16 [R3+UR6+0xde00], R15 ;  /* 0x00de000f03007988 */ /* 0x000be80008000406 */
[----:B------:R5:W-:Y:S04]  /*231a0*/  STS.U16 [R3+UR6+0xe600], R2 ;  /* 0x00e6000203007988 */ /* 0x000be80008000406 */
[----:B-1----:R-:W4:Y:S04]  /*231b0*/  LDL.LU R16, [R1+0x160] ;  /* 0x0001600001107983 */ /* 0x002f280000300800 */
[----:B---3--:R-:W3:Y:S04]  /*231c0*/  LDL.LU R12, [R1+0x13c] ;  /* 0x00013c00010c7983 */ /* 0x008ee80000300800 */
[----:B--2---:R-:W2:Y:S01]  /*231d0*/  LDL.LU R0, [R1+0x124] ;  /* 0x0001240001007983 */ /* 0x004ea20000300800 */
[----:B0-----:R-:W-:-:S05]  /*231e0*/  LOP3.LUT R26, R26, 0x7f, RZ, 0xc0, !PT ;  /* 0x0000007f1a1a7812 */ /* 0x001fca00078ec0ff */
[----:B------:R-:W-:-:S05]  /*231f0*/  IMAD.SHL.U32 R26, R26, 0x2, RZ ;  /* 0x000000021a1a7824 */ /* 0x000fca00078e00ff */
[----:B-----5:R-:W-:Y:S02]  /*23200*/  LOP3.LUT R15, R26, 0x70, RZ, 0x3c, !PT ;  /* 0x000000701a0f7812 */ /* 0x020fe400078e3cff */
[----:B------:R-:W5:Y:S04]  /*23210*/  LDL.LU R26, [R1+0x7c] ;  /* 0x00007c00011a7983 */ /* 0x000f680000300800 */
[----:B------:R-:W4:Y:S04]  /*23220*/  LDL.LU R2, [R1+0x1f08] ;  /* 0x001f080001027983 */ /* 0x000f280000300800 */
[----:B------:R-:W-:Y:S04]  /*23230*/  STS.U16 [R3+UR6+0xfe00], R25 ;  /* 0x00fe001903007988 */ /* 0x000fe80008000406 */
[----:B-----5:R-:W-:Y:S04]  /*23240*/  STS.U16 [R3+UR6+0xee00], R26 ;  /* 0x00ee001a03007988 */ /* 0x020fe80008000406 */
[----:B----4-:R0:W-:Y:S04]  /*23250*/  STS.U16 [R3+UR6+0xf600], R2 ;  /* 0x00f6000203007988 */ /* 0x0101e80008000406 */
[----:B---3--:R1:W-:Y:S04]  /*23260*/  STS.U16 [R15+UR6+0xb700], R12 ;  /* 0x00b7000c0f007988 */ /* 0x0083e80008000406 */
[----:B0-----:R-:W3:Y:S04]  /*23270*/  LDL.LU R2, [R1+0x1f04] ;  /* 0x001f040001027983 */ /* 0x001ee80000300800 */
[----:B-1----:R-:W4:Y:S04]  /*23280*/  LDL.LU R12, [R1+0xcc] ;  /* 0x0000cc00010c7983 */ /* 0x002f280000300800 */
[----:B------:R-:W-:Y:S04]  /*23290*/  STS.U16 [R15+UR6+0x700], R22 ;  /* 0x000700160f007988 */ /* 0x000fe80008000406 */
[----:B------:R-:W-:Y:S04]  /*232a0*/  STS.U16 [R15+UR6+0x2f00], R21 ;  /* 0x002f00150f007988 */ /* 0x000fe80008000406 */
[----:B------:R-:W-:Y:S04]  /*232b0*/  STS.U16 [R15+UR6+0x3700], R23 ;  /* 0x003700170f007988 */ /* 0x000fe80008000406 */
[----:B------:R-:W-:Y:S04]  /*232c0*/  STS.U16 [R15+UR6+0x4700], R27 ;  /* 0x0047001b0f007988 */ /* 0x000fe80008000406 */
[----:B------:R-:W-:Y:S04]  /*232d0*/  STS.U16 [R15+UR6+0x2700], R4 ;  /* 0x002700040f007988 */ /* 0x000fe80008000406 */
[----:B------:R-:W-:Y:S04]  /*232e0*/  STS.U16 [R15+UR6+0x1f00], R6 ;  /* 0x001f00060f007988 */ /* 0x000fe80008000406 */
[----:B----4-:R0:W-:Y:S04]  /*232f0*/  STL [R1+0x1f00], R12 ;  /* 0x001f000c01007387 */ /* 0x0101e80000100800 */
[----:B0-----:R-:W4:Y:S04]  /*23300*/  LDL.LU R12, [R1+0xec] ;  /* 0x0000ec00010c7983 */ /* 0x001f280000300800 */
[----:B------:R-:W5:Y:S04]  /*23310*/  LDL.LU R22, [R1+0xac] ;  /* 0x0000ac0001167983 */ /* 0x000f680000300800 */
[----:B------:R-:W5:Y:S04]  /*23320*/  LDL.LU R21, [R1+0x90] ;  /* 0x0000900001157983 */ /* 0x000f680000300800 */
[----:B------:R-:W5:Y:S04]  /*23330*/  LDL.LU R23, [R1+0x6c] ;  /* 0x00006c0001177983 */ /* 0x000f680000300800 */
[----:B------:R-:W5:Y:S04]  /*23340*/  LDL.LU R27, [R1+0x28] ;  /* 0x00002800011b7983 */ /* 0x000f680000300800 */
[----:B------:R-:W5:Y:S04]  /*23350*/  LDL.LU R4, [R1+0x32c] ;  /* 0x00032c0001047983 */ /* 0x000f680000300800 */
[----:B------:R-:W2:Y:S04]  /*23360*/  LDL.LU R6, [R1+0x324] ;  /* 0x0003240001067983 */ /* 0x000ea80000300800 */
[----:B------:R-:W-:Y:S04]  /*23370*/  STS.U16 [R15+UR6+0x7f00], R8 ;  /* 0x007f00080f007988 */ /* 0x000fe80008000406 */
[----:B--2---:R0:W-:Y:S04]  /*23380*/  STL [R1+0x1ef8], R6 ;  /* 0x001ef80601007387 */ /* 0x0041e80000100800 */
[----:B0-----:R-:W2:Y:S04]  /*23390*/  LDL.LU R6, [R1+0x328] ;  /* 0x0003280001067983 */ /* 0x001ea80000300800 */
[----:B------:R-:W3:Y:S04]  /*233a0*/  LDL.LU R8, [R1+0x31c] ;  /* 0x00031c0001087983 */ /* 0x000ee80000300800 */
[----:B------:R-:W-:Y:S04]  /*233b0*/  STS.U16 [R15+UR6+0x9f00], R10 ;  /* 0x009f000a0f007988 */ /* 0x000fe80008000406 */
[----:B---3--:R0:W-:Y:S04]  /*233c0*/  STL [R1+0x1ef4], R8 ;  /* 0x001ef40801007387 */ /* 0x0081e80000100800 */
[----:B0-----:R-:W3:Y:S04]  /*233d0*/  LDL.LU R8, [R1+0x320] ;  /* 0x0003200001087983 */ /* 0x001ee80000300800 */
[----:B------:R-:W4:Y:S04]  /*233e0*/  LDL.LU R10, [R1+0x308] ;  /* 0x00030800010a7983 */ /* 0x000f280000300800 */
[----:B------:R-:W-:Y:S04]  /*233f0*/  STS.U16 [R15+UR6+0x3f00], R5 ;  /* 0x003f00050f007988 */ /* 0x000fe80008000406 */
[----:B----4-:R0:W-:Y:S04]  /*23400*/  STL [R1+0x1ef0], R10 ;  /* 0x001ef00a01007387 */ /* 0x0101e80000100800 */
[----:B0-----:R-:W4:Y:S04]  /*23410*/  LDL.LU R10, [R1+0x314] ;  /* 0x00031400010a7983 */ /* 0x001f280000300800 */
[----:B------:R-:W5:Y:S04]  /*23420*/  LDL.LU R5, [R1+0x2f4] ;  /* 0x0002f40001057983 */ /* 0x000f680000300800 */
[----:B------:R-:W-:Y:S04]  /*23430*/  STS.U16 [R15+UR6+0x5700], R13 ;  /* 0x0057000d0f007988 */ /* 0x000fe80008000406 */
[----:B-----5:R0:W-:Y:S04]  /*23440*/  STL [R1+0x1eec], R5 ;  /* 0x001eec0501007387 */ /* 0x0201e80000100800 */
[----:B0-----:R-:W5:Y:S04]  /*23450*/  LDL.LU R5, [R1+0x2fc] ;  /* 0x0002fc0001057983 */ /* 0x001f680000300800 */
[----:B------:R-:W2:Y:S04]  /*23460*/  LDL.LU R13, [R1+0x2e0] ;  /* 0x0002e000010d7983 */ /* 0x000ea80000300800 */
        /* <DEDUP_REMOVED lines=15> */
[----:B--2---:R0:W-:Y:S04]  /*23560*/  STL [R1+0x1ee8], R13 ;  /* 0x001ee80d01007387 */ /* 0x0041e80000100800 */
[----:B0-----:R-:W2:Y:S04]  /*23570*/  LDL.LU R13, [R1+0x2e8] ;  /* 0x0002e800010d7983 */ /* 0x001ea80000300800 */
[----:B------:R-:W2:Y:S04]  /*23580*/  LDL.LU R7, [R1+0x2e4] ;  /* 0x0002e40001077983 */ /* 0x000ea80000300800 */
        /* <DEDUP_REMOVED lines=16> */
[----:B------:R-:W3:Y:S04]  /*23690*/  LDL.LU R12, [R1+0x1f00] ;  /* 0x001f0000010c7983 */ /* 0x000ee80000300800 */
[----:B------:R-:W-:Y:S04]  /*236a0*/  STS.U16 [R15+UR6+0xdf00], R22 ;  /* 0x00df00160f007988 */ /* 0x000fe80008000406 */
[----:B------:R-:W-:Y:S04]  /*236b0*/  STS.U16 [R15+UR6+0xe700], R21 ;  /* 0x00e700150f007988 */ /* 0x000fe80008000406 */
[----:B---3--:R0:W-:Y:S04]  /*236c0*/  STS.U16 [R15+UR6+0xd700], R12 ;  /* 0x00d7000c0f007988 */ /* 0x0081e80008000406 */
[----:B0-----:R-:W3:Y:S04]  /*236d0*/  LDL.LU R12, [R1+0x1efc] ;  /* 0x001efc00010c7983 */ /* 0x001ee80000300800 */
[----:B------:R-:W2:Y:S04]  /*236e0*/  LDL.LU R22, [R1+0x574] ;  /* 0x0005740001167983 */ /* 0x000ea80000300800 */
[----:B------:R0:W-:Y:S04]  /*236f0*/  STS.U16 [R15+UR6+0xef00], R23 ;  /* 0x00ef00170f007988 */ /* 0x0001e80008000406 */
[----:B------:R-:W2:Y:S04]  /*23700*/  LDL R21, [R1+0x2a4] ;  /* 0x0002a40001157983 */ /* 0x000ea80000100800 */
[----:B------:R1:W-:Y:S01]  /*23710*/  STS.U16 [R15+UR6+0xf700], R27 ;  /* 0x00f7001b0f007988 */ /* 0x0003e20008000406 */
[----:B------:R-:W-:-:S03]  /*23720*/  F2FP.BF16.F32.PACK_AB R4, R6, R4 ;  /* 0x000000040604723e */ /* 0x000fc600000010ff */
[----:B0-----:R-:W2:Y:S04]  /*23730*/  LDL.LU R23, [R1+0x578] ;  /* 0x0005780001177983 */ /* 0x001ea80000300800 */
[----:B-1----:R-:W2:Y:S04]  /*23740*/  LDL R27, [R1+0x2a0] ;  /* 0x0002a000011b7983 */ /* 0x002ea80000100800 */
[----:B---3--:R0:W-:Y:S04]  /*23750*/  STS.U16 [R15+UR6+0xff00], R12 ;  /* 0x00ff000c0f007988 */ /* 0x0081e80008000406 */
[----:B0-----:R-:W3:Y:S04]  /*23760*/  LDL.LU R12, [R1+0x2c8] ;  /* 0x0002c800010c7983 */ /* 0x001ee80000300800 */
[----:B------:R-:W3:Y:S04]  /*23770*/  LDL.LU R15, [R1+0x26c] ;  /* 0x00026c00010f7983 */ /* 0x000ee80000300800 */
[----:B------:R-:W4:Y:S02]  /*23780*/  LDL.LU R6, [R1+0x1ef8] ;  /* 0x001ef80001067983 */ /* 0x000f240000300800 */
[----:B----4-:R-:W-:-:S02]  /*23790*/  F2FP.BF16.F32.PACK_AB R6, R8, R6 ;  /* 0x000000060806723e */ /* 0x010fc400000010ff */
[----:B------:R-:W4:Y:S02]  /*237a0*/  LDL.LU R8, [R1+0x1ef4] ;  /* 0x001ef40001087983 */ /* 0x000f240000300800 */
[----:B----4-:R-:W-:Y:S02]  /*237b0*/  F2FP.BF16.F32.PACK_AB R8, R10, R8 ;  /* 0x000000080a08723e */ /* 0x010fe400000010ff */
[----:B------:R-:W5:Y:S02]  /*237c0*/  LDL.LU R10, [R1+0x1ef0] ;  /* 0x001ef000010a7983 */ /* 0x000f640000300800 */
[----:B-----5:R-:W-:Y:S02]  /*237d0*/  F2FP.BF16.F32.PACK_AB R10, R5, R10 ;  /* 0x0000000a050a723e */ /* 0x020fe400000010ff */
[----:B------:R-:W2:Y:S02]  /*237e0*/  LDL.LU R5, [R1+0x1eec] ;  /* 0x001eec0001057983 */ /* 0x000ea40000300800 */
[----:B--2---:R-:W-:-:S02]  /*237f0*/  F2FP.BF16.F32.PACK_AB R5, R13, R5 ;  /* 0x000000050d05723e */ /* 0x004fc400000010ff */
[----:B------:R-:W2:Y:S01]  /*23800*/  LDL.LU R13, [R1+0x1ee8] ;  /* 0x001ee800010d7983 */ /* 0x000ea20000300800 */
[----:B------:R-:W-:Y:S02]  /*23810*/  F2FP.BF16.F32.PACK_AB R9, R20, R9 ;  /* 0x000000091409723e */ /* 0x000fe400000010ff */
[----:B--2---:R-:W-:Y:S02]  /*23820*/  F2FP.BF16.F32.PACK_AB R7, R13, R7 ;  /* 0x000000070d07723e */ /* 0x004fe400000010ff */
[----:B------:R-:W2:Y:S04]  /*23830*/  LDL.LU R13, [R1+0x1ee4] ;  /* 0x001ee400010d7983 */ /* 0x000ea80000300800 */
[----:B------:R-:W2:Y:S01]  /*23840*/  LDL.LU R20, [R1+0x1ee0] ;  /* 0x001ee00001147983 */ /* 0x000ea20000300800 */
[----:B------:R-:W-:-:S02]  /*23850*/  F2FP.BF16.F32.PACK_AB R11, R28, R11 ;  /* 0x0000000b1c0b723e */ /* 0x000fc400000010ff */
[----:B---3--:R-:W-:Y:S01]  /*23860*/  F2FP.BF16.F32.PACK_AB R12, R12, R3 ;  /* 0x000000030c0c723e */ /* 0x008fe200000010ff */
[----:B------:R-:W3:Y:S01]  /*23870*/  LDL.LU R28, [R1+0x1edc] ;  /* 0x001edc00011c7983 */ /* 0x000ee20000300800 */
[----:B------:R-:W-:Y:S02]  /*23880*/  F2FP.BF16.F32.PACK_AB R14, R2, R14 ;  /* 0x0000000e020e723e */ /* 0x000fe400000010ff */
[----:B--2---:R-:W-:Y:S02]  /*23890*/  LOP3.LUT R3, R20, R13, RZ, 0x3c, !PT ;  /* 0x0000000d14037212 */ /* 0x004fe400078e3cff */
[----:B------:R-:W2:Y:S04]  /*238a0*/  LDL.LU R13, [R1+0x278] ;  /* 0x00027800010d7983 */ /* 0x000ea80000300800 */
[----:B------:R-:W4:Y:S01]  /*238b0*/  LDL.LU R2, [R1+0x1ed8] ;  /* 0x001ed80001027983 */ /* 0x000f220000300800 */
[----:B------:R-:W-:-:S03]  /*238c0*/  F2FP.BF16.F32.PACK_AB R16, R16, R0 ;  /* 0x000000001010723e */ /* 0x000fc600000010ff */
[----:B------:R-:W5:Y:S01]  /*238d0*/  LDL.LU R0, [R1+0x57c] ;  /* 0x00057c0001007983 */ /* 0x000f620000300800 */
[----:B------:R-:W-:Y:S02]  /*238e0*/  IADD3 R3, R3, UR6, RZ ;  /* 0x0000000603037c10 */ /* 0x000fe4000fffe0ff */
[----:B------:R-:W-:-:S03]  /*238f0*/  F2FP.BF16.F32.PACK_AB R17, R25, R17 ;  /* 0x000000111911723e */ /* 0x000fc600000010ff */
[----:B------:R-:W-:Y:S04]  /*23900*/  STSM.16.M88.4 [R3+0x14000], R4 ;  /* 0x0140000403007844 */ /* 0x000fe80000000200 */
[----:B------:R-:W-:Y:S01]  /*23910*/  STSM.16.M88.4 [R3+0x14080], R8 ;  /* 0x0140800803007844 */ /* 0x000fe20000000200 */
[----:B--2---:R-:W-:Y:S02]  /*23920*/  F2FP.BF16.F32.PACK_AB R18, R13, R18 ;  /* 0x000000120d12723e */ /* 0x004fe400000010ff */
[----:B------:R-:W-:Y:S02]  /*23930*/  F2FP.BF16.F32.PACK_AB R13, R15, R24 ;  /* 0x000000180f0d723e */ /* 0x000fe400000010ff */
[----:B------:R-:W-:Y:S02]  /*23940*/  F2FP.BF16.F32.PACK_AB R15, R19, R29 ;  /* 0x0000001d130f723e */ /* 0x000fe400000010ff */
[----:B----4-:R-:W-:-:S02]  /*23950*/  F2FP.BF16.F32.PACK_AB R19, R26, R2 ;  /* 0x000000021a13723e */ /* 0x010fc400000010ff */
[----:B------:R-:W5:Y:S04]  /*23960*/  LDL.LU R2, [R1+0x1ed4] ;  /* 0x001ed40001027983 */ /* 0x000f680000300800 */
[----:B------:R-:W-:Y:S04]  /*23970*/  STSM.16.M88.4 [R3+0x15000], R12 ;  /* 0x0150000c03007844 */ /* 0x000fe80000000200 */
[----:B------:R0:W-:Y:S01]  /*23980*/  STSM.16.M88.4 [R3+0x15080], R16 ;  /* 0x0150801003007844 */ /* 0x0001e20000000200 */
[----:B------:R-:W-:Y:S06]  /*23990*/  BAR.SYNC.DEFER_BLOCKING 0x0 ;  /* 0x0000000000007b1d */ /* 0x000fec0000010000 */
[----:B---3--:R-:W1:Y:S01]  /*239a0*/  LDSM.16.M88.4 R12, [R28+UR6] ;  /* 0x000000061c0c783b */ /* 0x008e620008000200 */
[----:B0-----:R-:W-:-:S03]  /*239b0*/  FADD R3, -R21, R22 ;  /* 0x0000001615037221 */ /* 0x001fc60000000100 */
[----:B------:R-:W-:Y:S01]  /*239c0*/  LDSM.16.M88.4 R16, [R28+UR6+0x6000] ;  /* 0x006000061c10783b */ /* 0x000fe20008000200 */
[----:B------:R-:W-:-:S04]  /*239d0*/  FMUL R8, R3, 1.4426950216293334961 ;  /* 0x3fb8aa3b03087820 */ /* 0x000fc80000400000 */
[----:B------:R0:W2:Y:S02]  /*239e0*/  MUFU.EX2 R24, R8 ;  /* 0x0000000800187308 */ /* 0x0000a40000000800 */
[----:B0-----:R-:W-:Y:S04]  /*239f0*/  LDSM.16.M88.4 R8, [R28+UR6+0x4000] ;  /* 0x004000061c08783b */ /* 0x001fe80008000200 */
[----:B-1----:R-:W-:Y:S04]  /*23a00*/  STL.64 [R1+0xa0], R12 ;  /* 0x0000a00c01007387 */ /* 0x002fe80000100a00 */
[----:B------:R-:W-:Y:S04]  /*23a10*/  STL.64 [R1+0xa8], R14 ;  /* 0x0000a80e01007387 */ /* 0x000fe80000100a00 */
[----:B------:R-:W0:Y:S04]  /*23a20*/  LDSM.16.M88.4 R12, [R28+UR6+0x2000] ;  /* 0x002000061c0c783b */ /* 0x000e280008000200 */
[----:B0-----:R-:W-:Y:S04]  /*23a30*/  STL.64 [R1+0x90], R12 ;  /* 0x0000900c01007387 */ /* 0x001fe80000100a00 */
[----:B------:R0:W-:Y:S04]  /*23a40*/  STL.64 [R1+0x98], R14 ;  /* 0x0000980e01007387 */ /* 0x0001e80000100a00 */
[----:B0-----:R-:W3:Y:S04]  /*23a50*/  LDL.LU R14, [R1+0x370] ;  /* 0x00037000010e7983 */ /* 0x001ee80000300800 */
[----:B------:R-:W4:Y:S04]  /*23a60*/  LDL.LU R13, [R1+0x374] ;  /* 0x00037400010d7983 */ /* 0x000f280000300800 */
[----:B------:R0:W-:Y:S04]  /*23a70*/  STL.64 [R1+0x80], R8 ;  /* 0x0000800801007387 */ /* 0x0001e80000100a00 */
[----:B------:R1:W-:Y:S04]  /*23a80*/  STL.64 [R1+0x88], R10 ;  /* 0x0000880a01007387 */ /* 0x0003e80000100a00 */
[----:B0-----:R-:W3:Y:S04]  /*23a90*/  LDL.LU R8, [R1+0x380] ;  /* 0x0003800001087983 */ /* 0x001ee80000300800 */
[----:B------:R-:W3:Y:S04]  /*23aa0*/  LDL.LU R9, [R1+0x384] ;  /* 0x0003840001097983 */ /* 0x000ee80000300800 */
[----:B------:R-:W3:Y:S04]  /*23ab0*/  LDL.LU R12, [R1+0x390] ;  /* 0x00039000010c7983 */ /* 0x000ee80000300800 */
[----:B-1----:R-:W4:Y:S01]  /*23ac0*/  LDL.LU R11, [R1+0x378] ;  /* 0x00037800010b7983 */ /* 0x002f220000300800 */
[----:B------:R-:W-:-:S03]  /*23ad0*/  FADD R3, -R27, R23 ;  /* 0x000000171b037221 */ /* 0x000fc60000000100 */
[----:B------:R-:W3:Y:S01]  /*23ae0*/  LDL.LU R10, [R1+0x37c] ;  /* 0x00037c00010a7983 */ /* 0x000ee20000300800 */
[----:B------:R-:W-:-:S04]  /*23af0*/  FMUL R3, R3, 1.4426950216293334961 ;  /* 0x3fb8aa3b03037820 */ /* 0x000fc80000400000 */
[----:B------:R5:W0:Y:S01]  /*23b00*/  MUFU.EX2 R15, R3 ;  /* 0x00000003000f7308 */ /* 0x000a220000000800 */
[----:B--2---:R-:W-:Y:S01]  /*23b10*/  STL [R1+0x2c0], R24 ;  /* 0x0002c01801007387 */ /* 0x004fe20000100800 */
[----:B-----5:R-:W-:-:S03]  /*23b20*/  FADD R3, -R2, R0 ;  /* 0x0000000002037221 */ /* 0x020fc60000000100 */
[----:B------:R-:W2:Y:S04]  /*23b30*/  LDL.LU R2, [R1+0x394] ;  /* 0x0003940001027983 */ /* 0x000ea80000300800 */
[----:B------:R-:W5:Y:S04]  /*23b40*/  LDL.LU R0, [R1+0x388] ;  /* 0x0003880001007983 */ /* 0x000f680000300800 */
[----:B0-----:R-:W-:Y:S04]  /*23b50*/  STL [R1+0x2bc], R15 ;  /* 0x0002bc0f01007387 */ /* 0x001fe80000100800 */
[----:B------:R-:W-:Y:S04]  /*23b60*/  STL.64 [R1+0x70], R16 ;  /* 0x0000701001007387 */ /* 0x000fe80000100a00 */
[----:B------:R-:W-:Y:S04]  /*23b70*/  STL.64 [R1+0x78], R18 ;  /* 0x0000781201007387 */ /* 0x000fe80000100a00 */
[----:B------:R-:W0:Y:S01]  /*23b80*/  LDSM.16.M88.4 R16, [R28+UR6+0x8000] ;  /* 0x008000061c10783b */ /* 0x000e220008000200 */
[----:B------:R-:W-:-:S06]  /*23b90*/  FMUL R3, R3, 1.4426950216293334961 ;  /* 0x3fb8aa3b03037820 */ /* 0x000fcc0000400000 */
[----:B------:R-:W1:Y:S01]  /*23ba0*/  MUFU.EX2 R3, R3 ;  /* 0x0000000300037308 */ /* 0x000e620000000800 */
[----:B0-----:R-:W-:Y:S04]  /*23bb0*/  STL.64 [R1+0x60], R16 ;  /* 0x0000601001007387 */ /* 0x001fe80000100a00 */
[----:B------:R-:W-:Y:S04]  /*23bc0*/  STL.64 [R1+0x68], R18 ;  /* 0x0000681201007387 */ /* 0x000fe80000100a00 */
[----:B------:R-:W0:Y:S04]  /*23bd0*/  LDSM.16.M88.4 R16, [R28+UR6+0xa000] ;  /* 0x00a000061c10783b */ /* 0x000e280008000200 */
[----:B-1----:R-:W-:Y:S04]  /*23be0*/  STL [R1+0x2b8], R3 ;  /* 0x0002b80301007387 */ /* 0x002fe80000100800 */
[----:B0-----:R-:W-:Y:S04]  /*23bf0*/  STL.64 [R1+0x50], R16 ;  /* 0x0000501001007387 */ /* 0x001fe80000100a00 */
[----:B------:R-:W-:Y:S01]  /*23c00*/  STL.64 [R1+0x58], R18 ;  /* 0x0000581201007387 */ /* 0x000fe20000100a00 */
[----:B------:R-:W-:-:S03]  /*23c10*/  MOV R27, R17 ;  /* 0x00000011001b7202 */ /* 0x000fc60000000f00 */
[----:B------:R-:W0:Y:S01]  /*23c20*/  LDSM.16.M88.4 R16, [R28+UR6+0xc000] ;  /* 0x00c000061c10783b */ /* 0x000e220008000200 */
[----:B----4-:R-:W-:-:S03]  /*23c30*/  FMUL R22, R15, R11 ;  /* 0x0000000b0f167220 */ /* 0x010fc60000400000 */
[----:B------:R-:W4:Y:S04]  /*23c40*/  LDL.LU R11, [R1+0x38c] ;  /* 0x00038c00010b7983 */ /* 0x000f280000300800 */
[----:B0-----:R-:W-:Y:S04]  /*23c50*/  STL.64 [R1+0xc0], R16 ;  /* 0x0000c01001007387 */ /* 0x001fe80000100a00 */
[----:B------:R-:W-:Y:S04]  /*23c60*/  STL.64 [R1+0xc8], R18 ;  /* 0x0000c81201007387 */ /* 0x000fe80000100a00 */
[----:B------:R-:W5:Y:S04]  /*23c70*/  LDL.LU R25, [R1+0x3a0] ;  /* 0x0003a00001197983 */ /* 0x000f680000300800 */
[----:B------:R-:W0:Y:S01]  /*23c80*/  LDSM.16.M88.4 R16, [R28+UR6+0xe000] ;  /* 0x00e000061c10783b */ /* 0x000e220008000200 */
[----:B------:R-:W1:Y:S03]  /*23c90*/  S2R R29, SR_TID.X ;  /* 0x00000000001d7919 */ /* 0x000e660000002100 */
[----:B------:R-:W-:Y:S01]  /*23ca0*/  STL [R1+0x1ed0], R27 ;  /* 0x001ed01b01007387 */ /* 0x000fe20000100800 */
[C---:B------:R-:W-:Y:S01]  /*23cb0*/  FMUL R21, R24.reuse, R13 ;  /* 0x0000000d18157220 */ /* 0x040fe20000400000 */
[C---:B---3--:R-:W-:Y:S01]  /*23cc0*/  FMUL R8, R24.reuse, R8 ;  /* 0x0000000818087220 */ /* 0x048fe20000400000 */
[C---:B------:R-:W-:Y:S01]  /*23cd0*/  FMUL R9, R24.reuse, R9 ;  /* 0x0000000918097220 */ /* 0x040fe20000400000 */
[----:B------:R-:W-:Y:S01]  /*23ce0*/  FMUL R12, R24, R12 ;  /* 0x0000000c180c7220 */ /* 0x000fe20000400000 */
[----:B-1----:R-:W-:Y:S01]  /*23cf0*/  LOP3.LUT R29, R20, 0x10, R29, 0x78, !PT ;  /* 0x00000010141d7812 */ /* 0x002fe200078e781d */
[----:B------:R-:W-:-:S04]  /*23d00*/  FMUL R20, R24, R14 ;  /* 0x0000000e18147220 */ /* 0x000fc80000400000 */
[----:B------:R-:W-:Y:S04]  /*23d10*/  LDSM.16.M88.4 R4, [R29+UR6+0x14000] ;  /* 0x014000061d04783b */ /* 0x000fe80008000200 */
[----:B0-----:R-:W-:Y:S04]  /*23d20*/  STL.64 [R1+0xd0], R16 ;  /* 0x0000d01001007387 */ /* 0x001fe80000100a00 */
[----:B------:R-:W-:Y:S04]  /*23d30*/  STL.64 [R1+0xd8], R18 ;  /* 0x0000d81201007387 */ /* 0x000fe80000100a00 */
[----:B------:R-:W0:Y:S01]  /*23d40*/  LDSM.16.M88.4 R16, [R29+UR6+0x15000] ;  /* 0x015000061d10783b */ /* 0x000e220008000200 */
[----:B--2---:R-:W-:-:S03]  /*23d50*/  FMUL R13, R24, R2 ;  /* 0x00000002180d7220 */ /* 0x004fc60000400000 */
[----:B-----5:R1:W-:Y:S04]  /*23d60*/  STL.64 [R1+0x1ec8], R24 ;  /* 0x001ec81801007387 */ /* 0x0203e80000100a00 */
[----:B-1----:R-:W2:Y:S01]  /*23d70*/  LDL.64 R24, [R1+0xa0] ;  /* 0x0000a00001187983 */ /* 0x002ea20000100a00 */
[C---:B------:R-:W-:Y:S01]  /*23d80*/  FMUL R23, R15.reuse, R10 ;  /* 0x0000000a0f177220 */ /* 0x040fe20000400000 */
[----:B------:R-:W-:Y:S02]  /*23d90*/  FMUL R10, R15, R0 ;  /* 0x000000000f0a7220 */ /* 0x000fe40000400000 */
[----:B------:R-:W3:Y:S04]  /*23da0*/  LDL.LU R2, [R1+0x3a4] ;  /* 0x0003a40001027983 */ /* 0x000ee80000300800 */
[----:B------:R-:W5:Y:S04]  /*23db0*/  LDL.LU R0, [R1+0x3b0] ;  /* 0x0003b00001007983 */ /* 0x000f680000300800 */
[----:B------:R-:W3:Y:S04]  /*23dc0*/  LDL.LU R14, [R1+0x398] ;  /* 0x00039800010e7983 */ /* 0x000ee80000300800 */
[----:B------:R-:W3:Y:S04]  /*23dd0*/  LDL.LU R3, [R1+0x39c] ;  /* 0x00039c0001037983 */ /* 0x000ee80000300800 */
[----:B------:R-:W-:Y:S04]  /*23de0*/  STL [R1+0x1df8], R28 ;  /* 0x001df81c01007387 */ /* 0x000fe80000100800 */
[----:B0-----:R0:W-:Y:S04]  /*23df0*/  STL [R1+0x1e5c], R19 ;  /* 0x001e5c1301007387 */ /* 0x0011e80000100800 */
[----:B------:R-:W-:Y:S04]  /*23e00*/  STL [R1+0x1e58], R29 ;  /* 0x001e581d01007387 */ /* 0x000fe80000100800 */
[----:B------:R-:W3:Y:S01]  /*23e10*/  LDL.LU R27, [R1+0x1ed0] ;  /* 0x001ed000011b7983 */ /* 0x000ee20000300800 */
[----:B--2---:R-:W-:Y:S06]  /*23e20*/  HMMA.16816.F32.BF16 R20, R4, R24, R20 ;  /* 0x000000180414723c */ /* 0x004fec0000041814 */
[----:B0-----:R-:W-:-:S15]  /*23e30*/  MOV R19, R24 ;  /* 0x0000001800137202 */ /* 0x001fde0000000f00 */
[----:B------:R-:W-:-:S02]  /*23e40*/  NOP ;  /* 0x0000000000007918 */ /* 0x000fc40000000000 */
[----:B------:R-:W-:Y:S04]  /*23e50*/  STL.64 [R1+0x120], R20 ;  /* 0x0001201401007387 */ /* 0x000fe80000100a00 */
[----:B------:R0:W-:Y:S04]  /*23e60*/  STL.64 [R1+0x128], R22 ;  /* 0x0001281601007387 */ /* 0x0001e80000100a00 */
[----:B------:R-:W5:Y:S04]  /*23e70*/  LDL.LU.64 R24, [R1+0x1ec8] ;  /* 0x001ec80001187983 */ /* 0x000f680000300a00 */
[----:B0-----:R-:W2:Y:S04]  /*23e80*/  LDL.LU R23, [R1+0x3b4] ;  /* 0x0003b40001177983 */ /* 0x001ea80000300800 */
[----:B------:R-:W2:Y:S04]  /*23e90*/  LDL.LU R21, [R1+0x3c0] ;  /* 0x0003c00001157983 */ /* 0x000ea80000300800 */
[----:B------:R-:W2:Y:S04]  /*23ea0*/  LDL.LU R20, [R1+0x3c4] ;  /* 0x0003c40001147983 */ /* 0x000ea80000300800 */
[----:B------:R-:W-:Y:S04]  /*23eb0*/  STL.64 [R1+0x1e68], R18 ;  /* 0x001e681201007387 */ /* 0x000fe80000100a00 */
[----:B------:R0:W-:Y:S04]  /*23ec0*/  STL.64 [R1+0x1e60], R16 ;  /* 0x001e601001007387 */ /* 0x0001e80000100a00 */
[----:B0-----:R-:W2:Y:S01]  /*23ed0*/  LDL.LU.64 R16, [R1+0x90] ;  /* 0x0000900001107983 */ /* 0x001ea20000300a00 */
[----:B----4-:R-:W-:Y:S01]  /*23ee0*/  FMUL R11, R15, R11 ;  /* 0x0000000b0f0b7220 */ /* 0x010fe20000400000 */
[C---:B-----5:R-:W-:Y:S01]  /*23ef0*/  FMUL R18, R24.reuse, R0 ;  /* 0x0000000018127220 */ /* 0x060fe20000400000 */
[----:B---3--:R-:W-:-:S02]  /*23f00*/  FMUL R22, R24, R2 ;  /* 0x0000000218167220 */ /* 0x008fc40000400000 */
[----:B------:R-:W3:Y:S04]  /*23f10*/  LDL.LU R2, [R1+0x3a8] ;  /* 0x0003a80001027983 */ /* 0x000ee80000300800 */
[----:B------:R-:W4:Y:S04]  /*23f20*/  LDL.LU R0, [R1+0x3ac] ;  /* 0x0003ac0001007983 */ /* 0x000f280000300800 */
[----:B------:R-:W-:Y:S01]  /*23f30*/  STL [R1], R18 ;  /* 0x0000001201007387 */ /* 0x000fe20000100800 */
[----:B--2---:R-:W-:Y:S01]  /*23f40*/  HMMA.16816.F32.BF16 R8, R4, R16, R8 ;  /* 0x000000100408723c */ /* 0x004fe20000041808 */
[----:B------:R-:W-:-:S15]  /*23f50*/  FMUL R26, R24, R25 ;  /* 0x00000019181a7220 */ /* 0x000fde0000400000 */
[----:B------:R-:W-:-:S07]  /*23f60*/  NOP ;  /* 0x0000000000007918 */ /* 0x000fce0000000000 */
[----:B------:R0:W-:Y:S04]  /*23f70*/  STL.64 [R1+0x140], R8 ;  /* 0x0001400801007387 */ /* 0x0001e80000100a00 */
[----:B------:R1:W-:Y:S01]  /*23f80*/  STL.64 [R1+0x148], R10 ;  /* 0x0001480a01007387 */ /* 0x0003e20000100a00 */
[----:B0-----:R-:W-:-:S03]  /*23f90*/  MOV R9, R24 ;  /* 0x0000001800097202 */ /* 0x001fc60000000f00 */
[----:B-1----:R-:W3:Y:S02]  /*23fa0*/  LDL R11, [R1+0x2bc] ;  /* 0x0002bc00010b7983 */ /* 0x002ee40000100800 */
[C---:B------:R-:W-:Y:S01]  /*23fb0*/  FMUL R24, R9.reuse, R21 ;  /* 0x0000001509187220 */ /* 0x040fe20000400000 */
[----:B------:R-:W-:-:S05]  /*23fc0*/  FMUL R25, R9, R20 ;  /* 0x0000001409197220 */ /* 0x000fca0000400000 */
[----:B------:R0:W-:Y:S04]  /*23fd0*/  STL.64 [R1+0x1ea8], R24 ;  /* 0x001ea81801007387 */ /* 0x0001e80000100a00 */
[----:B0-----:R-:W2:Y:S04]  /*23fe0*/  LDL R24, [R1+0x70] ;  /* 0x0000700001187983 */ /* 0x001ea80000100800 */
[----:B------:R-:W2:Y:S04]  /*23ff0*/  LDL R25, [R1+0x74] ;  /* 0x0000740001197983 */ /* 0x000ea80000100800 */
[----:B------:R-:W-:Y:S01]  /*24000*/  STL.64 [R1+0x1ec0], R26 ;  /* 0x001ec01a01007387 */ /* 0x000fe20000100a00 */
[C---:B------:R-:W-:Y:S01]  /*24010*/  FMUL R14, R15.reuse, R14 ;  /* 0x0000000e0f0e7220 */ /* 0x040fe20000400000 */
[----:B------:R-:W-:-:S02]  /*24020*/  FMUL R15, R15, R3 ;  /* 0x000000030f0f7220 */ /* 0x000fc40000400000 */
[----:B--2---:R0:W-:Y:S04]  /*24030*/  STL.64 [R1+0x1eb8], R24 ;  /* 0x001eb81801007387 */ /* 0x0041e80000100a00 */
[----:B0-----:R-:W2:Y:S04]  /*24040*/  LDL.LU.64 R24, [R1+0x80] ;  /* 0x0000800001187983 */ /* 0x001ea80000300a00 */
[----:B------:R-:W5:Y:S01]  /*24050*/  LDL.LU.64 R26, [R1+0x1ec0] ;  /* 0x001ec000011a7983 */ /* 0x000f620000300a00 */
[C---:B---3--:R-:W-:Y:S01]  /*24060*/  FMUL R21, R11.reuse, R2 ;  /* 0x000000020b157220 */ /* 0x048fe20000400000 */
[----:B----4-:R-:W-:Y:S01]  /*24070*/  FMUL R20, R11, R0 ;  /* 0x000000000b147220 */ /* 0x010fe20000400000 */
[----:B------:R-:W-:Y:S01]  /*24080*/  IMAD.MOV.U32 R29, RZ, RZ, R16 ;  /* 0x000000ffff1d7224 */ /* 0x000fe200078e0010 */
[----:B------:R-:W-:Y:S01]  /*24090*/  MOV R3, R17 ;  /* 0x0000001100037202 */ /* 0x000fe20000000f00 */
[----:B--2---:R-:W-:Y:S06]  /*240a0*/  HMMA.16816.F32.BF16 R12, R4, R24, R12 ;  /* 0x00000018040c723c */ /* 0x004fec000004180c */
[----:B------:R-:W-:Y:S01]  /*240b0*/  MOV R19, R24 ;  /* 0x0000001800137202 */ /* 0x000fe20000000f00 */
[----:B------:R-:W-:-:S02]  /*240c0*/  IMAD.MOV.U32 R18, RZ, RZ, R25 ;  /* 0x000000ffff127224 */ /* 0x000fc400078e0019 */
[----:B------:R-:W2:-:S14]  /*240d0*/  LDL.LU.64 R24, [R1+0x1eb8] ;  /* 0x001eb80001187983 */ /* 0x000e9c0000300a00 */
[----:B------:R0:W-:Y:S04]  /*240e0*/  STL.64 [R1+0x130], R12 ;  /* 0x0001300c01007387 */ /* 0x0001e80000100a00 */
[----:B------:R-:W-:Y:S04]  /*240f0*/  STL [R1+0x138], R14 ;  /* 0x0001380e01007387 */ /* 0x000fe80000100800 */
[----:B0-----:R-:W3:Y:S04]  /*24100*/  LDL.LU R12, [R1+0x3d0] ;  /* 0x0003d000010c7983 */ /* 0x001ee80000300800 */
[----:B------:R-:W4:Y:S04]  /*24110*/  LDL.LU R10, [R1+0x3d4] ;  /* 0x0003d400010a7983 */ /* 0x000f280000300800 */
[----:B------:R-:W3:Y:S04]  /*24120*/  LDL.LU R8, [R1+0x3e0] ;  /* 0x0003e00001087983 */ /* 0x000ee80000300800 */
[----:B------:R-:W3:Y:S04]  /*24130*/  LDL.LU R2, [R1+0x3b8] ;  /* 0x0003b80001027983 */ /* 0x000ee80000300800 */
[----:B------:R-:W2:Y:S04]  /*24140*/  LDL.LU R0, [R1+0x3bc] ;  /* 0x0003bc0001007983 */ /* 0x000ea80000300800 */
[----:B------:R-:W5:Y:S04]  /*24150*/  LDL.LU.64 R16, [R1+0xd0] ;  /* 0x0000d00001107983 */ /* 0x000f680000300a00 */
[----:B-----5:R0:W-:Y:S04]  /*24160*/  STL.64 [R1+0x1e70], R16 ;  /* 0x001e701001007387 */ /* 0x0201e80000100a00 */
[----:B0-----:R-:W5:Y:S04]  /*24170*/  LDL.LU.64 R16, [R1+0xc0] ;  /* 0x0000c00001107983 */ /* 0x001f680000300a00 */
[----:B------:R-:W-:Y:S04]  /*24180*/  STL.64 [R1+0x1e80], R18 ;  /* 0x001e801201007387 */ /* 0x000fe80000100a00 */
[----:B-----5:R0:W-:Y:S04]  /*24190*/  STL.64 [R1+0x1e78], R16 ;  /* 0x001e781001007387 */ /* 0x0201e80000100a00 */
[----:B0-----:R-:W5:Y:S01]  /*241a0*/  LDL R16, [R1+0x50] ;  /* 0x0000500001107983 */ /* 0x001f620000100800 */
[----:B------:R-:W-:-:S02]  /*241b0*/  MOV R17, R27 ;  /* 0x0000001b00117202 */ /* 0x000fc40000000f00 */
[----:B------:R-:W-:Y:S02]  /*241c0*/  MOV R18, R21 ;  /* 0x0000001500127202 */ /* 0x000fe40000000f00 */
[----:B------:R-:W-:Y:S02]  /*241d0*/  MOV R19, R20 ;  /* 0x0000001400137202 */ /* 0x000fe40000000f00 */
[----:B------:R-:W-:Y:S01]  /*241e0*/  MOV R28, R15 ;  /* 0x0000000f001c7202 */ /* 0x000fe20000000f00 */
[----:B--2---:R-:W-:Y:S01]  /*241f0*/  FMUL R15, R11, R0 ;  /* 0x000000000b0f7220 */ /* 0x004fe20000400000 */
[----:B----4-:R-:W-:Y:S01]  /*24200*/  FMUL R21, R9, R10 ;  /* 0x0000000a09157220 */ /* 0x010fe20000400000 */
[----:B-----5:R0:W-:Y:S02]  /*24210*/  STL.64 [R1+0x1eb0], R16 ;  /* 0x001eb01001007387 */ /* 0x0201e40000100a00 */
[----:B0-----:R-:W-:Y:S01]  /*24220*/  MOV R16, R26 ;  /* 0x0000001a00107202 */ /* 0x001fe20000000f00 */
[----:B------:R-:W-:-:S07]  /*24230*/  IMAD.MOV.U32 R17, RZ, RZ, R22 ;  /* 0x000000ffff117224 */ /* 0x000fce00078e0016 */
[----:B------:R-:W-:Y:S01]  /*24240*/  HMMA.16816.F32.BF16 R24, R4, R24, R16 ;  /* 0x000000180418723c */ /* 0x000fe20000041810 */
[----:B------:R0:W-:Y:S01]  /*24250*/  STL [R1+0x1e08], R28 ;  /* 0x001e081c01007387 */ /* 0x0001e20000100800 */
[----:B---3--:R-:W-:-:S03]  /*24260*/  FMUL R22, R11, R2 ;  /* 0x000000020b167220 */ /* 0x008fc60000400000 */
[----:B0-----:R-:W2:Y:S04]  /*24270*/  LDL R28, [R1+0x2b8] ;  /* 0x0002b800011c7983 */ /* 0x001ea80000100800 */
[----:B------:R-:W3:-:S14]  /*24280*/  LDL.LU.64 R16, [R1+0x1eb0] ;  /* 0x001eb00001107983 */ /* 0x000edc0000300a00 */
[----:B------:R0:W-:Y:S01]  /*24290*/  STL.64 [R1+0x170], R24 ;  /* 0x0001701801007387 */ /* 0x0001e20000100a00 */
[----:B------:R-:W-:Y:S01]  /*242a0*/  MOV R2, R26 ;  /* 0x0000001a00027202 */ /* 0x000fe20000000f00 */
[----:B------:R-:W-:Y:S02]  /*242b0*/  IMAD.MOV.U32 R0, RZ, RZ, R27 ;  /* 0x000000ffff007224 */ /* 0x000fe400078e001b */
[----:B0-----:R-:W4:Y:S04]  /*242c0*/  LDL.LU.64 R24, [R1+0x1ea8] ;  /* 0x001ea80001187983 */ /* 0x001f280000300a00 */
[----:B------:R-:W5:Y:S04]  /*242d0*/  LDL.LU R26, [R1+0x3c8] ;  /* 0x0003c800011a7983 */ /* 0x000f680000300800 */
[----:B------:R-:W2:Y:S04]  /*242e0*/  LDL.LU R27, [R1+0x3cc] ;  /* 0x0003cc00011b7983 */ /* 0x000ea80000300800 */
[----:B------:R-:W4:Y:S04]  /*242f0*/  LDL.LU R10, [R1+0x3e8] ;  /* 0x0003e800010a7983 */ /* 0x000f280000300800 */
[----:B------:R-:W3:Y:S01]  /*24300*/  LDL.LU R18, [R1+0x3ec] ;  /* 0x0003ec0001127983 */ /* 0x000ee20000300800 */
[----:B------:R-:W-:-:S03]  /*24310*/  FMUL R20, R9, R12 ;  /* 0x0000000c09147220 */ /* 0x000fc60000400000 */
[----:B---3--:R-:W-:Y:S04]  /*24320*/  STL [R1+0x1e90], R18 ;  /* 0x001e901201007387 */ /* 0x008fe80000100800 */
[----:B------:R0:W-:Y:S01]  /*24330*/  STL.64 [R1+0x1e88], R16 ;  /* 0x001e881001007387 */ /* 0x0001e20000100a00 */
[C---:B-----5:R-:W-:Y:S01]  /*24340*/  FMUL R26, R11.reuse, R26 ;  /* 0x0000001a0b1a7220 */ /* 0x060fe20000400000 */
[----:B--2---:R-:W-:Y:S02]  /*24350*/  FMUL R27, R11, R27 ;  /* 0x0000001b0b1b7220 */ /* 0x004fe40000400000 */
[----:B0-----:R-:W2:Y:S04]  /*24360*/  LDL R16, [R1+0x60] ;  /* 0x0000600001107983 */ /* 0x001ea80000100800 */
[----:B------:R-:W2:Y:S04]  /*24370*/  LDL R17, [R1+0x64] ;  /* 0x0000640001117983 */ /* 0x000ea80000100800 */
[----:B------:R-:W3:Y:S04]  /*24380*/  LDL.LU R19, [R1+0x3d8] ;  /* 0x0003d80001137983 */ /* 0x000ee80000300800 */
[----:B------:R-:W5:Y:S04]  /*24390*/  LDL.LU R18, [R1+0x3dc] ;  /* 0x0003dc0001127983 */ /* 0x000f680000300800 */
[----:B------:R-:W2:Y:S04]  /*243a0*/  LDL.LU R12, [R1+0x3f0] ;  /* 0x0003f000010c7983 */ /* 0x000ea80000300800 */
[----:B------:R-:W2:Y:S04]  /*243b0*/  LDL.LU R13, [R1+0x3f4] ;  /* 0x0003f400010d7983 */ /* 0x000ea80000300800 */
[----:B------:R-:W2:Y:S04]  /*243c0*/  LDL.LU R14, [R1+0x3f8] ;  /* 0x0003f800010e7983 */ /* 0x000ea80000300800 */
[----:B------:R0:W-:Y:S04]  /*243d0*/  STL [R1+0x1dcc], R0 ;  /* 0x001dcc0001007387 */ /* 0x0001e80000100800 */
[----:B0-----:R-:W2:Y:S04]  /*243e0*/  LDL.LU R0, [R1+0x3e4] ;  /* 0x0003e40001007983 */ /* 0x001ea80000300800 */
[----:B------:R-:W-:Y:S04]  /*243f0*/  STL [R1+0x1dc8], R2 ;  /* 0x001dc80201007387 */ /* 0x000fe80000100800 */
[----:B------:R-:W-:Y:S04]  /*24400*/  STL.64 [R1+0x1ea0], R26 ;  /* 0x001ea01a01007387 */ /* 0x000fe80000100a00 */
[----:B----4-:R0:W-:Y:S04]  /*24410*/  STL.64 [R1+0x1e98], R24 ;  /* 0x001e981801007387 */ /* 0x0101e80000100a00 */
[----:B0-----:R-:W2:Y:S01]  /*24420*/  LDL.LU R24, [R1] ;  /* 0x0000000001187983 */ /* 0x001ea20000300800 */
[----:B------:R-:W-:Y:S01]  /*24430*/  FMUL R23, R9, R23 ;  /* 0x0000001709177220 */ /* 0x000fe20000400000 */
[----:B------:R-:W-:-:S02]  /*24440*/  MOV R26, R22 ;  /* 0x00000016001a7202 */ /* 0x000fc40000000f00 */
[----:B------:R-:W-:Y:S02]  /*24450*/  MOV R27, R15 ;  /* 0x0000000f001b7202 */ /* 0x000fe40000000f00 */
[----:B------:R-:W4:Y:S01]  /*24460*/  LDL.LU R15, [R1+0x3fc] ;  /* 0x0003fc00010f7983 */ /* 0x000f220000300800 */
[----:B------:R-:W-:Y:S01]  /*24470*/  MOV R25, R23 ;  /* 0x0000001700197202 */ /* 0x000fe20000000f00 */
[----:B------:R-:W-:Y:S01]  /*24480*/  FMUL R8, R9, R8 ;  /* 0x0000000809087220 */ /* 0x000fe20000400000 */
[C---:B---3--:R-:W-:Y:S01]  /*24490*/  FMUL R22, R11.reuse, R19 ;  /* 0x000000130b167220 */ /* 0x048fe20000400000 */
[----:B-----5:R-:W-:-:S04]  /*244a0*/  FMUL R23, R11, R18 ;  /* 0x000000120b177220 */ /* 0x020fc80000400000 */
[----:B--2---:R-:W-:Y:S01]  /*244b0*/  HMMA.16816.F32.BF16 R16, R4, R16, R24 ;  /* 0x000000100410723c */ /* 0x004fe20000041818 */
[----:B------:R-:W2:Y:S04]  /*244c0*/  LDL.LU.64 R26, [R1+0x1ea0] ;  /* 0x001ea000011a7983 */ /* 0x000ea80000300a00 */
[----:B------:R-:W2:Y:S01]  /*244d0*/  LDL.LU.64 R24, [R1+0x1e98] ;  /* 0x001e980001187983 */ /* 0x000ea20000300a00 */
[----:B------:R-:W-:-:S15]  /*244e0*/  FMUL R9, R9, R0 ;  /* 0x0000000009097220 */ /* 0x000fde0000400000 */
[----:B------:R-:W-:-:S02]  /*244f0*/  NOP ;  /* 0x0000000000007918 */ /* 0x000fc40000000000 */
[----:B------:R0:W-:Y:S01]  /*24500*/  STL.64 [R1+0x168], R18 ;  /* 0x0001681201007387 */ /* 0x0001e20000100a00 */
[----:B------:R-:W-:Y:S01]  /*24510*/  IMAD.MOV.U32 R0, RZ, RZ, R16 ;  /* 0x000000ffff007224 */ /* 0x000fe200078e0010 */
[----:B------:R-:W-:Y:S02]  /*24520*/  MOV R2, R17 ;  /* 0x0000001100027202 */ /* 0x000fe40000000f00 */
[----:B0-----:R-:W3:Y:S04]  /*24530*/  LDL.LU R18, [R1+0x1e90] ;  /* 0x001e900001127983 */ /* 0x001ee80000300800 */
[----:B------:R-:W2:Y:S04]  /*24540*/  LDL.LU.64 R16, [R1+0x1e88] ;  /* 0x001e880001107983 */ /* 0x000ea80000300a00 */
[----:B------:R0:W-:Y:S01]  /*24550*/  STL [R1+0x1e20], R0 ;  /* 0x001e200001007387 */ /* 0x0001e20000100800 */
[----:B------:R-:W-:-:S03]  /*24560*/  FMUL R10, R11, R10 ;  /* 0x0000000a0b0a7220 */ /* 0x000fc60000400000 */
[----:B0-----:R-:W5:Y:S04]  /*24570*/  LDL.LU R0, [R1+0x30] ;  /* 0x0000300001007983 */ /* 0x001f680000300800 */
[----:B------:R-:W-:Y:S01]  /*24580*/  STL [R1+0x1dd0], R2 ;  /* 0x001dd00201007387 */ /* 0x000fe20000100800 */
[----:B---3--:R-:W-:Y:S01]  /*24590*/  FMUL R11, R11, R18 ;  /* 0x000000120b0b7220 */ /* 0x008fe20000400000 */
[----:B--2---:R-:W-:Y:S02]  /*245a0*/  HMMA.16816.F32.BF16 R24, R4, R16, R24 ;  /* 0x000000100418723c */ /* 0x004fe40000041818 */
[----:B------:R-:W2:Y:S04]  /*245b0*/  LDL.LU.64 R18, [R1+0x1e80] ;  /* 0x001e800001127983 */ /* 0x000ea80000300a00 */
[----:B------:R-:W3:-:S15]  /*245c0*/  LDL.LU.64 R16, [R1+0x1e78] ;  /* 0x001e780001107983 */ /* 0x000ede0000300a00 */
[----:B------:R-:W-:-:S02]  /*245d0*/  NOP ;  /* 0x0000000000007918 */ /* 0x000fc40000000000 */
[----:B------:R-:W-:Y:S04]  /*245e0*/  STL [R1+0x154], R25 ;  /* 0x0001541901007387 */ /* 0x000fe80000100800 */
[----:B------:R-:W-:Y:S01]  /*245f0*/  STL.64 [R1+0x158], R26 ;  /* 0x0001581a01007387 */ /* 0x000fe20000100a00 */
[----:B---3--:R-:W-:-:S15]  /*24600*/  HMMA.16816.F32.BF16 R20, R4, R16, R20 ;  /* 0x000000100414723c */ /* 0x008fde0000041814 */
[----:B------:R-:W-:-:S08]  /*24610*/  NOP ;  /* 0x0000000000007918 */ /* 0x000fd00000000000 */
[----:B------:R0:W-:Y:S04]  /*24620*/  STL.64 [R1+0x1a0], R20 ;  /* 0x0001a01401007387 */ /* 0x0001e80000100a00 */
[----:B------:R1:W-:Y:S01]  /*24630*/  STL.64 [R1+0x1a8], R22 ;  /* 0x0001a81601007387 */ /* 0x0003e20000100a00 */
[----:B0-----:R-:W-:Y:S02]  /*24640*/  MOV R21, R16 ;  /* 0x0000001000157202 */ /* 0x001fe40000000f00 */
[----:B------:R-:W-:Y:S02]  /*24650*/  MOV R20, R17 ;  /* 0x0000001100147202 */ /* 0x000fe40000000f00 */
[----:B------:R-:W3:Y:S01]  /*24660*/  LDL.LU.64 R16, [R1+0x1e70] ;  /* 0x001e700001107983 */ /* 0x000ee20000300a00 */
[----:B------:R-:W-:-:S02]  /*24670*/  MOV R2, R24 ;  /* 0x0000001800027202 */ /* 0x000fc40000000f00 */
[----:B--2---:R-:W-:Y:S01]  /*24680*/  MOV R24, R19 ;  /* 0x0000001300187202 */ /* 0x004fe20000000f00 */
[----:B------:R-:W-:Y:S01]  /*24690*/  IMAD.MOV.U32 R25, RZ, RZ, R18 ;  /* 0x000000ffff197224 */ /* 0x000fe200078e0012 */
[----:B---3--:R-:W-:-:S15]  /*246a0*/  HMMA.16816.F32.BF16 R4, R4, R16, R8 ;  /* 0x000000100404723c */ /* 0x008fde0000041808 */
[----:B------:R-:W-:-:S08]  /*246b0*/  NOP ;  /* 0x0000000000007918 */ /* 0x000fd00000000000 */
[----:B------:R0:W-:Y:S04]  /*246c0*/  STL.64 [R1+0x110], R4 ;  /* 0x0001100401007387 */ /* 0x0001e80000100a00 */
[----:B------:R2:W-:Y:S04]  /*246d0*/  STL.64 [R1+0x118], R6 ;  /* 0x0001180601007387 */ /* 0x0005e80000100a00 */
[----:B------:R-:W3:Y:S01]  /*246e0*/  LDL.LU.64 R18, [R1+0x1e68] ;  /* 0x001e680001127983 */ /* 0x000ee20000300a00 */
[----:B-1----:R-:W-:Y:S01]  /*246f0*/  MOV R23, R16 ;  /* 0x0000001000177202 */ /* 0x002fe20000000f00 */
[----:B------:R-:W-:-:S02]  /*24700*/  IMAD.MOV.U32 R22, RZ, RZ, R17 ;  /* 0x000000ffff167224 */ /* 0x000fc400078e0011 */
[----:B------:R-:W4:Y:S01]  /*24710*/  LDL.LU.64 R16, [R1+0x1e60] ;  /* 0x001e600001107983 */ /* 0x000f220000300a00 */
[----:B------:R-:W-:Y:S01]  /*24720*/  FMUL R12, R28, R12 ;  /* 0x0000000c1c0c7220 */ /* 0x000fe20000400000 */
[----:B---3--:R-:W-:Y:S02]  /*24730*/  MOV R8, R19 ;  /* 0x0000001300087202 */ /* 0x008fe40000000f00 */
[----:B------:R-:W3:Y:S04]  /*24740*/  LDL.LU R19, [R1+0x1e5c] ;  /* 0x001e5c0001137983 */ /* 0x000ee80000300800 */
[----:B------:R-:W3:Y:S04]  /*24750*/  LDL.LU R9, [R1+0xa4] ;  /* 0x0000a40001097983 */ /* 0x000ee80000300800 */
[----:B0-----:R-:W3:Y:S04]  /*24760*/  LDL.LU R5, [R1+0x400] ;  /* 0x0004000001057983 */ /* 0x001ee80000300800 */
[----:B--2---:R-:W2:Y:S04]  /*24770*/  LDL.LU R6, [R1+0x404] ;  /* 0x0004040001067983 */ /* 0x004ea80000300800 */
[----:B------:R-:W2:Y:S04]  /*24780*/  LDL.LU R7, [R1+0x408] ;  /* 0x0004080001077983 */ /* 0x000ea80000300800 */
[----:B------:R-:W2:Y:S04]  /*24790*/  LDL.LU R4, [R1+0x40c] ;  /* 0x00040c0001047983 */ /* 0x000ea80000300800 */
[----:B------:R-:W-:Y:S04]  /*247a0*/  STL.64 [R1+0x1e50], R22 ;  /* 0x001e501601007387 */ /* 0x000fe80000100a00 */
[----:B------:R0:W-:Y:S02]  /*247b0*/  STL.64 [R1+0x1e48], R20 ;  /* 0x001e481401007387 */ /* 0x0001e40000100a00 */
[----:B0-----:R-:W-:-:S02]  /*247c0*/  MOV R20, R29 ;  /* 0x0000001d00147202 */ /* 0x001fc40000000f00 */
[----:B------:R-:W2:Y:S01]  /*247d0*/  LDL.LU R29, [R1+0x1e58] ;  /* 0x001e5800011d7983 */ /* 0x000ea20000300800 */
[----:B------:R-:W-:Y:S01]  /*247e0*/  FMUL R13, R28, R13 ;  /* 0x0000000d1c0d7220 */ /* 0x000fe20000400000 */
[C---:B-----5:R-:W-:Y:S01]  /*247f0*/  FMUL R14, R0.reuse, R14 ;  /* 0x0000000e000e7220 */ /* 0x060fe20000400000 */
[----:B----4-:R-:W-:Y:S01]  /*24800*/  FMUL R15, R0, R15 ;  /* 0x0000000f000f7220 */ /* 0x010fe20000400000 */
[----:B------:R-:W-:-:S06]  /*24810*/  MOV R21, R3 ;  /* 0x0000000300157202 */ /* 0x000fcc0000000f00 */
[----:B---3--:R-:W-:Y:S01]  /*24820*/  HMMA.16816.F32.BF16 R12, R16, R8, R12 ;  /* 0x00000008100c723c */ /* 0x008fe2000004180c */
[----:B------:R-:W3:Y:S04]  /*24830*/  LDL.LU R8, [R1+0x410] ;  /* 0x0004100001087983 */ /* 0x000ee80000300800 */
[----:B------:R-:W4:Y:S01]  /*24840*/  LDL.LU R9, [R1+0x414] ;  /* 0x0004140001097983 */ /* 0x000f220000300800 */
[----:B--2---:R-:W-:-:S15]  /*24850*/  LOP3.LUT R3, R29, 0x20, RZ, 0x3c, !PT ;  /* 0x000000201d037812 */ /* 0x004fde00078e3cff */
[----:B------:R-:W-:-:S02]  /*24860*/  NOP ;  /* 0x0000000000007918 */ /* 0x000fc40000000000 */
[----:B------:R0:W-:Y:S04]  /*24870*/  STL.64 [R1+0x100], R12 ;  /* 0x0001000c01007387 */ /* 0x0001e80000100a00 */
[----:B------:R1:W-:Y:S04]  /*24880*/  STL.64 [R1+0x108], R14 ;  /* 0x0001080e01007387 */ /* 0x0003e80000100a00 */
[----:B------:R-:W2:Y:S04]  /*24890*/  LDL.LU R10, [R1+0x418] ;  /* 0x00041800010a7983 */ /* 0x000ea80000300800 */
[----:B------:R-:W5:Y:S04]  /*248a0*/  LDL.LU R11, [R1+0x41c] ;  /* 0x00041c00010b7983 */ /* 0x000f680000300800 */
[----:B------:R-:W5:Y:S04]  /*248b0*/  LDL.LU R27, [R1+0x428] ;  /* 0x00042800011b7983 */ /* 0x000f680000300800 */
[----:B------:R-:W5:Y:S01]  /*248c0*/  LDL.LU R26, [R1+0x42c] ;  /* 0x00042c00011a7983 */ /* 0x000f620000300800 */
[C---:B0-----:R-:W-:Y:S01]  /*248d0*/  FMUL R12, R28.reuse, R5 ;  /* 0x000000051c0c7220 */ /* 0x041fe20000400000 */
[----:B------:R-:W-:Y:S01]  /*248e0*/  FMUL R13, R28, R6 ;  /* 0x000000061c0d7220 */ /* 0x000fe20000400000 */
[C---:B-1----:R-:W-:Y:S01]  /*248f0*/  FMUL R14, R0.reuse, R7 ;  /* 0x00000007000e7220 */ /* 0x042fe20000400000 */
[----:B------:R-:W-:-:S02]  /*24900*/  FMUL R15, R0, R4 ;  /* 0x00000004000f7220 */ /* 0x000fc40000400000 */
[----:B------:R-:W0:Y:S04]  /*24910*/  LDSM.16.M88.4 R4, [R3+UR6+0x14000] ;  /* 0x014000060304783b */ /* 0x000e280008000200 */
[----:B------:R-:W-:Y:S04]  /*24920*/  STL [R1+0x210], R3 ;  /* 0x0002100301007387 */ /* 0x000fe80000100800 */
[----:B0-----:R0:W-:Y:S04]  /*24930*/  STL.64 [R1+0x1df0], R6 ;  /* 0x001df00601007387 */ /* 0x0011e80000100a00 */
[----:B0-----:R-:W5:Y:S04]  /*24940*/  LDL.LU R6, [R1+0x420] ;  /* 0x0004200001067983 */ /* 0x001f680000300800 */
[----:B------:R-:W5:Y:S01]  /*24950*/  LDL.LU R7, [R1+0x424] ;  /* 0x0004240001077983 */ /* 0x000f620000300800 */
[----:B------:R-:W-:Y:S03]  /*24960*/  HMMA.16816.F32.BF16 R12, R16, R20, R12 ;  /* 0x00000014100c723c */ /* 0x000fe6000004180c */
[----:B------:R-:W-:Y:S04]  /*24970*/  STL.64 [R1+0x1de8], R4 ;  /* 0x001de80401007387 */ /* 0x000fe80000100a00 */
[----:B------:R-:W5:Y:S04]  /*24980*/  LDL.LU.64 R22, [R1+0x1e50] ;  /* 0x001e500001167983 */ /* 0x000f680000300a00 */
[----:B------:R-:W5:-:S12]  /*24990*/  LDL.LU.64 R20, [R1+0x1e48] ;  /* 0x001e480001147983 */ /* 0x000f580000300a00 */
[----:B------:R-:W-:Y:S04]  /*249a0*/  STL.64 [R1+0xf0], R12 ;  /* 0x0000f00c01007387 */ /* 0x000fe80000100a00 */
[----:B------:R0:W-:Y:S01]  /*249b0*/  STL.64 [R1+0xf8], R14 ;  /* 0x0000f80e01007387 */ /* 0x0001e20000100a00 */
[C---:B---3--:R-:W-:Y:S01]  /*249c0*/  FMUL R8, R28.reuse, R8 ;  /* 0x000000081c087220 */ /* 0x048fe20000400000 */
[----:B----4-:R-:W-:Y:S01]  /*249d0*/  FMUL R9, R28, R9 ;  /* 0x000000091c097220 */ /* 0x010fe20000400000 */
[C---:B--2---:R-:W-:Y:S01]  /*249e0*/  FMUL R10, R0.reuse, R10 ;  /* 0x0000000a000a7220 */ /* 0x044fe20000400000 */
[C---:B-----5:R-:W-:Y:S01]  /*249f0*/  FMUL R11, R0.reuse, R11 ;  /* 0x0000000b000b7220 */ /* 0x060fe20000400000 */
[C---:B0-----:R-:W-:Y:S01]  /*24a00*/  FMUL R14, R0.reuse, R27 ;  /* 0x0000001b000e7220 */ /* 0x041fe20000400000 */
[----:B------:R-:W-:Y:S01]  /*24a10*/  FMUL R15, R0, R26 ;  /* 0x0000001a000f7220 */ /* 0x000fe20000400000 */
[C---:B------:R-:W-:Y:S01]  /*24a20*/  FMUL R12, R28.reuse, R6 ;  /* 0x000000061c0c7220 */ /* 0x040fe20000400000 */
[----:B------:R-:W-:-:S03]  /*24a30*/  FMUL R13, R28, R7 ;  /* 0x000000071c0d7220 */ /* 0x000fc60000400000 */
[----:B------:R-:W-:Y:S01]  /*24a40*/  HMMA.16816.F32.BF16 R4, R16, R24, R8 ;  /* 0x000000181004723c */ /* 0x000fe20000041808 */
[----:B------:R-:W2:-:S15]  /*24a50*/  LDL.LU R24, [R1+0x140] ;  /* 0x0001400001187983 */ /* 0x000e9e0000300800 */
[----:B------:R-:W-:-:S07]  /*24a60*/  NOP ;  /* 0x0000000000007918 */ /* 0x000fce0000000000 */
[----:B------:R0:W-:Y:S04]  /*24a70*/  STL.64 [R1+0xe0], R4 ;  /* 0x0000e00401007387 */ /* 0x0001e80000100a00 */
[----:B------:R-:W-:Y:S04]  /*24a80*/  STL.64 [R1+0xe8], R6 ;  /* 0x0000e80601007387 */ /* 0x000fe80000100a00 */
[----:B------:R-:W2:Y:S04]  /*24a90*/  LDL.LU R25, [R1+0x144] ;  /* 0x0001440001197983 */ /* 0x000ea80000300800 */
[----:B------:R-:W3:Y:S04]  /*24aa0*/  LDL.LU R26, [R1+0x148] ;  /* 0x00014800011a7983 */ /* 0x000ee80000300800 */
[----:B------:R-:W3:Y:S01]  /*24ab0*/  LDL.LU R27, [R1+0x14c] ;  /* 0x00014c00011b7983 */ /* 0x000ee20000300800 */
[----:B0-----:R-:W-:Y:S01]  /*24ac0*/  IMAD.MOV.U32 R4, RZ, RZ, R23 ;  /* 0x000000ffff047224 */ /* 0x001fe200078e0017 */
[----:B------:R-:W-:-:S05]  /*24ad0*/  MOV R5, R22 ;  /* 0x0000001600057202 */ /* 0x000fca0000000f00 */
[----:B------:R-:W-:Y:S04]  /*24ae0*/  STL.64 [R1+0x1e00], R4 ;  /* 0x001e000401007387 */ /* 0x000fe80000100a00 */
[----:B---3--:R-:W-:Y:S04]  /*24af0*/  STL.64 [R1+0x1de0], R26 ;  /* 0x001de01a01007387 */ /* 0x008fe80000100a00 */
[----:B--2---:R0:W-:Y:S04]  /*24b00*/  STL.64 [R1+0x1dd8], R24 ;  /* 0x001dd81801007387 */ /* 0x0041e80000100a00 */
[----:B0-----:R-:W2:Y:S04]  /*24b10*/  LDL.LU R24, [R1+0x120] ;  /* 0x0001200001187983 */ /* 0x001ea80000300800 */
[----:B------:R-:W2:Y:S04]  /*24b20*/  LDL.LU R25, [R1+0x124] ;  /* 0x0001240001197983 */ /* 0x000ea80000300800 */
[----:B------:R-:W3:Y:S04]  /*24b30*/  LDL.LU R26, [R1+0x128] ;  /* 0x00012800011a7983 */ /* 0x000ee80000300800 */
[----:B------:R-:W3:Y:S01]  /*24b40*/  LDL.LU R27, [R1+0x12c] ;  /* 0x00012c00011b7983 */ /* 0x000ee20000300800 */
[----:B------:R-:W-:-:S02]  /*24b50*/  MOV R5, R20 ;  /* 0x0000001400057202 */ /* 0x000fc40000000f00 */
[----:B------:R-:W-:Y:S01]  /*24b60*/  MOV R4, R21 ;  /* 0x0000001500047202 */ /* 0x000fe20000000f00 */
[----:B---3--:R-:W-:Y:S04]  /*24b70*/  STL.64 [R1+0x1e18], R26 ;  /* 0x001e181a01007387 */ /* 0x008fe80000100a00 */
[----:B--2---:R0:W-:Y:S04]  /*24b80*/  STL.64 [R1+0x1e10], R24 ;  /* 0x001e101801007387 */ /* 0x0041e80000100a00 */
[----:B0-----:R-:W2:Y:S04]  /*24b90*/  LDL.LU R24, [R1+0x50] ;  /* 0x0000500001187983 */ /* 0x001ea80000300800 */
[----:B------:R-:W2:Y:S04]  /*24ba0*/  LDL.LU R25, [R1+0x54] ;  /* 0x0000540001197983 */ /* 0x000ea80000300800 */
[----:B------:R-:W3:Y:S04]  /*24bb0*/  LDL.LU R8, [R1+0x430] ;  /* 0x0004300001087983 */ /* 0x000ee80000300800 */
[----:B------:R-:W4:Y:S04]  /*24bc0*/  LDL.LU R9, [R1+0x434] ;  /* 0x0004340001097983 */ /* 0x000f280000300800 */
[----:B------:R-:W5:Y:S04]  /*24bd0*/  LDL.LU R7, [R1+0x438] ;  /* 0x0004380001077983 */ /* 0x000f680000300800 */
[----:B------:R-:W2:Y:S04]  /*24be0*/  LDL.LU R6, [R1+0x43c] ;  /* 0x00043c0001067983 */ /* 0x000ea80000300800 */
[----:B------:R-:W3:Y:S04]  /*24bf0*/  LDL.LU R20, [R1+0x440] ;  /* 0x0004400001147983 */ /* 0x000ee80000300800 */
[----:B------:R-:W3:Y:S04]  /*24c00*/  LDL.LU R21, [R1+0x444] ;  /* 0x0004440001157983 */ /* 0x000ee80000300800 */
[----:B------:R-:W4:Y:S04]  /*24c10*/  LDL.LU R22, [R1+0x448] ;  /* 0x0004480001167983 */ /* 0x000f280000300800 */
[----:B------:R-:W4:Y:S04]  /*24c20*/  LDL.LU R23, [R1+0x44c] ;  /* 0x00044c0001177983 */ /* 0x000f280000300800 */
[----:B----4-:R-:W-:Y:S04]  /*24c30*/  STL.64 [R1+0x1e40], R22 ;  /* 0x001e401601007387 */ /* 0x010fe80000100a00 */
[----:B---3--:R0:W-:Y:S04]  /*24c40*/  STL.64 [R1+0x1e38], R20 ;  /* 0x001e381401007387 */ /* 0x0081e80000100a00 */
[----:B0-----:R-:W3:Y:S04]  /*24c50*/  LDL.LU R20, [R1+0x70] ;  /* 0x0000700001147983 */ /* 0x001ee80000300800 */
[----:B------:R-:W3:Y:S04]  /*24c60*/  LDL.LU R21, [R1+0x74] ;  /* 0x0000740001157983 */ /* 0x000ee80000300800 */
[----:B------:R-:W4:Y:S04]  /*24c70*/  LDL.LU R27, [R1+0x468] ;  /* 0x00046800011b7983 */ /* 0x000f280000300800 */
[----:B------:R-:W4:Y:S01]  /*24c80*/  LDL.LU R26, [R1+0x46c] ;  /* 0x00046c00011a7983 */ /* 0x000f220000300800 */
[C---:B-----5:R-:W-:Y:S01]  /*24c90*/  FMUL R10, R0.reuse, R7 ;  /* 0x00000007000a7220 */ /* 0x060fe20000400000 */
[----:B--2---:R-:W-:Y:S01]  /*24ca0*/  FMUL R11, R0, R6 ;  /* 0x00000006000b7220 */ /* 0x004fe20000400000 */
[C---:B------:R-:W-:Y:S01]  /*24cb0*/  FMUL R8, R28.reuse, R8 ;  /* 0x000000081c087220 */ /* 0x040fe20000400000 */
[----:B------:R-:W-:Y:S01]  /*24cc0*/  FMUL R9, R28, R9 ;  /* 0x000000091c097220 */ /* 0x000fe20000400000 */
[----:B----4-:R-:W-:Y:S04]  /*24cd0*/  STL.64 [R1+0x1e30], R26 ;  /* 0x001e301a01007387 */ /* 0x010fe80000100a00 */
[----:B------:R0:W-:Y:S04]  /*24ce0*/  STL.64 [R1+0x1e28], R24 ;  /* 0x001e281801007387 */ /* 0x0001e80000100a00 */
[----:B0-----:R-:W2:Y:S04]  /*24cf0*/  LDL.LU R24, [R1+0x60] ;  /* 0x0000600001187983 */ /* 0x001ea80000300800 */
[----:B------:R-:W2:Y:S01]  /*24d00*/  LDL.LU R25, [R1+0x64] ;  /* 0x0000640001197983 */ /* 0x000ea20000300800 */
[C---:B---3--:R-:W-:Y:S03]  /*24d10*/  HMMA.16816.F32.BF16 R12, R16.reuse, R20, R12 ;  /* 0x00000014100c723c */ /* 0x048fe6000004180c */
[----:B------:R-:W3:Y:S04]  /*24d20*/  LDL.LU R7, [R1+0x460] ;  /* 0x0004600001077983 */ /* 0x000ee80000300800 */
[----:B------:R-:W4:Y:S04]  /*24d30*/  LDL.LU R6, [R1+0x464] ;  /* 0x0004640001067983 */ /* 0x000f280000300800 */
[----:B------:R-:W5:Y:S04]  /*24d40*/  LDL.LU.64 R22, [R1+0x1e40] ;  /* 0x001e400001167983 */ /* 0x000f680000300a00 */
[----:B------:R-:W3:Y:S08]  /*24d50*/  LDL.LU.64 R20, [R1+0x1e38] ;  /* 0x001e380001147983 */ /* 0x000ef00000300a00 */
[----:B------:R-:W-:Y:S04]  /*24d60*/  STL.64 [R1+0xb0], R12 ;  /* 0x0000b00c01007387 */ /* 0x000fe80000100a00 */
[----:B------:R0:W-:Y:S04]  /*24d70*/  STL.64 [R1+0xb8], R14 ;  /* 0x0000b80e01007387 */ /* 0x0001e80000100a00 */
[----:B0-----:R-:W4:Y:S04]  /*24d80*/  LDL.LU R14, [R1+0x458] ;  /* 0x00045800010e7983 */ /* 0x001f280000300800 */
[----:B------:R-:W4:Y:S04]  /*24d90*/  LDL.LU R15, [R1+0x45c] ;  /* 0x00045c00010f7983 */ /* 0x000f280000300800 */
[----:B------:R-:W4:Y:S04]  /*24da0*/  LDL.LU R12, [R1+0x450] ;  /* 0x00045000010c7983 */ /* 0x000f280000300800 */
[----:B------:R-:W4:Y:S04]  /*24db0*/  LDL.LU R13, [R1+0x454] ;  /* 0x00045400010d7983 */ /* 0x000f280000300800 */
[----:B------:R-:W4:Y:S01]  /*24dc0*/  LDL.LU.64 R26, [R1+0x1e30] ;  /* 0x001e3000011a7983 */ /* 0x000f220000300a00 */
[----:B--2---:R-:W-:Y:S03]  /*24dd0*/  HMMA.16816.F32.BF16 R8, R16, R24, R8 ;  /* 0x000000181008723c */ /* 0x004fe60000041808 */
[----:B------:R-:W2:Y:S01]  /*24de0*/  LDL.LU.64 R24, [R1+0x1e28] ;  /* 0x001e280001187983 */ /* 0x000ea20000300a00 */
[----:B-----5:R-:W-:Y:S01]  /*24df0*/  FMUL R22, R0, R22 ;  /* 0x0000001600167220 */ /* 0x020fe20000400000 */
[C---:B---3--:R-:W-:Y:S01]  /*24e00*/  FMUL R20, R28.reuse, R20 ;  /* 0x000000141c147220 */ /* 0x048fe20000400000 */
[----:B------:R-:W-:Y:S01]  /*24e10*/  FMUL R21, R28, R21 ;  /* 0x000000151c157220 */ /* 0x000fe20000400000 */
[----:B------:R-:W-:-:S15]  /*24e20*/  FMUL R23, R0, R23 ;  /* 0x0000001700177220 */ /* 0x000fde0000400000 */
[----:B------:R-:W-:-:S01]  /*24e30*/  NOP ;  /* 0x0000000000007918 */ /* 0x000fc20000000000 */
[----:B------:R-:W-:Y:S04]  /*24e40*/  STL.64 [R1+0x40], R8 ;  /* 0x0000400801007387 */ /* 0x000fe80000100a00 */
[----:B------:R4:W-:Y:S02]  /*24e50*/  STL.64 [R1+0x48], R10 ;  /* 0x0000480a01007387 */ /* 0x0009e40000100a00 */
[C---:B----4-:R-:W-:Y:S01]  /*24e60*/  FMUL R10, R0.reuse, R14 ;  /* 0x0000000e000a7220 */ /* 0x050fe20000400000 */
[----:B------:R-:W-:Y:S01]  /*24e70*/  FMUL R11, R0, R15 ;  /* 0x0000000f000b7220 */ /* 0x000fe20000400000 */
[C---:B------:R-:W-:Y:S01]  /*24e80*/  FMUL R8, R28.reuse, R12 ;  /* 0x0000000c1c087220 */ /* 0x040fe20000400000 */
[----:B------:R-:W-:Y:S01]  /*24e90*/  FMUL R9, R28, R13 ;  /* 0x0000000d1c097220 */ /* 0x000fe20000400000 */
[C---:B------:R-:W-:Y:S01]  /*24ea0*/  FMUL R14, R0.reuse, R27 ;  /* 0x0000001b000e7220 */ /* 0x040fe20000400000 */
[----:B------:R-:W-:-:S02]  /*24eb0*/  FMUL R15, R0, R26 ;  /* 0x0000001a000f7220 */ /* 0x000fc40000400000 */
[----:B------:R-:W3:Y:S04]  /*24ec0*/  LDL.LU R0, [R1+0x1e20] ;  /* 0x001e200001007983 */ /* 0x000ee80000300800 */
[----:B------:R-:W4:Y:S01]  /*24ed0*/  LDL.LU.64 R26, [R1+0x1e18] ;  /* 0x001e1800011a7983 */ /* 0x000f220000300a00 */
[C---:B------:R-:W-:Y:S01]  /*24ee0*/  FMUL R12, R28.reuse, R7 ;  /* 0x000000071c0c7220 */ /* 0x040fe20000400000 */
[----:B------:R-:W-:Y:S01]  /*24ef0*/  FMUL R13, R28, R6 ;  /* 0x000000061c0d7220 */ /* 0x000fe20000400000 */
[C---:B------:R-:W-:Y:S06]  /*24f00*/  HMMA.16816.F32.BF16 R8, R16.reuse, R4, R8 ;  /* 0x000000041008723c */ /* 0x040fec0000041808 */
[----:B--2---:R-:W-:Y:S01]  /*24f10*/  HMMA.16816.F32.BF16 R20, R16, R24, R20 ;  /* 0x000000181014723c */ /* 0x004fe20000041814 */
[----:B------:R-:W4:-:S15]  /*24f20*/  LDL.LU.64 R24, [R1+0x1e10] ;  /* 0x001e100001187983 */ /* 0x000f1e0000300a00 */
[----:B------:R-:W-:-:S07]  /*24f30*/  NOP ;  /* 0x0000000000007918 */ /* 0x000fce0000000000 */
[----:B------:R-:W-:Y:S04]  /*24f40*/  STL.64 [R1+0x30], R20 ;  /* 0x0000301401007387 */ /* 0x000fe80000100a00 */
[----:B------:R0:W-:Y:S04]  /*24f50*/  STL.64 [R1+0x38], R22 ;  /* 0x0000381601007387 */ /* 0x0001e80000100a00 */
[----:B0-----:R-:W2:Y:S04]  /*24f60*/  LDL R22, [R1+0x88] ;  /* 0x0000880001167983 */ /* 0x001ea80000100800 */
[----:B------:R-:W2:Y:S04]  /*24f70*/  LDL R23, [R1+0x8c] ;  /* 0x00008c0001177983 */ /* 0x000ea80000100800 */
[----:B------:R-:W5:Y:S04]  /*24f80*/  LDL.LU R28, [R1+0x1e08] ;  /* 0x001e0800011c7983 */ /* 0x000f680000300800 */
[----:B------:R-:W3:Y:S04]  /*24f90*/  LDL.LU.64 R4, [R1+0x1e00] ;  /* 0x001e000001047983 */ /* 0x000ee80000300a00 */
[----:B------:R0:W-:Y:S04]  /*24fa0*/  STL.64 [R1+0x20], R8 ;  /* 0x0000200801007387 */ /* 0x0001e80000100a00 */
[----:B------:R1:W-:Y:S04]  /*24fb0*/  STL.64 [R1+0x28], R10 ;  /* 0x0000280a01007387 */ /* 0x0003e80000100a00 */
[----:B0-----:R-:W2:Y:S04]  /*24fc0*/  LDL.LU R8, [R1+0x130] ;  /* 0x0001300001087983 */ /* 0x001ea80000300800 */
[----:B------:R-:W2:Y:S04]  /*24fd0*/  LDL.LU R9, [R1+0x134] ;  /* 0x0001340001097983 */ /* 0x000ea80000300800 */
[----:B-1----:R-:W2:Y:S01]  /*24fe0*/  LDL.LU R10, [R1+0x138] ;  /* 0x00013800010a7983 */ /* 0x002ea20000300800 */
[----:B---3--:R-:W-:Y:S01]  /*24ff0*/  HMMA.16816.F32.BF16 R12, R16, R4, R12 ;  /* 0x00000004100c723c */ /* 0x008fe2000004180c */
[----:B-----5:R-:W-:-:S02]  /*25000*/  IMAD.MOV.U32 R11, RZ, RZ, R28 ;  /* 0x000000ffff0b7224 */ /* 0x020fc400078e001c */
[----:B------:R-:W3:Y:S04]  /*25010*/  LDL.LU R28, [R1+0x1df8] ;  /* 0x001df800011c7983 */ /* 0x000ee80000300800 */
[----:B------:R-:W4:Y:S04]  /*25020*/  LDL.LU.64 R6, [R1+0x1df0] ;  /* 0x001df00001067983 */ /* 0x000f280000300a00 */
[----:B------:R-:W4:Y:S04]  /*25030*/  LDL.LU.64 R4, [R1+0x1de8] ;  /* 0x001de80001047983 */ /* 0x000f280000300a00 */
[----:B------:R-:W4:Y:S08]  /*25040*/  LDL R18, [R1+0xa8] ;  /* 0x0000a80001127983 */ /* 0x000f300000100800 */
[----:B------:R-:W-:Y:S04]  /*25050*/  STL.64 [R1+0x10], R12 ;  /* 0x0000100c01007387 */ /* 0x000fe80000100a00 */
[----:B------:R0:W-:Y:S04]  /*25060*/  STL.64 [R1+0x18], R14 ;  /* 0x0000180e01007387 */ /* 0x0001e80000100a00 */
[----:B------:R-:W4:Y:S04]  /*25070*/  LDL R19, [R1+0xac] ;  /* 0x0000ac0001137983 */ /* 0x000f280000100800 */
[----:B0-----:R-:W5:Y:S01]  /*25080*/  LDL.LU.64 R14, [R1+0x98] ;  /* 0x00009800010e7983 */ /* 0x001f620000300a00 */
[----:B----4-:R-:W-:Y:S03]  /*25090*/  HMMA.16816.F32.BF16 R16, R4, R18, R24 ;  /* 0x000000120410723c */ /* 0x010fe60000041818 */
[----:B------:R-:W4:Y:S04]  /*250a0*/  LDL.LU.64 R26, [R1+0x1de0] ;  /* 0x001de000011a7983 */ /* 0x000f280000300a00 */
[----:B------:R-:W4:-:S15]  /*250b0*/  LDL.LU.64 R24, [R1+0x1dd8] ;  /* 0x001dd80001187983 */ /* 0x000f1e0000300a00 */
[----:B------:R-:W-:-:S01]  /*250c0*/  NOP ;  /* 0x0000000000007918 */ /* 0x000fc20000000000 */
[----:B------:R-:W-:Y:S04]  /*250d0*/  STL.64 [R1], R16 ;  /* 0x0000001001007387 */ /* 0x000fe80000100a00 */
[----:B------:R-:W-:Y:S04]  /*250e0*/  STL.64 [R1+0x8], R18 ;  /* 0x0000081201007387 */ /* 0x000fe80000100a00 */
[----:B------:R-:W0:Y:S01]  /*250f0*/  LDSM.16.M88.4 R16, [R3+UR6+0x15000] ;  /* 0x015000060310783b */ /* 0x000e220008000200 */
[----:B--2---:R-:W-:Y:S01]  /*25100*/  HMMA.16816.F32.BF16 R20, R4, R22, R8 ;  /* 0x000000160414723c */ /* 0x004fe20000041808 */
[----:B------:R-:W-:-:S05]  /*25110*/  LOP3.LUT R12, R29, 0x40, RZ, 0x3c, !PT ;  /* 0x000000401d0c7812 */ /* 0x000fca00078e3cff */
[----:B------:R-:W-:Y:S04]  /*25120*/  LDSM.16.M88.4 R8, [R12+UR6+0x14000] ;  /* 0x014000060c08783b */ /* 0x000fe80008000200 */
[----:B0-----:R-:W-:Y:S04]  /*25130*/  STL.64 [R1+0x1d78], R18 ;  /* 0x001d781201007387 */ /* 0x001fe80000100a00 */
[----:B------:R5:W-:Y:S02]  /*25140*/  STL.64 [R1+0x1d70], R16 ;  /* 0x001d701001007387 */ /* 0x000be40000100a00 */
[----:B-----5:R-:W-:-:S02]  /*25150*/  MOV R17, R14 ;  /* 0x0000000e00117202 */ /* 0x020fc40000000f00 */
[----:B------:R-:W-:-:S05]  /*25160*/  MOV R16, R15 ;  /* 0x0000000f00107202 */ /* 0x000fca0000000f00 */
[----:B------:R-:W-:Y:S01]  /*25170*/  STL.64 [R1+0x1da0], R16 ;  /* 0x001da01001007387 */ /* 0x000fe20000100a00 */
[----:B----4-:R-:W-:-:S15]  /*25180*/  HMMA.16816.F32.BF16 R24, R4, R14, R24 ;  /* 0x0000000e0418723c */ /* 0x010fde0000041818 */
[----:B------:R-:W-:-:S08]  /*25190*/  NOP ;  /* 0x0000000000007918 */ /* 0x000fd00000000000 */
[----:B------:R-:W-:Y:S04]  /*251a0*/  STL [R1+0x1d24], R24 ;  /* 0x001d241801007387 */ /* 0x000fe80000100800 */
[----:B------:R-:W-:Y:S04]  /*251b0*/  STL [R1+0x1d20], R25 ;  /* 0x001d201901007387 */ /* 0x000fe80000100800 */
[----:B------:R-:W-:Y:S04]  /*251c0*/  STL [R1+0x1d1c], R26 ;  /* 0x001d1c1a01007387 */ /* 0x000fe80000100800 */
[----:B------:R-:W-:Y:S04]  /*251d0*/  STL [R1+0x1d18], R27 ;  /* 0x001d181b01007387 */ /* 0x000fe80000100800 */
[----:B---3--:R-:W-:Y:S04]  /*251e0*/  STL [R1+0x1c10], R28 ;  /* 0x001c101c01007387 */ /* 0x008fe80000100800 */
[----:B------:R-:W-:Y:S04]  /*251f0*/  STL.64 [R1+0x1dc0], R6 ;  /* 0x001dc00601007387 */ /* 0x000fe80000100a00 */
[----:B------:R-:W-:Y:S04]  /*25200*/  STL.64 [R1+0x1db8], R4 ;  /* 0x001db80401007387 */ /* 0x000fe80000100a00 */
[----:B------:R-:W2:Y:S04]  /*25210*/  LDL R18, [R1+0x68] ;  /* 0x0000680001127983 */ /* 0x000ea80000100800 */
[----:B------:R-:W2:Y:S04]  /*25220*/  LDL R19, [R1+0x6c] ;  /* 0x00006c0001137983 */ /* 0x000ea80000100800 */
[----:B------:R-:W-:Y:S04]  /*25230*/  STL [R1+0x214], R12 ;  /* 0x0002140c01007387 */ /* 0x000fe80000100800 */
[----:B------:R-:W-:Y:S04]  /*25240*/  STL [R1+0x1cf4], R20 ;  /* 0x001cf41401007387 */ /* 0x000fe80000100800 */
[----:B------:R-:W-:Y:S04]  /*25250*/  STL [R1+0x1cf0], R21 ;  /* 0x001cf01501007387 */ /* 0x000fe80000100800 */
[----:B------:R-:W-:Y:S04]  /*25260*/  STL [R1+0x1cec], R22 ;  /* 0x001cec1601007387 */ /* 0x000fe80000100800 */
[----:B------:R0:W-:Y:S04]  /*25270*/  STL [R1+0x1ce8], R23 ;  /* 0x001ce81701007387 */ /* 0x0001e80000100800 */
[----:B0-----:R-:W3:Y:S04]  /*25280*/  LDL.LU.64 R22, [R1+0x78] ;  /* 0x0000780001167983 */ /* 0x001ee80000300a00 */
[----:B------:R0:W-:Y:S02]  /*25290*/  STL [R1+0x1d98], R12 ;  /* 0x001d980c01007387 */ /* 0x0001e40000100800 */
[----:B0-----:R-:W-:-:S02]  /*252a0*/  MOV R12, R2 ;  /* 0x00000002000c7202 */ /* 0x001fc40000000f00 */
[----:B------:R-:W4:Y:S04]  /*252b0*/  LDL.LU R2, [R1+0x1dd0] ;  /* 0x001dd00001027983 */ /* 0x000f280000300800 */
[----:B------:R-:W5:Y:S04]  /*252c0*/  LDL.LU R13, [R1+0x154] ;  /* 0x00015400010d7983 */ /* 0x000f680000300800 */
[----:B------:R-:W2:Y:S04]  /*252d0*/  LDL.LU R14, [R1+0x158] ;  /* 0x00015800010e7983 */ /* 0x000ea80000300800 */
[----:B------:R-:W2:Y:S01]  /*252e0*/  LDL.LU R15, [R1+0x15c] ;  /* 0x00015c00010f7983 */ /* 0x000ea20000300800 */
[----:B------:R-:W-:-:S05]  /*252f0*/  LOP3.LUT R3, R28, 0x40, RZ, 0x3c, !PT ;  /* 0x000000401c037812 */ /* 0x000fca00078e3cff */
[----:B------:R-:W0:Y:S02]  /*25300*/  LDSM.16.M88.4 R4, [R3+UR6] ;  /* 0x000000060304783b */ /* 0x000e240008000200 */
[----:B0-----:R-:W-:Y:S02]  /*25310*/  IMAD.MOV.U32 R24, RZ, RZ, R5 ;  /* 0x000000ffff187224 */ /* 0x001fe400078e0005 */
[----:B--2---:R-:W-:Y:S04]  /*25320*/  STL.64 [R1+0x1db0], R14 ;  /* 0x001db00e01007387 */ /* 0x004fe80000100a00 */
[----:B-----5:R0:W-:Y:S02]  /*25330*/  STL.64 [R1+0x1da8], R12 ;  /* 0x001da80c01007387 */ /* 0x0201e40000100a00 */
[----:B0-----:R-:W-:Y:S01]  /*25340*/  IMAD.MOV.U32 R12, RZ, RZ, R0 ;  /* 0x000000ffff0c7224 */ /* 0x001fe200078e0000 */
[----:B----4-:R-:W-:Y:S01]  /*25350*/  MOV R13, R2 ;  /* 0x00000002000d7202 */ /* 0x010fe20000000f00 */
[----:B------:R-:W2:Y:S04]  /*25360*/  LDL.LU R0, [R1+0x1dcc] ;  /* 0x001dcc0001007983 */ /* 0x000ea80000300800 */
[----:B------:R-:W4:Y:S04]  /*25370*/  LDL.LU R2, [R1+0x1dc8] ;  /* 0x001dc80001027983 */ /* 0x000f280000300800 */
[----:B------:R-:W5:Y:S04]  /*25380*/  LDL.LU R14, [R1+0x168] ;  /* 0x00016800010e7983 */ /* 0x000f680000300800 */
[----:B------:R-:W5:Y:S04]  /*25390*/  LDL.LU R15, [R1+0x16c] ;  /* 0x00016c00010f7983 */ /* 0x000f680000300800 */
[----:B------:R-:W-:Y:S04]  /*253a0*/  STL.64 [R1+0x1d30], R10 ;  /* 0x001d300a01007387 */ /* 0x000fe80000100a00 */
[----:B------:R0:W-:Y:S04]  /*253b0*/  STL.64 [R1+0x1d28], R8 ;  /* 0x001d280801007387 */ /* 0x0001e80000100a00 */
[----:B0-----:R-:W3:Y:S04]  /*253c0*/  LDL.LU R8, [R1+0x170] ;  /* 0x0001700001087983 */ /* 0x001ee80000300800 */
[----:B------:R-:W3:Y:S04]  /*253d0*/  LDL.LU R9, [R1+0x174] ;  /* 0x0001740001097983 */ /* 0x000ee80000300800 */
[----:B------:R-:W-:Y:S04]  /*253e0*/  STL [R1+0x180], R4 ;  /* 0x0001800401007387 */ /* 0x000fe80000100800 */
[----:B------:R-:W-:Y:S04]  /*253f0*/  STL.64 [R1+0x188], R6 ;  /* 0x0001880601007387 */ /* 0x000fe80000100a00 */
[----:B------:R-:W0:Y:S04]  /*25400*/  LDSM.16.M88.4 R4, [R3+UR6+0x2000] ;  /* 0x002000060304783b */ /* 0x000e280008000200 */
[----:B------:R-:W-:Y:S04]  /*25410*/  STL [R1+0x1d9c], R24 ;  /* 0x001d9c1801007387 */ /* 0x000fe80000100800 */
[----:B------:R-:W5:Y:S04]  /*25420*/  LDL.LU.64 R26, [R1+0x58] ;  /* 0x00005800011a7983 */ /* 0x000f680000300a00 */
[----:B0-----:R-:W-:Y:S04]  /*25430*/  STL.64 [R1+0x190], R4 ;  /* 0x0001900401007387 */ /* 0x001fe80000100a00 */
[----:B------:R-:W-:Y:S04]  /*25440*/  STL.64 [R1+0x198], R6 ;  /* 0x0001980601007387 */ /* 0x000fe80000100a00 */
[----:B------:R-:W0:Y:S04]  /*25450*/  LDSM.16.M88.4 R4, [R3+UR6+0x4000] ;  /* 0x004000060304783b */ /* 0x000e280008000200 */
[----:B0-----:R-:W-:Y:S04]  /*25460*/  STL.64 [R1+0x1b0], R4 ;  /* 0x0001b00401007387 */ /* 0x001fe80000100a00 */
[----:B------:R-:W-:Y:S01]  /*25470*/  STL.64 [R1+0x1b8], R6 ;  /* 0x0001b80601007387 */ /* 0x000fe20000100a00 */
[----:B--2---:R-:W-:-:S02]  /*25480*/  MOV R11, R0 ;  /* 0x00000000000b7202 */ /* 0x004fc40000000f00 */
[----:B----4-:R-:W-:Y:S02]  /*25490*/  MOV R10, R2 ;  /* 0x00000002000a7202 */ /* 0x010fe40000000f00 */
[----:B------:R-:W-:Y:S02]  /*254a0*/  MOV R2, R6 ;  /* 0x0000000600027202 */ /* 0x000fe40000000f00 */
[----:B------:R-:W-:Y:S02]  /*254b0*/  MOV R0, R7 ;  /* 0x0000000700007202 */ /* 0x000fe40000000f00 */
[----:B------:R-:W0:Y:S04]  /*254c0*/  LDSM.16.M88.4 R4, [R3+UR6+0x6000] ;  /* 0x006000060304783b */ /* 0x000e280008000200 */
[----:B------:R-:W-:Y:S04]  /*254d0*/  STL [R1+0x1c58], R0 ;  /* 0x001c580001007387 */ /* 0x000fe80000100800 */
[----:B------:R-:W-:Y:S04]  /*254e0*/  STL [R1+0x1c54], R2 ;  /* 0x001c540201007387 */ /* 0x000fe80000100800 */
[----:B0-----:R-:W-:Y:S04]  /*254f0*/  STL.64 [R1+0x1c0], R4 ;  /* 0x0001c00401007387 */ /* 0x001fe80000100a00 */
[----:B------:R0:W-:Y:S04]  /*25500*/  STL.64 [R1+0x1c8], R6 ;  /* 0x0001c80601007387 */ /* 0x0001e80000100a00 */
[----:B0-----:R-:W3:Y:S04]  /*25510*/  LDL.LU.64 R6, [R1+0x1dc0] ;  /* 0x001dc00001067983 */ /* 0x001ee80000300a00 */
[----:B------:R-:W3:Y:S02]  /*25520*/  LDL.LU.64 R4, [R1+0x1db8] ;  /* 0x001db80001047983 */ /* 0x000ee40000300a00 */
[----:B---3--:R-:W-:-:S15]  /*25530*/  HMMA.16816.F32.BF16 R8, R4, R22, R8 ;  /* 0x000000160408723c */ /* 0x008fde0000041808 */
[----:B------:R-:W-:-:S08]  /*25540*/  NOP ;  /* 0x0000000000007918 */ /* 0x000fd00000000000 */
[----:B------:R-:W-:Y:S04]  /*25550*/  STL.64 [R1+0x120], R8 ;  /* 0x0001200801007387 */ /* 0x000fe80000100a00 */
[----:B------:R0:W-:Y:S02]  /*25560*/  STL.64 [R1+0x128], R10 ;  /* 0x0001280a01007387 */ /* 0x0001e40000100a00 */
[----:B0-----:R-:W-:Y:S01]  /*25570*/  MOV R11, R22 ;  /* 0x00000016000b7202 */ /* 0x001fe20000000f00 */
[----:B------:R-:W-:Y:S02]  /*25580*/  IMAD.MOV.U32 R10, RZ, RZ, R23 ;  /* 0x000000ffff0a7224 */ /* 0x000fe400078e0017 */
[----:B------:R-:W0:Y:S01]  /*25590*/  LDSM.16.M88.4 R20, [R3+UR6+0x8000] ;  /* 0x008000060314783b */ /* 0x000e220008000200 */
[----:B-----5:R-:W-:Y:S03]  /*255a0*/  HMMA.16816.F32.BF16 R16, R4, R18, R12 ;  /* 0x000000120410723c */ /* 0x020fe6000004180c */
[----:B0-----:R-:W-:Y:S04]  /*255b0*/  STL.64 [R1+0x170], R20 ;  /* 0x0001701401007387 */ /* 0x001fe80000100a00 */
[----:B------:R-:W-:Y:S04]  /*255c0*/  STL.64 [R1+0x178], R22 ;  /* 0x0001781601007387 */ /* 0x000fe80000100a00 */
[----:B------:R-:W0:Y:S04]  /*255d0*/  LDSM.16.M88.4 R20, [R3+UR6+0xa000] ;  /* 0x00a000060314783b */ /* 0x000e280008000200 */
[----:B0-----:R0:W-:Y:S04]  /*255e0*/  STL.64 [R1+0x200], R20 ;  /* 0x0002001401007387 */ /* 0x0011e80000100a00 */
[----:B------:R1:W-:Y:S04]  /*255f0*/  STL.64 [R1+0x208], R22 ;  /* 0x0002081601007387 */ /* 0x0003e80000100a00 */
[----:B0-----:R-:W2:Y:S04]  /*25600*/  LDL.LU R20, [R1+0x1a0] ;  /* 0x0001a00001147983 */ /* 0x001ea80000300800 */
[----:B------:R-:W2:Y:S04]  /*25610*/  LDL.LU R21, [R1+0x1a4] ;  /* 0x0001a40001157983 */ /* 0x000ea80000300800 */
[----:B-1----:R-:W2:Y:S04]  /*25620*/  LDL.LU R22, [R1+0x1a8] ;  /* 0x0001a80001167983 */ /* 0x002ea80000300800 */
[----:B------:R-:W2:Y:S04]  /*25630*/  LDL.LU R23, [R1+0x1ac] ;  /* 0x0001ac0001177983 */ /* 0x000ea80000300800 */
[----:B------:R-:W3:Y:S04]  /*25640*/  LDL.LU.64 R14, [R1+0x1db0] ;  /* 0x001db000010e7983 */ /* 0x000ee80000300a00 */
[----:B------:R-:W3:Y:S04]  /*25650*/  LDL.LU.64 R12, [R1+0x1da8] ;  /* 0x001da800010c7983 */ /* 0x000ee80000300a00 */
[----:B------:R-:W-:Y:S04]  /*25660*/  STL.64 [R1+0x130], R16 ;  /* 0x0001301001007387 */ /* 0x000fe80000100a00 */
[----:B------:R-:W-:Y:S04]  /*25670*/  STL.64 [R1+0x138], R18 ;  /* 0x0001381201007387 */ /* 0x000fe80000100a00 */
[----:B------:R-:W0:Y:S04]  /*25680*/  LDSM.16.M88.4 R16, [R3+UR6+0xc000] ;  /* 0x00c000060310783b */ /* 0x000e280008000200 */
[----:B0-----:R0:W-:Y:S04]  /*25690*/  STL.64 [R1+0x1f0], R16 ;  /* 0x0001f01001007387 */ /* 0x0011e80000100a00 */
[----:B------:R1:W-:Y:S04]  /*256a0*/  STL.64 [R1+0x1f8], R18 ;  /* 0x0001f81201007387 */ /* 0x0003e80000100a00 */
[----:B0-----:R-:W4:Y:S04]  /*256b0*/  LDL.LU.64 R16, [R1+0x1da0] ;  /* 0x001da00001107983 */ /* 0x001f280000300a00 */
[----:B-1----:R-:W5:Y:S01]  /*256c0*/  LDL.LU.64 R18, [R1+0xd8] ;  /* 0x0000d80001127983 */ /* 0x002f620000300a00 */
[----:B------:R-:W-:-:S02]  /*256d0*/  MOV R9, R26 ;  /* 0x0000001a00097202 */ /* 0x000fc40000000f00 */
[----:B------:R-:W-:Y:S01]  /*256e0*/  MOV R8, R27 ;  /* 0x0000001b00087202 */ /* 0x000fe20000000f00 */
[----:B-----5:R-:W-:Y:S04]  /*256f0*/  STL.64 [R1+0x1d90], R18 ;  /* 0x001d901201007387 */ /* 0x020fe80000100a00 */
[----:B------:R-:W5:Y:S01]  /*25700*/  LDL.LU R24, [R1+0x1d9c] ;  /* 0x001d9c0001187983 */ /* 0x000f620000300800 */
[----:B---3--:R-:W-:-:S15]  /*25710*/  HMMA.16816.F32.BF16 R12, R4, R26, R12 ;  /* 0x0000001a040c723c */ /* 0x008fde000004180c */
[----:B------:R-:W-:-:S09]  /*25720*/  NOP ;  /* 0x0000000000007918 */ /* 0x000fd20000000000 */
[----:B------:R-:W-:Y:S01]  /*25730*/  MOV R25, R12 ;  /* 0x0000000c00197202 */ /* 0x000fe20000000f00 */
[----:B------:R-:W-:Y:S01]  /*25740*/  IMAD.MOV.U32 R26, RZ, RZ, R13 ;  /* 0x000000ffff1a7224 */ /* 0x000fe200078e000d */
[----:B------:R-:W-:Y:S02]  /*25750*/  MOV R27, R14 ;  /* 0x0000000e001b7202 */ /* 0x000fe40000000f00 */
[----:B------:R-:W-:Y:S02]  /*25760*/  MOV R28, R15 ;  /* 0x0000000f001c7202 */ /* 0x000fe40000000f00 */
[----:B------:R-:W0:Y:S04]  /*25770*/  LDSM.16.M88.4 R12, [R3+UR6+0xe000] ;  /* 0x00e00006030c783b */ /* 0x000e280008000200 */
[----:B------:R-:W-:Y:S04]  /*25780*/  STL.64 [R1+0x1d88], R10 ;  /* 0x001d880a01007387 */ /* 0x000fe80000100a00 */
[----:B------:R1:W-:Y:S04]  /*25790*/  STL.64 [R1+0x1d80], R8 ;  /* 0x001d800801007387 */ /* 0x0003e80000100a00 */
[----:B-1----:R-:W3:Y:S04]  /*257a0*/  LDL.LU R8, [R1+0x110] ;  /* 0x0001100001087983 */ /* 0x002ee80000300800 */
[----:B------:R-:W3:Y:S04]  /*257b0*/  LDL.LU R9, [R1+0x114] ;  /* 0x0001140001097983 */ /* 0x000ee80000300800 */
[----:B------:R-:W3:Y:S04]  /*257c0*/  LDL.LU R10, [R1+0x118] ;  /* 0x00011800010a7983 */ /* 0x000ee80000300800 */
[----:B------:R-:W3:Y:S04]  /*257d0*/  LDL.LU R11, [R1+0x11c] ;  /* 0x00011c00010b7983 */ /* 0x000ee80000300800 */
[----:B------:R1:W-:Y:S04]  /*257e0*/  STL.64 [R1+0x1d40], R26 ;  /* 0x001d401a01007387 */ /* 0x0003e80000100a00 */
[----:B-----5:R-:W-:Y:S04]  /*257f0*/  STL.64 [R1+0x1d38], R24 ;  /* 0x001d381801007387 */ /* 0x020fe80000100a00 */
[----:B-1----:R-:W2:Y:S04]  /*25800*/  LDL.LU R26, [R1+0xc8] ;  /* 0x0000c800011a7983 */ /* 0x002ea80000300800 */
[----:B------:R-:W2:Y:S04]  /*25810*/  LDL.LU R27, [R1+0xcc] ;  /* 0x0000cc00011b7983 */ /* 0x000ea80000300800 */
[----:B0-----:R0:W-:Y:S04]  /*25820*/  STL.64 [R1+0x1e0], R12 ;  /* 0x0001e00c01007387 */ /* 0x0011e80000100a00 */
[----:B------:R-:W-:Y:S04]  /*25830*/  STL.64 [R1+0x1e8], R14 ;  /* 0x0001e80e01007387 */ /* 0x000fe80000100a00 */
[----:B0-----:R-:W5:Y:S04]  /*25840*/  LDL.LU R12, [R1+0x1d98] ;  /* 0x001d9800010c7983 */ /* 0x001f680000300800 */
[----:B------:R-:W-:Y:S04]  /*25850*/  STL [R1+0x1a18], R3 ;  /* 0x001a180301007387 */ /* 0x000fe80000100800 */
[----:B-----5:R-:W0:Y:S04]  /*25860*/  LDSM.16.M88.4 R12, [R12+UR6+0x15000] ;  /* 0x015000060c0c783b */ /* 0x020e280008000200 */
[----:B0-----:R-:W-:Y:S04]  /*25870*/  STL [R1+0x1c5c], R12 ;  /* 0x001c5c0c01007387 */ /* 0x001fe80000100800 */
[----:B------:R-:W-:Y:S04]  /*25880*/  STL [R1+0x1c50], R13 ;  /* 0x001c500d01007387 */ /* 0x000fe80000100800 */
[----:B------:R4:W-:Y:S04]  /*25890*/  STL [R1+0x1c4c], R14 ;  /* 0x001c4c0e01007387 */ /* 0x0009e80000100800 */
[----:B------:R0:W-:Y:S01]  /*258a0*/  STL [R1+0x1c48], R15 ;  /* 0x001c480f01007387 */ /* 0x0001e20000100800 */
[----:B----4-:R-:W-:Y:S01]  /*258b0*/  MOV R14, R17 ;  /* 0x00000011000e7202 */ /* 0x010fe20000000f00 */
[----:B0-----:R-:W-:-:S02]  /*258c0*/  IMAD.MOV.U32 R15, RZ, RZ, R16 ;  /* 0x000000ffff0f7224 */ /* 0x001fc400078e0010 */
[----:B--2---:R-:W-:-:S15]  /*258d0*/  HMMA.16816.F32.BF16 R16, R4, R26, R20 ;  /* 0x0000001a0410723c */ /* 0x004fde0000041814 */
[----:B------:R-:W-:-:S09]  /*258e0*/  NOP ;  /* 0x0000000000007918 */ /* 0x000fd20000000000 */
[----:B------:R-:W-:Y:S01]  /*258f0*/  MOV R23, R18 ;  /* 0x0000001200177202 */ /* 0x000fe20000000f00 */
[----:B------:R-:W-:Y:S02]  /*25900*/  IMAD.MOV.U32 R3, RZ, RZ, R19 ;  /* 0x000000ffff037224 */ /* 0x000fe400078e0013 */
[----:B------:R-:W3:Y:S01]  /*25910*/  LDL.LU.64 R18, [R1+0x1d90] ;  /* 0x001d900001127983 */ /* 0x000ee20000300a00 */
[----:B------:R-:W-:-:S03]  /*25920*/  MOV R22, R17 ;  /* 0x0000001100167202 */ /* 0x000fc60000000f00 */
[----:B------:R0:W-:Y:S04]  /*25930*/  STL.64 [R1+0x1d50], R26 ;  /* 0x001d501a01007387 */ /* 0x0001e80000100a00 */
[----:B------:R-:W2:Y:S04]  /*25940*/  LDL.LU R24, [R1+0xf0] ;  /* 0x0000f00001187983 */ /* 0x000ea80000300800 */
[----:B------:R-:W2:Y:S01]  /*25950*/  LDL.LU R25, [R1+0xf4] ;  /* 0x0000f40001197983 */ /* 0x000ea20000300800 */
[----:B------:R-:W-:-:S03]  /*25960*/  LOP3.LUT R12, R29, 0x60, RZ, 0x3c, !PT ;  /* 0x000000601d0c7812 */ /* 0x000fc600078e3cff */
[----:B0-----:R-:W2:Y:S04]  /*25970*/  LDL.LU R26, [R1+0xf8] ;  /* 0x0000f800011a7983 */ /* 0x001ea80000300800 */
[----:B------:R-:W2:Y:S04]  /*25980*/  LDL.LU R27, [R1+0xfc] ;  /* 0x0000fc00011b7983 */ /* 0x000ea80000300800 */
[----:B------:R0:W-:Y:S04]  /*25990*/  STL [R1+0x1d00], R22 ;  /* 0x001d001601007387 */ /* 0x0001e80000100800 */
[----:B------:R1:W-:Y:S04]  /*259a0*/  STL [R1+0x1cfc], R23 ;  /* 0x001cfc1701007387 */ /* 0x0003e80000100800 */
[----:B------:R4:W-:Y:S04]  /*259b0*/  STL [R1+0x1cf8], R3 ;  /* 0x001cf80301007387 */ /* 0x0009e80000100800 */
[----:B------:R-:W-:Y:S01]  /*259c0*/  STL [R1+0x1c14], R29 ;  /* 0x001c141d01007387 */ /* 0x000fe20000100800 */
[----:B------:R-:W-:Y:S01]  /*259d0*/  MOV R21, R16 ;  /* 0x0000001000157202 */ /* 0x000fe20000000f00 */
[----:B---3--:R-:W-:Y:S02]  /*259e0*/  HMMA.16816.F32.BF16 R4, R4, R18, R8 ;  /* 0x000000120404723c */ /* 0x008fe40000041808 */
[----:B------:R-:W3:Y:S04]  /*259f0*/  LDL.LU.64 R10, [R1+0x1d88] ;  /* 0x001d8800010a7983 */ /* 0x000ee80000300a00 */
[----:B------:R-:W5:-:S15]  /*25a00*/  LDL.LU.64 R8, [R1+0x1d80] ;  /* 0x001d800001087983 */ /* 0x000f5e0000300a00 */
[----:B------:R-:W-:-:S03]  /*25a10*/  NOP ;  /* 0x0000000000007918 */ /* 0x000fc60000000000 */
[----:B0-----:R-:W-:Y:S01]  /*25a20*/  MOV R22, R4 ;  /* 0x0000000400167202 */ /* 0x001fe20000000f00 */
[----:B-1----:R-:W-:Y:S01]  /*25a30*/  IMAD.MOV.U32 R23, RZ, RZ, R5 ;  /* 0x000000ffff177224 */ /* 0x002fe200078e0005 */
[----:B----4-:R-:W-:Y:S02]  /*25a40*/  MOV R3, R6 ;  /* 0x0000000600037202 */ /* 0x010fe40000000f00 */
[----:B------:R-:W-:Y:S02]  /*25a50*/  MOV R20, R7 ;  /* 0x0000000700147202 */ /* 0x000fe40000000f00 */
[----:B------:R-:W0:Y:S01]  /*25a60*/  LDSM.16.M88.4 R4, [R12+UR6+0x14000] ;  /* 0x014000060c04783b */ /* 0x000e220008000200 */
[----:B------:R-:W-:Y:S02]  /*25a70*/  MOV R2, R18 ;  /* 0x0000001200027202 */ /* 0x000fe40000000f00 */
[----:B------:R-:W-:Y:S02]  /*25a80*/  MOV R0, R19 ;  /* 0x0000001300007202 */ /* 0x000fe40000000f00 */
[----:B------:R-:W4:Y:S04]  /*25a90*/  LDL.LU.64 R18, [R1+0x1d78] ;  /* 0x001d780001127983 */ /* 0x000f280000300a00 */
[----:B------:R-:W4:Y:S04]  /*25aa0*/  LDL.LU.64 R16, [R1+0x1d70] ;  /* 0x001d700001107983 */ /* 0x000f280000300a00 */
[----:B------:R-:W-:Y:S04]  /*25ab0*/  STL [R1+0x2c4], R12 ;  /* 0x0002c40c01007387 */ /* 0x000fe80000100800 */
[----:B------:R1:W-:Y:S04]  /*25ac0*/  STL.64 [R1+0x1d10], R22 ;  /* 0x001d101601007387 */ /* 0x0003e80000100a00 */
[----:B------:R-:W-:Y:S04]  /*25ad0*/  STL.64 [R1+0x1d08], R20 ;  /* 0x001d081401007387 */ /* 0x000fe80000100a00 */
[----:B-1----:R-:W4:Y:S04]  /*25ae0*/  LDL.LU R22, [R1+0xa8] ;  /* 0x0000a80001167983 */ /* 0x002f280000300800 */
[----:B------:R-:W4:Y:S04]  /*25af0*/  LDL.LU R23, [R1+0xac] ;  /* 0x0000ac0001177983 */ /* 0x000f280000300800 */
[----:B0-----:R-:W-:Y:S04]  /*25b00*/  STL.64 [R1+0x1ba8], R6 ;  /* 0x001ba80601007387 */ /* 0x001fe80000100a00 */
[----:B------:R0:W-:Y:S04]  /*25b10*/  STL.64 [R1+0x1ba0], R4 ;  /* 0x001ba00401007387 */ /* 0x0001e80000100a00 */
[----:B0-----:R-:W4:Y:S04]  /*25b20*/  LDL.LU R4, [R1+0x100] ;  /* 0x0001000001047983 */ /* 0x001f280000300800 */
[----:B------:R-:W4:Y:S04]  /*25b30*/  LDL.LU R5, [R1+0x104] ;  /* 0x0001040001057983 */ /* 0x000f280000300800 */
[----:B------:R-:W4:Y:S04]  /*25b40*/  LDL.LU R6, [R1+0x108] ;  /* 0x0001080001067983 */ /* 0x000f280000300800 */
[----:B------:R-:W4:Y:S02]  /*25b50*/  LDL.LU R7, [R1+0x10c] ;  /* 0x00010c0001077983 */ /* 0x000f240000300800 */
[----:B----4-:R-:W-:Y:S02]  /*25b60*/  HMMA.16816.F32.BF16 R4, R16, R22, R4 ;  /* 0x000000161004723c */ /* 0x010fe40000041804 */
[----:B------:R-:W4:-:S15]  /*25b70*/  LDL.LU R22, [R1+0x68] ;  /* 0x0000680001167983 */ /* 0x000f1e0000300800 */
[----:B------:R-:W-:-:S06]  /*25b80*/  NOP ;  /* 0x0000000000007918 */ /* 0x000fcc0000000000 */
[----:B------:R-:W-:Y:S04]  /*25b90*/  STL.64 [R1+0x110], R4 ;  /* 0x0001100401007387 */ /* 0x000fe80000100a00 */
[----:B------:R2:W-:Y:S04]  /*25ba0*/  STL.64 [R1+0x118], R6 ;  /* 0x0001180601007387 */ /* 0x0005e80000100a00 */
[----:B------:R-:W4:Y:S01]  /*25bb0*/  LDL.LU R23, [R1+0x6c] ;  /* 0x00006c0001177983 */ /* 0x000f220000300800 */
[----:B--2---:R-:W-:Y:S07]  /*25bc0*/  HMMA.16816.F32.BF16 R4, R16, R14, R24 ;  /* 0x0000000e1004723c */ /* 0x004fee0000041818 */
[----:B-----5:R-:W-:Y:S01]  /*25bd0*/  IMAD.MOV.U32 R26, RZ, RZ, R9 ;  /* 0x000000ffff1a7224 */ /* 0x020fe200078e0009 */
[----:B------:R-:W-:Y:S01]  /*25be0*/  MOV R27, R8 ;  /* 0x00000008001b7202 */ /* 0x000fe20000000f00 */
[----:B----4-:R3:W-:Y:S02]  /*25bf0*/  STL.64 [R1+0x1d58], R22 ;  /* 0x001d581601007387 */ /* 0x0107e40000100a00 */
[----:B---3--:R-:W-:Y:S01]  /*25c00*/  MOV R22, R11 ;  /* 0x0000000b00167202 */ /* 0x008fe20000000f00 */
[----:B------:R-:W-:-:S05]  /*25c10*/  IMAD.MOV.U32 R23, RZ, RZ, R10 ;  /* 0x000000ffff177224 */ /* 0x000fca00078e000a */
[----:B------:R0:W-:Y:S04]  /*25c20*/  STL.64 [R1+0x1d60], R22 ;  /* 0x001d601601007387 */ /* 0x0001e80000100a00 */
[----:B0-----:R-:W2:Y:S04]  /*25c30*/  LDL.LU R22, [R1+0x88] ;  /* 0x0000880001167983 */ /* 0x001ea80000300800 */
[----:B------:R-:W2:Y:S04]  /*25c40*/  LDL.LU R23, [R1+0x8c] ;  /* 0x00008c0001177983 */ /* 0x000ea80000300800 */
[----:B------:R-:W-:Y:S04]  /*25c50*/  STL [R1+0x10c], R7 ;  /* 0x00010c0701007387 */ /* 0x000fe80000100800 */
[----:B------:R0:W-:Y:S04]  /*25c60*/  STL.64 [R1+0x1d68], R26 ;  /* 0x001d681a01007387 */ /* 0x0001e80000100a00 */
[----:B------:R-:W2:Y:S04]  /*25c70*/  LDL.LU R24, [R1+0xe0] ;  /* 0x0000e00001187983 */ /* 0x000ea80000300800 */
[----:B------:R-:W2:Y:S04]  /*25c80*/  LDL.LU R25, [R1+0xe4] ;  /* 0x0000e40001197983 */ /* 0x000ea80000300800 */
[----:B0-----:R-:W2:Y:S04]  /*25c90*/  LDL.LU R26, [R1+0xe8] ;  /* 0x0000e800011a7983 */ /* 0x001ea80000300800 */
[----:B------:R-:W2:Y:S01]  /*25ca0*/  LDL.LU R27, [R1+0xec] ;  /* 0x0000ec00011b7983 */ /* 0x000ea20000300800 */
[----:B------:R-:W-:-:S02]  /*25cb0*/  MOV R15, R6 ;  /* 0x00000006000f7202 */ /* 0x000fc40000000f00 */
[----:B------:R-:W-:Y:S02]  /*25cc0*/  MOV R6, R2 ;  /* 0x0000000200067202 */ /* 0x000fe40000000f00 */
[----:B------:R-:W-:Y:S02]  /*25cd0*/  MOV R7, R0 ;  /* 0x0000000000077202 */ /* 0x000fe40000000f00 */
[----:B------:R-:W-:-:S03]  /*25ce0*/  MOV R13, R4 ;  /* 0x00000004000d7202 */ /* 0x000fc60000000f00 */
[----:B------:R0:W-:Y:S04]  /*25cf0*/  STL.64 [R1+0x1d48], R6 ;  /* 0x001d480601007387 */ /* 0x0001e80000100a00 */
[----:B------:R-:W3:Y:S04]  /*25d00*/  LDL.LU R8, [R1+0x10] ;  /* 0x0000100001087983 */ /* 0x000ee80000300800 */
[----:B------:R-:W3:Y:S04]  /*25d10*/  LDL.LU R9, [R1+0x14] ;  /* 0x0000140001097983 */ /* 0x000ee80000300800 */
[----:B------:R-:W3:Y:S04]  /*25d20*/  LDL.LU R10, [R1+0x18] ;  /* 0x00001800010a7983 */ /* 0x000ee80000300800 */
[----:B------:R-:W3:Y:S01]  /*25d30*/  LDL.LU R11, [R1+0x1c] ;  /* 0x00001c00010b7983 */ /* 0x000ee20000300800 */
[----:B------:R-:W-:-:S03]  /*25d40*/  MOV R14, R5 ;  /* 0x00000005000e7202 */ /* 0x000fc60000000f00 */
[----:B------:R-:W4:Y:S04]  /*25d50*/  LDL.LU R4, [R1+0x20] ;  /* 0x0000200001047983 */ /* 0x000f280000300800 */
[----:B------:R-:W4:Y:S04]  /*25d60*/  LDL.LU R5, [R1+0x24] ;  /* 0x0000240001057983 */ /* 0x000f280000300800 */
[----:B0-----:R-:W4:Y:S04]  /*25d70*/  LDL.LU R6, [R1+0x28] ;  /* 0x0000280001067983 */ /* 0x001f280000300800 */
[----:B------:R-:W4:Y:S04]  /*25d80*/  LDL.LU R7, [R1+0x2c] ;  /* 0x00002c0001077983 */ /* 0x000f280000300800 */
[----:B------:R-:W-:Y:S04]  /*25d90*/  STL [R1+0x1c68], R15 ;  /* 0x001c680f01007387 */ /* 0x000fe80000100800 */
[----:B------:R0:W-:Y:S04]  /*25da0*/  STL [R1+0x1c64], R13 ;  /* 0x001c640d01007387 */ /* 0x0001e80000100800 */
[----:B------:R1:W-:Y:S04]  /*25db0*/  STL [R1+0x1c60], R14 ;  /* 0x001c600e01007387 */ /* 0x0003e80000100800 */
[----:B------:R-:W5:Y:S04]  /*25dc0*/  LDL.LU R12, [R1+0xb0] ;  /* 0x0000b000010c7983 */ /* 0x000f680000300800 */
[----:B0-----:R-:W5:Y:S04]  /*25dd0*/  LDL.LU R13, [R1+0xb4] ;  /* 0x0000b400010d7983 */ /* 0x001f680000300800 */
[----:B-1----:R-:W5:Y:S04]  /*25de0*/  LDL.LU R14, [R1+0xb8] ;  /* 0x0000b800010e7983 */ /* 0x002f680000300800 */
[----:B------:R-:W5:Y:S01]  /*25df0*/  LDL.LU R15, [R1+0xbc] ;  /* 0x0000bc00010f7983 */ /* 0x000f620000300800 */
[----:B--2---:R-:W-:Y:S03]  /*25e00*/  HMMA.16816.F32.BF16 R20, R16, R22, R24 ;  /* 0x000000161014723c */ /* 0x004fe60000041818 */
[----:B------:R-:W2:-:S15]  /*25e10*/  LDL.LU.64 R26, [R1+0x1d68] ;  /* 0x001d6800011a7983 */ /* 0x000e9e0000300a00 */
[----:B------:R-:W-:-:S05]  /*25e20*/  NOP ;  /* 0x0000000000007918 */ /* 0x000fca0000000000 */
[----:B------:R-:W-:Y:S04]  /*25e30*/  STL.64 [R1+0xf0], R20 ;  /* 0x0000f01401007387 */ /* 0x000fe80000100a00 */
[----:B------:R0:W-:Y:S04]  /*25e40*/  STL.64 [R1+0xf8], R22 ;  /* 0x0000f81601007387 */ /* 0x0001e80000100a00 */
[----:B0-----:R-:W5:Y:S02]  /*25e50*/  LDL.LU.64 R22, [R1+0x1d60] ;  /* 0x001d600001167983 */ /* 0x001f640000300a00 */
[----:B-----5:R-:W-:-:S15]  /*25e60*/  HMMA.16816.F32.BF16 R20, R16, R22, R12 ;  /* 0x000000161014723c */ /* 0x020fde000004180c */
[----:B------:R-:W-:-:S09]  /*25e70*/  NOP ;  /* 0x0000000000007918 */ /* 0x000fd20000000000 */
[----:B------:R-:W-:Y:S02]  /*25e80*/  MOV R2, R23 ;  /* 0x0000001700027202 */ /* 0x000fe40000000f00 */
[----:B------:R-:W-:Y:S02]  /*25e90*/  MOV R0, R22 ;  /* 0x0000001600007202 */ /* 0x000fe40000000f00 */
[----:B------:R-:W-:Y:S01]  /*25ea0*/  MOV R12, R21 ;  /* 0x00000015000c7202 */ /* 0x000fe20000000f00 */
[----:B------:R-:W-:Y:S01]  /*25eb0*/  IMAD.MOV.U32 R14, RZ, RZ, R20 ;  /* 0x000000ffff0e7224 */ /* 0x000fe200078e0014 */
[----:B------:R-:W5:Y:S04]  /*25ec0*/  LDL.LU.64 R22, [R1+0x1d58] ;  /* 0x001d580001167983 */ /* 0x000f680000300a00 */
[----:B------:R-:W-:Y:S04]  /*25ed0*/  STL [R1+0x1c78], R2 ;  /* 0x001c780201007387 */ /* 0x000fe80000100800 */
[----:B------:R-:W-:Y:S04]  /*25ee0*/  STL [R1+0x1c74], R0 ;  /* 0x001c740001007387 */ /* 0x000fe80000100800 */
[----:B------:R0:W-:Y:S04]  /*25ef0*/  STL [R1+0x1c70], R12 ;  /* 0x001c700c01007387 */ /* 0x0001e80000100800 */
[----:B------:R1:W-:Y:S04]  /*25f00*/  STL [R1+0x1c6c], R14 ;  /* 0x001c6c0e01007387 */ /* 0x0003e80000100800 */
[----:B0-----:R-:W5:Y:S04]  /*25f10*/  LDL.LU R12, [R1+0x40] ;  /* 0x00004000010c7983 */ /* 0x001f680000300800 */
[----:B------:R-:W5:Y:S04]  /*25f20*/  LDL.LU R13, [R1+0x44] ;  /* 0x00004400010d7983 */ /* 0x000f680000300800 */
[----:B-1----:R-:W5:Y:S04]  /*25f30*/  LDL.LU R14, [R1+0x48] ;  /* 0x00004800010e7983 */ /* 0x002f680000300800 */
[----:B------:R-:W5:Y:S02]  /*25f40*/  LDL.LU R15, [R1+0x4c] ;  /* 0x00004c00010f7983 */ /* 0x000f640000300800 */
[----:B-----5:R-:W-:-:S15]  /*25f50*/  HMMA.16816.F32.BF16 R20, R16, R22, R12 ;  /* 0x000000161014723c */ /* 0x020fde000004180c */
[----:B------:R-:W-:-:S09]  /*25f60*/  NOP ;  /* 0x0000000000007918 */ /* 0x000fd20000000000 */
[----:B------:R-:W-:Y:S01]  /*25f70*/  MOV R13, R23 ;  /* 0x00000017000d7202 */ /* 0x000fe20000000f00 */
[----:B------:R-:W-:Y:S01]  /*25f80*/  IMAD.MOV.U32 R15, RZ, RZ, R22 ;  /* 0x000000ffff0f7224 */ /* 0x000fe200078e0016 */
[----:B------:R0:W-:Y:S04]  /*25f90*/  STL.64 [R1+0xb0], R20 ;  /* 0x0000b01401007387 */ /* 0x0001e80000100a00 */
[----:B0-----:R-:W5:Y:S04]  /*25fa0*/  LDL.LU.64 R20, [R1+0x190] ;  /* 0x0001900001147983 */ /* 0x001f680000300a00 */
[----:B------:R0:W-:Y:S04]  /*25fb0*/  STL [R1+0x1c80], R13 ;  /* 0x001c800d01007387 */ /* 0x0001e80000100800 */
[----:B------:R1:W-:Y:S04]  /*25fc0*/  STL [R1+0x1c7c], R15 ;  /* 0x001c7c0f01007387 */ /* 0x0003e80000100800 */
[----:B------:R-:W2:Y:S04]  /*25fd0*/  LDL.LU R12, [R1+0x30] ;  /* 0x00003000010c7983 */ /* 0x000ea80000300800 */
[----:B0-----:R-:W2:Y:S04]  /*25fe0*/  LDL.LU R13, [R1+0x34] ;  /* 0x00003400010d7983 */ /* 0x001ea80000300800 */
[----:B------:R-:W2:Y:S04]  /*25ff0*/  LDL.LU R14, [R1+0x38] ;  /* 0x00003800010e7983 */ /* 0x000ea80000300800 */
[----:B-1----:R-:W2:Y:S02]  /*26000*/  LDL.LU R15, [R1+0x3c] ;  /* 0x00003c00010f7983 */ /* 0x002ea40000300800 */
[----:B--2---:R-:W-:-:S15]  /*26010*/  HMMA.16816.F32.BF16 R24, R16, R26, R12 ;  /* 0x0000001a1018723c */ /* 0x004fde000004180c */
[----:B------:R-:W-:-:S09]  /*26020*/  NOP ;  /* 0x0000000000007918 */ /* 0x000fd20000000000 */
[----:B------:R-:W-:Y:S01]  /*26030*/  IMAD.MOV.U32 R12, RZ, RZ, R26 ;  /* 0x000000ffff0c7224 */ /* 0x000fe200078e001a */
[----:B------:R-:W-:Y:S02]  /*26040*/  MOV R14, R27 ;  /* 0x0000001b000e7202 */ /* 0x000fe40000000f00 */
[----:B------:R-:W4:Y:S04]  /*26050*/  LDL.LU.64 R26, [R1+0x1d50] ;  /* 0x001d5000011a7983 */ /* 0x000f280000300a00 */
[----:B------:R-:W-:Y:S01]  /*26060*/  STL [R1+0x1ca0], R14 ;  /* 0x001ca00e01007387 */ /* 0x000fe20000100800 */
[----:B------:R-:W-:-:S03]  /*26070*/  MOV R0, R25 ;  /* 0x0000001900007202 */ /* 0x000fc60000000f00 */
[----:B------:R0:W-:Y:S01]  /*26080*/  STL [R1+0x1c8c], R12 ;  /* 0x001c8c0c01007387 */ /* 0x0001e20000100800 */
[----:B------:R-:W-:-:S03]  /*26090*/  MOV R2, R24 ;  /* 0x0000001800027202 */ /* 0x000fc60000000f00 */
[----:B0-----:R-:W2:Y:S04]  /*260a0*/  LDL.LU R12, [R1] ;  /* 0x00000000010c7983 */ /* 0x001ea80000300800 */
[----:B------:R-:W2:Y:S04]  /*260b0*/  LDL.LU R13, [R1+0x4] ;  /* 0x00000400010d7983 */ /* 0x000ea80000300800 */
[----:B------:R-:W2:Y:S04]  /*260c0*/  LDL.LU R14, [R1+0x8] ;  /* 0x00000800010e7983 */ /* 0x000ea80000300800 */
[----:B------:R-:W2:Y:S04]  /*260d0*/  LDL.LU R15, [R1+0xc] ;  /* 0x00000c00010f7983 */ /* 0x000ea80000300800 */
[----:B------:R-:W-:Y:S04]  /*260e0*/  STL [R1+0x1c88], R0 ;  /* 0x001c880001007387 */ /* 0x000fe80000100800 */
[----:B------:R-:W-:Y:S01]  /*260f0*/  STL [R1+0x1c84], R2 ;  /* 0x001c840201007387 */ /* 0x000fe20000100800 */
[----:B----4-:R-:W-:Y:S03]  /*26100*/  HMMA.16816.F32.BF16 R24, R16, R26, R4 ;  /* 0x0000001a1018723c */ /* 0x010fe60000041804 */
[----:B------:R-:W3:-:S15]  /*26110*/  LDL.LU.64 R6, [R1+0x1d48] ;  /* 0x001d480001067983 */ /* 0x000ede0000300a00 */
[----:B------:R-:W-:-:S05]  /*26120*/  NOP ;  /* 0x0000000000007918 */ /* 0x000fca0000000000 */
[----:B------:R-:W-:Y:S04]  /*26130*/  STL.64 [R1+0x90], R24 ;  /* 0x0000901801007387 */ /* 0x000fe80000100a00 */
[----:B------:R0:W-:Y:S04]  /*26140*/  STL.64 [R1+0x98], R26 ;  /* 0x0000981a01007387 */ /* 0x0001e80000100a00 */
[----:B0-----:R-:W4:Y:S04]  /*26150*/  LDL.LU.64 R26, [R1+0x1d40] ;  /* 0x001d4000011a7983 */ /* 0x001f280000300a00 */
[----:B------:R-:W5:Y:S01]  /*26160*/  LDL.LU.64 R24, [R1+0x1d38] ;  /* 0x001d380001187983 */ /* 0x000f620000300a00 */
[----:B---3--:R-:W-:Y:S03]  /*26170*/  HMMA.16816.F32.BF16 R4, R16, R6, R8 ;  /* 0x000000061004723c */ /* 0x008fe60000041808 */
[----:B------:R-:W2:Y:S04]  /*26180*/  LDL.LU.64 R10, [R1+0x1d30] ;  /* 0x001d3000010a7983 */ /* 0x000ea80000300a00 */
[----:B------:R-:W2:Y:S04]  /*26190*/  LDL.LU.64 R8, [R1+0x1d28] ;  /* 0x001d280001087983 */ /* 0x000ea80000300a00 */
[----:B------:R-:W2:Y:S01]  /*261a0*/  LDL.LU R16, [R1+0x180] ;  /* 0x0001800001107983 */ /* 0x000ea20000300800 */
[----:B-----5:R-:W-:-:S03]  /*261b0*/  MOV R17, R24 ;  /* 0x0000001800117202 */ /* 0x020fc60000000f00 */
[----:B------:R-:W3:Y:S08]  /*261c0*/  LDL.LU R24, [R1+0x1d24] ;  /* 0x001d240001187983 */ /* 0x000ef00000300800 */
[----:B------:R0:W-:Y:S04]  /*261d0*/  STL.64 [R1+0x1bb8], R6 ;  /* 0x001bb80601007387 */ /* 0x0001e80000100a00 */
[----:B0-----:R-:W5:Y:S04]  /*261e0*/  LDL R7, [R1+0x2c4] ;  /* 0x0002c40001077983 */ /* 0x001f680000100800 */
[----:B------:R0:W-:Y:S01]  /*261f0*/  STL.64 [R1+0x1bb0], R4 ;  /* 0x001bb00401007387 */ /* 0x0001e20000100a00 */
[----:B----4-:R-:W-:-:S02]  /*26200*/  MOV R6, R27 ;  /* 0x0000001b00067202 */ /* 0x010fc40000000f00 */
[----:B0-----:R-:W-:Y:S01]  /*26210*/  MOV R4, R25 ;  /* 0x0000001900047202 */ /* 0x001fe20000000f00 */
[----:B------:R-:W-:Y:S01]  /*26220*/  IMAD.MOV.U32 R5, RZ, RZ, R26 ;  /* 0x000000ffff057224 */ /* 0x000fe200078e001a */
[----:B-----5:R0:W-:Y:S04]  /*26230*/  STL [R1+0x1ca8], R7 ;  /* 0x001ca80701007387 */ /* 0x0201e80000100800 */
[----:B------:R-:W3:Y:S04]  /*26240*/  LDL.LU R25, [R1+0x1d20] ;  /* 0x001d200001197983 */ /* 0x000ee80000300800 */
[----:B------:R-:W3:Y:S04]  /*26250*/  LDL.LU R26, [R1+0x1d1c] ;  /* 0x001d1c00011a7983 */ /* 0x000ee80000300800 */
[----:B------:R-:W3:Y:S01]  /*26260*/  LDL.LU R27, [R1+0x1d18] ;  /* 0x001d1800011b7983 */ /* 0x000ee20000300800 */
[----:B0-----:R-:W-:-:S05]  /*26270*/  MOV R7, R28 ;  /* 0x0000001c00077202 */ /* 0x001fca0000000f00 */
[----:B------:R-:W-:Y:S04]  /*26280*/  STL.64 [R1+0x1cb8], R6 ;  /* 0x001cb80601007387 */ /* 0x000fe80000100a00 */
[----:B------:R0:W-:Y:S04]  /*26290*/  STL.64 [R1+0x1cb0], R4 ;  /* 0x001cb00401007387 */ /* 0x0001e80000100a00 */
[----:B0-----:R-:W4:Y:S01]  /*262a0*/  LDL.LU.64 R4, [R1+0x170] ;  /* 0x0001700001047983 */ /* 0x001f220000300a00 */
[C---:B--2---:R-:W-:Y:S03]  /*262b0*/  HMMA.16816.F32.BF16 R12, R8.reuse, R16, R12 ;  /* 0x00000010080c723c */ /* 0x044fe6000004180c */
[----:B----4-:R0:W-:Y:S04]  /*262c0*/  STL.64 [R1+0x1cd0], R4 ;  /* 0x001cd00401007387 */ /* 0x0101e80000100a00 */
[----:B0-----:R-:W2:Y:S01]  /*262d0*/  LDL.LU.64 R4, [R1+0x1c0] ;  /* 0x0001c00001047983 */ /* 0x001ea20000300a00 */
[----:B---3--:R-:W-:-:S15]  /*262e0*/  HMMA.16816.F32.BF16 R24, R8, R20, R24 ;  /* 0x000000140818723c */ /* 0x008fde0000041818 */
[----:B------:R-:W-:-:S01]  /*262f0*/  NOP ;  /* 0x0000000000007918 */ /* 0x000fc20000000000 */
[----:B------:R-:W-:Y:S01]  /*26300*/  IMAD.MOV.U32 R28, RZ, RZ, R15 ;  /* 0x000000ffff1c7224 */ /* 0x000fe200078e000f */
[----:B------:R-:W-:Y:S01]  /*26310*/  MOV R15, R20 ;  /* 0x00000014000f7202 */ /* 0x000fe20000000f00 */
[----:B--2---:R0:W-:Y:S04]  /*26320*/  STL.64 [R1+0x1ce0], R4 ;  /* 0x001ce00401007387 */ /* 0x0041e80000100a00 */
[----:B0-----:R-:W2:Y:S04]  /*26330*/  LDL.LU.64 R4, [R1+0x1b0] ;  /* 0x0001b00001047983 */ /* 0x001ea80000300a00 */
[----:B------:R0:W-:Y:S04]  /*26340*/  STL.64 [R1+0x60], R12 ;  /* 0x0000600c01007387 */ /* 0x0001e80000100a00 */
[----:B------:R-:W-:Y:S04]  /*26350*/  STL [R1+0x1ca4], R17 ;  /* 0x001ca41101007387 */ /* 0x000fe80000100800 */
[----:B------:R-:W-:Y:S04]  /*26360*/  STL.64 [R1+0x50], R24 ;  /* 0x0000501801007387 */ /* 0x000fe80000100a00 */
[----:B------:R-:W-:Y:S04]  /*26370*/  STL.64 [R1+0x58], R26 ;  /* 0x0000581a01007387 */ /* 0x000fe80000100a00 */
[----:B------:R-:W3:Y:S01]  /*26380*/  LDL.LU.64 R22, [R1+0x1d10] ;  /* 0x001d100001167983 */ /* 0x000ee20000300a00 */
[----:B------:R-:W-:-:S03]  /*26390*/  MOV R19, R21 ;  /* 0x0000001500137202 */ /* 0x000fc60000000f00 */
[----:B------:R-:W4:Y:S04]  /*263a0*/  LDL.LU.64 R20, [R1+0x1d08] ;  /* 0x001d080001147983 */ /* 0x000f280000300a00 */
[----:B------:R1:W-:Y:S01]  /*263b0*/  STL [R1+0x1cd8], R15 ;  /* 0x001cd80f01007387 */ /* 0x0003e20000100800 */
[----:B------:R-:W-:-:S03]  /*263c0*/  MOV R29, R14 ;  /* 0x0000000e001d7202 */ /* 0x000fc60000000f00 */
[----:B0-----:R-:W5:Y:S04]  /*263d0*/  LDL.LU R12, [R1+0x120] ;  /* 0x00012000010c7983 */ /* 0x001f680000300800 */
[----:B------:R-:W5:Y:S04]  /*263e0*/  LDL.LU R13, [R1+0x124] ;  /* 0x00012400010d7983 */ /* 0x000f680000300800 */
[----:B------:R-:W5:Y:S04]  /*263f0*/  LDL.LU R14, [R1+0x128] ;  /* 0x00012800010e7983 */ /* 0x000f680000300800 */
[----:B-1----:R-:W5:Y:S01]  /*26400*/  LDL.LU R15, [R1+0x12c] ;  /* 0x00012c00010f7983 */ /* 0x002f620000300800 */
[----:B---3--:R-:W-:Y:S01]  /*26410*/  MOV R24, R22 ;  /* 0x0000001600187202 */ /* 0x008fe20000000f00 */
[----:B------:R-:W-:-:S02]  /*26420*/  IMAD.MOV.U32 R25, RZ, RZ, R23 ;  /* 0x000000ffff197224 */ /* 0x000fc400078e0017 */
[----:B------:R-:W3:Y:S04]  /*26430*/  LDL.LU R22, [R1+0x1d00] ;  /* 0x001d000001167983 */ /* 0x000ee80000300800 */
[----:B------:R-:W2:Y:S01]  /*26440*/  LDL.LU R23, [R1+0x1cfc] ;  /* 0x001cfc0001177983 */ /* 0x000ea20000300800 */
[----:B------:R-:W-:Y:S02]  /*26450*/  MOV R26, R3 ;  /* 0x00000003001a7202 */ /* 0x000fe40000000f00 */
[----:B----4-:R-:W-:Y:S01]  /*26460*/  MOV R27, R20 ;  /* 0x00000014001b7202 */ /* 0x010fe20000000f00 */
[----:B------:R-:W4:Y:S04]  /*26470*/  LDL.LU R3, [R1+0x1cf8] ;  /* 0x001cf80001037983 */ /* 0x000f280000300800 */
[----:B------:R-:W5:Y:S04]  /*26480*/  LDL.LU R20, [R1+0x1cf4] ;  /* 0x001cf40001147983 */ /* 0x000f680000300800 */
[----:B------:R-:W-:Y:S04]  /*26490*/  STL.64 [R1+0x1c98], R26 ;  /* 0x001c981a01007387 */ /* 0x000fe80000100a00 */
[----:B------:R0:W-:Y:S02]  /*264a0*/  STL.64 [R1+0x1c90], R24 ;  /* 0x001c901801007387 */ /* 0x0001e40000100a00 */
[----:B0-----:R-:W-:-:S02]  /*264b0*/  MOV R24, R21 ;  /* 0x0000001500187202 */ /* 0x001fc40000000f00 */
[----:B------:R-:W5:Y:S01]  /*264c0*/  LDL.LU R21, [R1+0x1cf0] ;  /* 0x001cf00001157983 */ /* 0x000f620000300800 */
[----:B---3--:R-:W-:Y:S01]  /*264d0*/  IMAD.MOV.U32 R25, RZ, RZ, R22 ;  /* 0x000000ffff197224 */ /* 0x008fe200078e0016 */
[----:B--2---:R-:W-:Y:S02]  /*264e0*/  MOV R26, R23 ;  /* 0x00000017001a7202 */ /* 0x004fe40000000f00 */
[----:B------:R-:W5:Y:S04]  /*264f0*/  LDL.LU R22, [R1+0x1cec] ;  /* 0x001cec0001167983 */ /* 0x000f680000300800 */
[----:B------:R-:W5:Y:S01]  /*26500*/  LDL.LU R23, [R1+0x1ce8] ;  /* 0x001ce80001177983 */ /* 0x000f620000300800 */
[----:B----4-:R-:W-:-:S05]  /*26510*/  MOV R27, R3 ;  /* 0x00000003001b7202 */ /* 0x010fca0000000f00 */
[----:B------:R-:W-:Y:S04]  /*26520*/  STL.64 [R1+0x1cc8], R26 ;  /* 0x001cc81a01007387 */ /* 0x000fe80000100a00 */
[----:B------:R0:W-:Y:S01]  /*26530*/  STL.64 [R1+0x1cc0], R24 ;  /* 0x001cc01801007387 */ /* 0x0001e20000100a00 */
[----:B------:R-:W-:Y:S01]  /*26540*/  MOV R18, R4 ;  /* 0x0000000400127202 */ /* 0x000fe20000000f00 */
[----:B------:R-:W-:Y:S02]  /*26550*/  IMAD.MOV.U32 R3, RZ, RZ, R5 ;  /* 0x000000ffff037224 */ /* 0x000fe400078e0005 */
[----:B0-----:R-:W2:Y:S04]  /*26560*/  LDL.LU R24, [R1+0x130] ;  /* 0x0001300001187983 */ /* 0x001ea80000300800 */
[----:B------:R-:W2:Y:S04]  /*26570*/  LDL.LU R25, [R1+0x134] ;  /* 0x0001340001197983 */ /* 0x000ea80000300800 */
[----:B------:R-:W2:Y:S04]  /*26580*/  LDL.LU R26, [R1+0x138] ;  /* 0x00013800011a7983 */ /* 0x000ea80000300800 */
[----:B------:R-:W2:Y:S01]  /*26590*/  LDL.LU R27, [R1+0x13c] ;  /* 0x00013c00011b7983 */ /* 0x000ea20000300800 */
[----:B-----5:R-:W-:-:S15]  /*265a0*/  HMMA.16816.F32.BF16 R20, R8, R4, R20 ;  /* 0x000000040814723c */ /* 0x020fde0000041814 */
[----:B------:R-:W-:-:S08]  /*265b0*/  NOP ;  /* 0x0000000000007918 */ /* 0x000fd00000000000 */
[----:B------:R0:W-:Y:S04]  /*265c0*/  STL.64 [R1], R20 ;  /* 0x0000001401007387 */ /* 0x0001e80000100a00 */
[----:B------:R-:W-:Y:S04]  /*265d0*/  STL.64 [R1+0x8], R22 ;  /* 0x0000081601007387 */ /* 0x000fe80000100a00 */
[----:B------:R-:W3:Y:S04]  /*265e0*/  LDL.LU.64 R4, [R1+0x1ce0] ;  /* 0x001ce00001047983 */ /* 0x000ee80000300a00 */
[----:B0-----:R-:W4:Y:S01]  /*265f0*/  LDL.LU.64 R20, [R1+0x200] ;  /* 0x0002000001147983 */ /* 0x001f220000300a00 */
[----:B---3--:R-:W-:Y:S06]  /*26600*/  HMMA.16816.F32.BF16 R12, R8, R4, R12 ;  /* 0x00000004080c723c */ /* 0x008fec000004180c */
[----:B------:R-:W-:-:S15]  /*26610*/  MOV R2, R4 ;  /* 0x0000000400027202 */ /* 0x000fde0000000f00 */
[----:B------:R-:W-:-:S02]  /*26620*/  NOP ;  /* 0x0000000000007918 */ /* 0x000fc40000000000 */
[----:B------:R0:W-:Y:S04]  /*26630*/  STL.64 [R1+0x40], R12 ;  /* 0x0000400c01007387 */ /* 0x0001e80000100a00 */
[----:B------:R1:W-:Y:S01]  /*26640*/  STL.64 [R1+0x48], R14 ;  /* 0x0000480e01007387 */ /* 0x0003e20000100a00 */
[----:B0-----:R-:W-:-:S03]  /*26650*/  MOV R13, R5 ;  /* 0x00000005000d7202 */ /* 0x001fc60000000f00 */
[----:B-1----:R-:W3:Y:S04]  /*26660*/  LDL.LU R15, [R1+0x1cd8] ;  /* 0x001cd800010f7983 */ /* 0x002ee80000300800 */
[----:B------:R-:W2:Y:S02]  /*26670*/  LDL.LU.64 R4, [R1+0x1cd0] ;  /* 0x001cd00001047983 */ /* 0x000ea40000300a00 */
[----:B--2---:R-:W-:Y:S06]  /*26680*/  HMMA.16816.F32.BF16 R24, R8, R4, R24 ;  /* 0x000000040818723c */ /* 0x004fec0000041818 */
[----:B------:R-:W-:Y:S01]  /*26690*/  MOV R12, R4 ;  /* 0x00000004000c7202 */ /* 0x000fe20000000f00 */
[----:B------:R-:W-:-:S15]  /*266a0*/  IMAD.MOV.U32 R0, RZ, RZ, R5 ;  /* 0x000000ffff007224 */ /* 0x000fde00078e0005 */
[----:B------:R-:W-:-:S01]  /*266b0*/  NOP ;  /* 0x0000000000007918 */ /* 0x000fc20000000000 */
[----:B------:R-:W-:Y:S04]  /*266c0*/  STL.64 [R1+0x30], R24 ;  /* 0x0000301801007387 */ /* 0x000fe80000100a00 */
[----:B------:R0:W-:Y:S04]  /*266d0*/  STL.64 [R1+0x38], R26 ;  /* 0x0000381a01007387 */ /* 0x0001e80000100a00 */
[----:B0-----:R-:W2:Y:S04]  /*266e0*/  LDL.LU.64 R26, [R1+0x1cc8] ;  /* 0x001cc800011a7983 */ /* 0x001ea80000300a00 */
[----:B------:R-:W2:Y:S04]  /*266f0*/  LDL.LU.64 R24, [R1+0x1cc0] ;  /* 0x001cc00001187983 */ /* 0x000ea80000300a00 */
[----:B------:R-:W4:Y:S04]  /*26700*/  LDL.LU.64 R6, [R1+0x1cb8] ;  /* 0x001cb80001067983 */ /* 0x000f280000300a00 */
[----:B------:R-:W4:Y:S02]  /*26710*/  LDL.LU.64 R4, [R1+0x1cb0] ;  /* 0x001cb00001047983 */ /* 0x000f240000300a00 */
[----:B----4-:R-:W-:-:S15]  /*26720*/  HMMA.16816.F32.BF16 R4, R8, R20, R4 ;  /* 0x000000140804723c */ /* 0x010fde0000041804 */
[----:B------:R-:W-:-:S08]  /*26730*/  NOP ;  /* 0x0000000000007918 */ /* 0x000fd00000000000 */
[----:B------:R-:W-:Y:S04]  /*26740*/  STL.64 [R1+0x20], R4 ;  /* 0x0000200401007387 */ /* 0x000fe80000100a00 */
[----:B------:R0:W-:Y:S04]  /*26750*/  STL.64 [R1+0x28], R6 ;  /* 0x0000280601007387 */ /* 0x0001e80000100a00 */
[----:B0-----:R-:W4:Y:S04]  /*26760*/  LDL.LU R7, [R1+0x1ca8] ;  /* 0x001ca80001077983 */ /* 0x001f280000300800 */
[----:B------:R-:W5:Y:S01]  /*26770*/  LDL.LU R4, [R1+0x90] ;  /* 0x0000900001047983 */ /* 0x000f620000300800 */
[----:B------:R-:W-:-:S02]  /*26780*/  MOV R17, R20 ;  /* 0x0000001400117202 */ /* 0x000fc40000000f00 */
[----:B------:R-:W-:Y:S01]  /*26790*/  MOV R14, R21 ;  /* 0x00000015000e7202 */ /* 0x000fe20000000f00 */
[----:B------:R-:W5:Y:S04]  /*267a0*/  LDL.LU R5, [R1+0x94] ;  /* 0x0000940001057983 */ /* 0x000f680000300800 */
[----:B------:R-:W3:Y:S04]  /*267b0*/  LDL.LU R6, [R1+0x98] ;  /* 0x0000980001067983 */ /* 0x000ee80000300800 */
[----:B----4-:R0:W1:Y:S04]  /*267c0*/  LDSM.16.M88.4 R20, [R7+UR6+0x15000] ;  /* 0x015000060714783b */ /* 0x0100680008000200 */
[----:B0-----:R-:W3:Y:S04]  /*267d0*/  LDL.LU R7, [R1+0x9c] ;  /* 0x00009c0001077983 */ /* 0x001ee80000300800 */
[----:B---3--:R-:W-:Y:S04]  /*267e0*/  STL.64 [R1+0x1bc8], R6 ;  /* 0x001bc80601007387 */ /* 0x008fe80000100a00 */
[----:B-----5:R0:W-:Y:S02]  /*267f0*/  STL.64 [R1+0x1bc0], R4 ;  /* 0x001bc00401007387 */ /* 0x0201e40000100a00 */
[----:B0-----:R-:W-:Y:S01]  /*26800*/  MOV R4, R17 ;  /* 0x0000001100047202 */ /* 0x001fe20000000f00 */
[----:B------:R-:W-:Y:S01]  /*26810*/  IMAD.MOV.U32 R5, RZ, RZ, R14 ;  /* 0x000000ffff057224 */ /* 0x000fe200078e000e */
[----:B------:R-:W3:Y:S04]  /*26820*/  LDL.LU R17, [R1+0x1ca4] ;  /* 0x001ca40001117983 */ /* 0x000ee80000300800 */
[----:B------:R-:W4:Y:S04]  /*26830*/  LDL.LU R14, [R1+0x1ca0] ;  /* 0x001ca000010e7983 */ /* 0x000f280000300800 */
[----:B------:R0:W-:Y:S04]  /*26840*/  STL.64 [R1+0x1be0], R4 ;  /* 0x001be00401007387 */ /* 0x0001e80000100a00 */
[----:B0-----:R-:W2:Y:S04]  /*26850*/  LDL R4, [R1+0x1f0] ;  /* 0x0001f00001047983 */ /* 0x001ea80000100800 */
[----:B------:R-:W2:Y:S04]  /*26860*/  LDL R5, [R1+0x1f4] ;  /* 0x0001f40001057983 */ /* 0x000ea80000100800 */
[----:B-1----:R-:W-:Y:S04]  /*26870*/  STL [R1+0x1b30], R21 ;  /* 0x001b301501007387 */ /* 0x002fe80000100800 */
[----:B------:R-:W-:Y:S04]  /*26880*/  STL [R1+0x1b2c], R22 ;  /* 0x001b2c1601007387 */ /* 0x000fe80000100800 */
[----:B------:R-:W-:Y:S01]  /*26890*/  STL [R1+0x1b28], R23 ;  /* 0x001b281701007387 */ /* 0x000fe20000100800 */
[----:B--2---:R-:W-:Y:S03]  /*268a0*/  HMMA.16816.F32.BF16 R4, R8, R4, R24 ;  /* 0x000000040804723c */ /* 0x004fe60000041818 */
[----:B------:R-:W2:Y:S04]  /*268b0*/  LDL.LU.64 R26, [R1+0x1c98] ;  /* 0x001c9800011a7983 */ /* 0x000ea80000300a00 */
[----:B------:R-:W2:-:S15]  /*268c0*/  LDL.LU.64 R24, [R1+0x1c90] ;  /* 0x001c900001187983 */ /* 0x000e9e0000300a00 */
[----:B------:R-:W-:-:S01]  /*268d0*/  NOP ;  /* 0x0000000000007918 */ /* 0x000fc20000000000 */
[----:B------:R0:W-:Y:S04]  /*268e0*/  STL.64 [R1+0x10], R4 ;  /* 0x0000100401007387 */ /* 0x0001e80000100a00 */
[----:B------:R-:W-:Y:S01]  /*268f0*/  STL [R1+0x18], R6 ;  /* 0x0000180601007387 */ /* 0x000fe20000100800 */
[----:B0-----:R-:W-:Y:S02]  /*26900*/  MOV R4, R12 ;  /* 0x0000000c00047202 */ /* 0x001fe40000000f00 */
[----:B------:R-:W-:Y:S01]  /*26910*/  MOV R5, R0 ;  /* 0x0000000000057202 */ /* 0x000fe20000000f00 */
[----:B------:R-:W5:Y:S04]  /*26920*/  LDL.LU R12, [R1+0x1c8c] ;  /* 0x001c8c00010c7983 */ /* 0x000f680000300800 */
[----:B------:R-:W3:Y:S04]  /*26930*/  LDL.LU R0, [R1+0x1c88] ;  /* 0x001c880001007983 */ /* 0x000ee80000300800 */
[----:B------:R0:W-:Y:S04]  /*26940*/  STL.64 [R1+0x1bf8], R4 ;  /* 0x001bf80401007387 */ /* 0x0001e80000100a00 */
[----:B0-----:R-:W2:Y:S01]  /*26950*/  LDL.LU.64 R4, [R1+0x1e0] ;  /* 0x0001e00001047983 */ /* 0x001ea20000300a00 */
[----:B------:R-:W-:Y:S01]  /*26960*/  MOV R23, R7 ;  /* 0x0000000700177202 */ /* 0x000fe20000000f00 */
[----:B--2---:R-:W-:Y:S06]  /*26970*/  HMMA.16816.F32.BF16 R24, R8, R4, R24 ;  /* 0x000000040818723c */ /* 0x004fec0000041818 */
[----:B------:R-:W-:Y:S01]  /*26980*/  IMAD.MOV.U32 R22, RZ, RZ, R4 ;  /* 0x000000ffff167224 */ /* 0x000fe200078e0004 */
[----:B------:R-:W-:-:S02]  /*26990*/  MOV R21, R5 ;  /* 0x0000000500157202 */ /* 0x000fc40000000f00 */
[----:B------:R-:W-:Y:S02]  /*269a0*/  MOV R4, R2 ;  /* 0x0000000200047202 */ /* 0x000fe40000000f00 */
[----:B------:R-:W-:Y:S01]  /*269b0*/  MOV R5, R13 ;  /* 0x0000000d00057202 */ /* 0x000fe20000000f00 */
[----:B------:R-:W2:Y:S04]  /*269c0*/  LDL.LU R2, [R1+0x1c84] ;  /* 0x001c840001027983 */ /* 0x000ea80000300800 */
[----:B------:R-:W3:Y:S04]  /*269d0*/  LDL.LU R13, [R1+0x1c80] ;  /* 0x001c8000010d7983 */ /* 0x000ee80000300800 */
[----:B------:R0:W-:Y:S04]  /*269e0*/  STL.64 [R1+0x1c18], R4 ;  /* 0x001c180401007387 */ /* 0x0001e80000100a00 */
[----:B0-----:R-:W4:Y:S04]  /*269f0*/  LDL.LU R4, [R1+0xf0] ;  /* 0x0000f00001047983 */ /* 0x001f280000300800 */
[----:B------:R-:W4:Y:S04]  /*26a00*/  LDL.LU R5, [R1+0xf4] ;  /* 0x0000f40001057983 */ /* 0x000f280000300800 */
[----:B------:R-:W5:Y:S04]  /*26a10*/  LDL.LU R6, [R1+0xf8] ;  /* 0x0000f80001067983 */ /* 0x000f680000300800 */
[----:B------:R-:W5:Y:S04]  /*26a20*/  LDL.LU R7, [R1+0xfc] ;  /* 0x0000fc0001077983 */ /* 0x000f680000300800 */
[----:B-----5:R-:W-:Y:S04]  /*26a30*/  STL.64 [R1+0x1c28], R6 ;  /* 0x001c280601007387 */ /* 0x020fe80000100a00 */
[----:B----4-:R0:W-:Y:S02]  /*26a40*/  STL.64 [R1+0x1c20], R4 ;  /* 0x001c200401007387 */ /* 0x0101e40000100a00 */
[----:B0-----:R-:W-:Y:S01]  /*26a50*/  IMAD.MOV.U32 R4, RZ, RZ, R15 ;  /* 0x000000ffff047224 */ /* 0x001fe200078e000f */
[----:B------:R-:W-:Y:S01]  /*26a60*/  MOV R5, R19 ;  /* 0x0000001300057202 */ /* 0x000fe20000000f00 */
[----:B------:R-:W4:Y:S04]  /*26a70*/  LDL.LU R15, [R1+0x1c7c] ;  /* 0x001c7c00010f7983 */ /* 0x000f280000300800 */
[----:B------:R0:W-:Y:S04]  /*26a80*/  STL.64 [R1+0x1c40], R4 ;  /* 0x001c400401007387 */ /* 0x0001e80000100a00 */
[----:B0-----:R-:W5:Y:S04]  /*26a90*/  LDL.LU R4, [R1+0x110] ;  /* 0x0001100001047983 */ /* 0x001f680000300800 */
[----:B------:R-:W5:Y:S04]  /*26aa0*/  LDL.LU R5, [R1+0x114] ;  /* 0x0001140001057983 */ /* 0x000f680000300800 */
[----:B------:R-:W5:Y:S04]  /*26ab0*/  LDL.LU R6, [R1+0x118] ;  /* 0x0001180001067983 */ /* 0x000f680000300800 */
[----:B------:R-:W5:Y:S04]  /*26ac0*/  LDL.LU R7, [R1+0x11c] ;  /* 0x00011c0001077983 */ /* 0x000f680000300800 */
[----:B------:R0:W-:Y:S04]  /*26ad0*/  STL.64 [R1+0x1bd8], R22 ;  /* 0x001bd81601007387 */ /* 0x0001e80000100a00 */
[----:B------:R2:W-:Y:S01]  /*26ae0*/  STL.64 [R1+0x1bd0], R20 ;  /* 0x001bd01401007387 */ /* 0x0005e20000100a00 */
[----:B0-----:R-:W-:Y:S01]  /*26af0*/  IMAD.MOV.U32 R22, RZ, RZ, R12 ;  /* 0x000000ffff167224 */ /* 0x001fe200078e000c */
[----:B--2---:R-:W-:-:S02]  /*26b00*/  MOV R20, R2 ;  /* 0x0000000200147202 */ /* 0x004fc40000000f00 */
[----:B------:R-:W-:Y:S01]  /*26b10*/  MOV R23, R14 ;  /* 0x0000000e00177202 */ /* 0x000fe20000000f00 */
[----:B------:R-:W2:Y:S01]  /*26b20*/  LDL.LU R2, [R1+0x1c78] ;  /* 0x001c780001027983 */ /* 0x000ea20000300800 */
[----:B---3--:R-:W-:-:S03]  /*26b30*/  MOV R21, R0 ;  /* 0x0000000000157202 */ /* 0x008fc60000000f00 */
[----:B------:R-:W3:Y:S04]  /*26b40*/  LDL.LU R0, [R1+0x1c74] ;  /* 0x001c740001007983 */ /* 0x000ee80000300800 */
[----:B------:R-:W5:Y:S04]  /*26b50*/  LDL.LU R12, [R1+0x1c70] ;  /* 0x001c7000010c7983 */ /* 0x000f680000300800 */
[----:B------:R-:W2:Y:S04]  /*26b60*/  LDL.LU R14, [R1+0x1c6c] ;  /* 0x001c6c00010e7983 */ /* 0x000ea80000300800 */
[----:B------:R-:W-:Y:S04]  /*26b70*/  STL.64 [R1+0x1bf0], R22 ;  /* 0x001bf01601007387 */ /* 0x000fe80000100a00 */
[----:B------:R0:W-:Y:S04]  /*26b80*/  STL.64 [R1+0x1be8], R20 ;  /* 0x001be81401007387 */ /* 0x0001e80000100a00 */
[----:B0-----:R-:W3:Y:S04]  /*26b90*/  LDL.LU R20, [R1+0xb0] ;  /* 0x0000b00001147983 */ /* 0x001ee80000300800 */
[----:B------:R-:W3:Y:S01]  /*26ba0*/  LDL.LU R21, [R1+0xb4] ;  /* 0x0000b40001157983 */ /* 0x000ee20000300800 */
[----:B------:R-:W-:-:S02]  /*26bb0*/  MOV R23, R13 ;  /* 0x0000000d00177202 */ /* 0x000fc40000000f00 */
[----:B----4-:R-:W-:Y:S02]  /*26bc0*/  MOV R22, R15 ;  /* 0x0000000f00167202 */ /* 0x010fe40000000f00 */
[----:B------:R-:W4:Y:S04]  /*26bd0*/  LDL.LU R15, [R1+0x1c68] ;  /* 0x001c6800010f7983 */ /* 0x000f280000300800 */
[----:B------:R-:W4:Y:S04]  /*26be0*/  LDL.LU R13, [R1+0x1c64] ;  /* 0x001c6400010d7983 */ /* 0x000f280000300800 */
[----:B------:R-:W-:Y:S04]  /*26bf0*/  STL.64 [R1+0x1c08], R22 ;  /* 0x001c081601007387 */ /* 0x000fe80000100a00 */
[----:B---3--:R2:W-:Y:S02]  /*26c00*/  STL.64 [R1+0x1c00], R20 ;  /* 0x001c001401007387 */ /* 0x0085e40000100a00 */
[----:B--2---:R-:W-:-:S02]  /*26c10*/  IMAD.MOV.U32 R20, RZ, RZ, R14 ;  /* 0x000000ffff147224 */ /* 0x004fc400078e000e */
[----:B------:R-:W2:Y:S01]  /*26c20*/  LDL.LU R14, [R1+0x1c60] ;  /* 0x001c6000010e7983 */ /* 0x000ea20000300800 */
[----:B------:R-:W-:Y:S02]  /*26c30*/  MOV R22, R0 ;  /* 0x0000000000167202 */ /* 0x000fe40000000f00 */
[----:B------:R-:W-:Y:S02]  /*26c40*/  MOV R23, R2 ;  /* 0x0000000200177202 */ /* 0x000fe40000000f00 */
[----:B-----5:R-:W-:Y:S02]  /*26c50*/  MOV R21, R12 ;  /* 0x0000000c00157202 */ /* 0x020fe40000000f00 */
[----:B------:R-:W3:Y:S04]  /*26c60*/  LDL.LU R12, [R1+0x1c5c] ;  /* 0x001c5c00010c7983 */ /* 0x000ee80000300800 */
[----:B------:R-:W5:Y:S04]  /*26c70*/  LDL.LU R0, [R1+0x1c58] ;  /* 0x001c580001007983 */ /* 0x000f680000300800 */
[----:B------:R-:W5:Y:S04]  /*26c80*/  LDL.LU R2, [R1+0x1c54] ;  /* 0x001c540001027983 */ /* 0x000f680000300800 */
[----:B------:R-:W-:Y:S04]  /*26c90*/  STL.64 [R1+0x1c38], R22 ;  /* 0x001c381601007387 */ /* 0x000fe80000100a00 */
[----:B------:R4:W-:Y:S02]  /*26ca0*/  STL.64 [R1+0x1c30], R20 ;  /* 0x001c301401007387 */ /* 0x0009e40000100a00 */
[----:B----4-:R-:W-:Y:S01]  /*26cb0*/  IMAD.MOV.U32 R20, RZ, RZ, R13 ;  /* 0x000000ffff147224 */ /* 0x010fe200078e000d */
[----:B------:R-:W-:Y:S01]  /*26cc0*/  MOV R22, R15 ;  /* 0x0000000f00167202 */ /* 0x000fe20000000f00 */
[----:B------:R-:W3:Y:S01]  /*26cd0*/  LDL.LU R13, [R1+0x1c50] ;  /* 0x001c5000010d7983 */ /* 0x000ee20000300800 */
[----:B--2---:R-:W-:-:S03]  /*26ce0*/  MOV R21, R14 ;  /* 0x0000000e00157202 */ /* 0x004fc60000000f00 */
[----:B------:R-:W3:Y:S04]  /*26cf0*/  LDL.LU R14, [R1+0x1c4c] ;  /* 0x001c4c00010e7983 */ /* 0x000ee80000300800 */
[----:B------:R-:W3:Y:S04]  /*26d00*/  LDL.LU R15, [R1+0x1c48] ;  /* 0x001c4800010f7983 */ /* 0x000ee80000300800 */
[----:B------:R-:W2:Y:S04]  /*26d10*/  LDL.LU R23, [R1+0x10c] ;  /* 0x00010c0001177983 */ /* 0x000ea80000300800 */
[----:B------:R-:W-:Y:S04]  /*26d20*/  STL.64 [R1+0x1b40], R26 ;  /* 0x001b401a01007387 */ /* 0x000fe80000100a00 */
[----:B------:R0:W-:Y:S01]  /*26d30*/  STL.64 [R1+0x1b38], R24 ;  /* 0x001b381801007387 */ /* 0x0001e20000100a00 */
[----:B------:R-:W-:-:S03]  /*26d40*/  MOV R8, R18 ;  /* 0x0000001200087202 */ /* 0x000fc60000000f00 */
[----:B0-----:R-:W4:Y:S04]  /*26d50*/  LDL.LU.64 R24, [R1+0x1f0] ;  /* 0x0001f00001187983 */ /* 0x001f280000300a00 */
[----:B------:R-:W4:Y:S01]  /*26d60*/  LDL.LU.64 R26, [R1+0x1f8] ;  /* 0x0001f800011a7983 */ /* 0x000f220000300a00 */
[----:B---3--:R-:W-:Y:S03]  /*26d70*/  HMMA.16816.F32.BF16 R16, R12, R16, R4 ;  /* 0x000000100c10723c */ /* 0x008fe60000041804 */
[----:B------:R-:W2:Y:S01]  /*26d80*/  LDL.LU.64 R4, [R1+0x1c40] ;  /* 0x001c400001047983 */ /* 0x000ea20000300a00 */
[----:B-----5:R-:W-:Y:S02]  /*26d90*/  MOV R10, R2 ;  /* 0x00000002000a7202 */ /* 0x020fe40000000f00 */
[----:B------:R-:W-:Y:S01]  /*26da0*/  MOV R11, R0 ;  /* 0x00000000000b7202 */ /* 0x000fe20000000f00 */
[----:B------:R-:W-:-:S15]  /*26db0*/  IMAD.MOV.U32 R9, RZ, RZ, R3 ;  /* 0x000000ffff097224 */ /* 0x000fde00078e0003 */
[----:B------:R-:W-:-:S01]  /*26dc0*/  NOP ;  /* 0x0000000000007918 */ /* 0x000fc20000000000 */
[----:B------:R0:W-:Y:S04]  /*26dd0*/  STL.64 [R1+0x1b50], R18 ;  /* 0x001b501201007387 */ /* 0x0001e80000100a00 */
[----:B------:R-:W-:Y:S04]  /*26de0*/  STL.64 [R1+0x1b48], R16 ;  /* 0x001b481001007387 */ /* 0x000fe80000100a00 */
[----:B0-----:R-:W3:Y:S01]  /*26df0*/  LDL.LU.64 R18, [R1+0x188] ;  /* 0x0001880001127983 */ /* 0x001ee20000300a00 */
[----:B--2---:R-:W-:Y:S03]  /*26e00*/  HMMA.16816.F32.BF16 R4, R12, R4, R20 ;  /* 0x000000040c04723c */ /* 0x004fe60000041814 */
[----:B------:R-:W2:Y:S04]  /*26e10*/  LDL.LU.64 R22, [R1+0x1c38] ;  /* 0x001c380001167983 */ /* 0x000ea80000300a00 */
[----:B------:R-:W2:-:S15]  /*26e20*/  LDL.LU.64 R20, [R1+0x1c30] ;  /* 0x001c300001147983 */ /* 0x000e9e0000300a00 */
[----:B------:R-:W-:-:S01]  /*26e30*/  NOP ;  /* 0x0000000000007918 */ /* 0x000fc20000000000 */
[----:B------:R0:W-:Y:S01]  /*26e40*/  STL [R1+0x80], R4 ;  /* 0x0000800401007387 */ /* 0x0001e20000100800 */
[----:B------:R-:W-:Y:S01]  /*26e50*/  IMAD.MOV.U32 R2, RZ, RZ, R6 ;  /* 0x000000ffff027224 */ /* 0x000fe200078e0006 */
[----:B------:R-:W-:Y:S02]  /*26e60*/  MOV R0, R7 ;  /* 0x0000000700007202 */ /* 0x000fe40000000f00 */
[----:B------:R-:W-:Y:S01]  /*26e70*/  MOV R3, R5 ;  /* 0x0000000500037202 */ /* 0x000fe20000000f00 */
[----:B------:R-:W5:Y:S04]  /*26e80*/  LDL.LU.64 R6, [R1+0x1c28] ;  /* 0x001c280001067983 */ /* 0x000f680000300a00 */
[----:B0-----:R-:W5:Y:S02]  /*26e90*/  LDL.LU.64 R4, [R1+0x1c20] ;  /* 0x001c200001047983 */ /* 0x001f640000300a00 */
[----:B-----5:R-:W-:-:S15]  /*26ea0*/  HMMA.16816.F32.BF16 R4, R12, R8, R4 ;  /* 0x000000080c04723c */ /* 0x020fde0000041804 */
[----:B------:R-:W-:-:S08]  /*26eb0*/  NOP ;  /* 0x0000000000007918 */ /* 0x000fd00000000000 */
[----:B------:R0:W-:Y:S04]  /*26ec0*/  STL.64 [R1+0x140], R4 ;  /* 0x0001400401007387 */ /* 0x0001e80000100a00 */
[----:B------:R-:W-:Y:S04]  /*26ed0*/  STL.64 [R1+0x148], R6 ;  /* 0x0001480601007387 */ /* 0x000fe80000100a00 */
[----:B0-----:R-:W2:Y:S04]  /*26ee0*/  LDL.LU.64 R4, [R1+0x1c18] ;  /* 0x001c180001047983 */ /* 0x001ea80000300a00 */
[----:B------:R0:W-:Y:S04]  /*26ef0*/  STL.64 [R1+0x1b98], R10 ;  /* 0x001b980a01007387 */ /* 0x0001e80000100a00 */
[----:B------:R-:W3:Y:S04]  /*26f00*/  LDL.LU R8, [R1+0x60] ;  /* 0x0000600001087983 */ /* 0x000ee80000300800 */
[----:B------:R-:W3:Y:S01]  /*26f10*/  LDL.LU R9, [R1+0x64] ;  /* 0x0000640001097983 */ /* 0x000ee20000300800 */
[----:B0-----:R-:W-:-:S02]  /*26f20*/  MOV R10, R29 ;  /* 0x0000001d000a7202 */ /* 0x001fc40000000f00 */
[----:B------:R-:W-:Y:S01]  /*26f30*/  MOV R11, R28 ;  /* 0x0000001c000b7202 */ /* 0x000fe20000000f00 */
[----:B------:R-:W5:Y:S04]  /*26f40*/  LDL.LU R29, [R1+0x1c14] ;  /* 0x001c1400011d7983 */ /* 0x000f680000300800 */
[----:B------:R-:W3:Y:S01]  /*26f50*/  LDL.LU R28, [R1+0x1c10] ;  /* 0x001c1000011c7983 */ /* 0x000ee20000300800 */
[----:B--2---:R-:W-:Y:S03]  /*26f60*/  HMMA.16816.F32.BF16 R4, R12, R4, R20 ;  /* 0x000000040c04723c */ /* 0x004fe60000041814 */
[----:B------:R-:W2:Y:S04]  /*26f70*/  LDL.LU.64 R22, [R1+0x1c08] ;  /* 0x001c080001167983 */ /* 0x000ea80000300a00 */
[----:B------:R-:W2:-:S15]  /*26f80*/  LDL.LU.64 R20, [R1+0x1c00] ;  /* 0x001c000001147983 */ /* 0x000e9e0000300a00 */
[----:B------:R-:W-:-:S01]  /*26f90*/  NOP ;  /* 0x0000000000007918 */ /* 0x000fc20000000000 */
[----:B------:R0:W-:Y:S04]  /*26fa0*/  STL.64 [R1+0x130], R4 ;  /* 0x0001300401007387 */ /* 0x0001e80000100a00 */
[----:B------:R2:W-:Y:S04]  /*26fb0*/  STL.64 [R1+0x138], R6 ;  /* 0x0001380601007387 */ /* 0x0005e80000100a00 */
[----:B0-----:R-:W2:Y:S02]  /*26fc0*/  LDL.LU.64 R4, [R1+0x1bf8] ;  /* 0x001bf80001047983 */ /* 0x001ea40000300a00 */
[----:B--2---:R-:W-:Y:S02]  /*26fd0*/  HMMA.16816.F32.BF16 R4, R12, R4, R20 ;  /* 0x000000040c04723c */ /* 0x004fe40000041814 */
[----:B------:R-:W2:Y:S04]  /*26fe0*/  LDL.LU.64 R22, [R1+0x1bf0] ;  /* 0x001bf00001167983 */ /* 0x000ea80000300a00 */
[----:B------:R-:W2:-:S15]  /*26ff0*/  LDL.LU.64 R20, [R1+0x1be8] ;  /* 0x001be80001147983 */ /* 0x000e9e0000300a00 */
[----:B------:R-:W-:-:S02]  /*27000*/  NOP ;  /* 0x0000000000007918 */ /* 0x000fc40000000000 */
[----:B------:R0:W-:Y:S04]  /*27010*/  STL.64 [R1+0x120], R4 ;  /* 0x0001200401007387 */ /* 0x0001e80000100a00 */
[----:B------:R2:W-:Y:S04]  /*27020*/  STL.64 [R1+0x128], R6 ;  /* 0x0001280601007387 */ /* 0x0005e80000100a00 */
[----:B0-----:R-:W2:Y:S02]  /*27030*/  LDL.LU.64 R4, [R1+0x1be0] ;  /* 0x001be00001047983 */ /* 0x001ea40000300a00 */
[----:B--2---:R-:W-:Y:S02]  /*27040*/  HMMA.16816.F32.BF16 R4, R12, R4, R20 ;  /* 0x000000040c04723c */ /* 0x004fe40000041814 */
[----:B------:R-:W2:Y:S04]  /*27050*/  LDL.LU.64 R22, [R1+0x1bd8] ;  /* 0x001bd80001167983 */ /* 0x000ea80000300a00 */
[----:B------:R-:W5:-:S15]  /*27060*/  LDL.LU.64 R20, [R1+0x1bd0] ;  /* 0x001bd00001147983 */ /* 0x000f5e0000300a00 */
[----:B------:R-:W-:-:S02]  /*27070*/  NOP ;  /* 0x0000000000007918 */ /* 0x000fc40000000000 */
[----:B------:R-:W-:Y:S04]  /*27080*/  STL.64 [R1+0x110], R4 ;  /* 0x0001100401007387 */ /* 0x000fe80000100a00 */
[----:B------:R0:W-:Y:S04]  /*27090*/  STL.64 [R1+0x118], R6 ;  /* 0x0001180601007387 */ /* 0x0001e80000100a00 */
[----:B0-----:R-:W4:Y:S04]  /*270a0*/  LDL.LU.64 R6, [R1+0x1bc8] ;  /* 0x001bc80001067983 */ /* 0x001f280000300a00 */
[----:B------:R-:W4:Y:S02]  /*270b0*/  LDL.LU.64 R4, [R1+0x1bc0] ;  /* 0x001bc00001047983 */ /* 0x000f240000300a00 */
[----:B----4-:R-:W-:-:S15]  /*270c0*/  HMMA.16816.F32.BF16 R4, R12, R24, R4 ;  /* 0x000000180c04723c */ /* 0x010fde0000041804 */
[----:B------:R-:W-:-:S08]  /*270d0*/  NOP ;  /* 0x0000000000007918 */ /* 0x000fd00000000000 */
[----:B------:R-:W-:Y:S04]  /*270e0*/  STL.64 [R1+0x100], R4 ;  /* 0x0001000401007387 */ /* 0x000fe80000100a00 */
[----:B------:R0:W-:Y:S04]  /*270f0*/  STL.64 [R1+0x108], R6 ;  /* 0x0001080601007387 */ /* 0x0001e80000100a00 */
[----:B0-----:R-:W4:Y:S04]  /*27100*/  LDL.LU.64 R6, [R1+0x1bb8] ;  /* 0x001bb80001067983 */ /* 0x001f280000300a00 */
[----:B------:R-:W4:Y:S01]  /*27110*/  LDL.LU.64 R4, [R1+0x1bb0] ;  /* 0x001bb00001047983 */ /* 0x000f220000300a00 */
[----:B--2---:R-:W-:Y:S01]  /*27120*/  IMAD.MOV.U32 R24, RZ, RZ, R22 ;  /* 0x000000ffff187224 */ /* 0x004fe200078e0016 */
[----:B-----5:R-:W-:-:S02]  /*27130*/  MOV R25, R21 ;  /* 0x0000001500197202 */ /* 0x020fc40000000f00 */
[----:B------:R4:W-:Y:S05]  /*27140*/  STL.64 [R1+0x1b58], R26 ;  /* 0x001b581a01007387 */ /* 0x0009ea0000100a00 */
[----:B----4-:R-:W-:Y:S01]  /*27150*/  HMMA.16816.F32.BF16 R24, R12, R24, R4 ;  /* 0x000000180c18723c */ /* 0x010fe20000041804 */
[----:B------:R-:W2:Y:S04]  /*27160*/  LDL.LU.64 R6, [R1+0x1ba8] ;  /* 0x001ba80001067983 */ /* 0x000ea80000300a00 */
[----:B------:R-:W2:Y:S04]  /*27170*/  LDL.LU.64 R4, [R1+0x1ba0] ;  /* 0x001ba00001047983 */ /* 0x000ea80000300a00 */
[----:B------:R-:W0:Y:S04]  /*27180*/  LDSM.16.M88.4 R12, [R29+UR6+0x14080] ;  /* 0x014080061d0c783b */ /* 0x000e280008000200 */
[----:B0-----:R-:W-:Y:S10]  /*27190*/  STL [R1+0x1ab4], R12 ;  /* 0x001ab40c01007387 */ /* 0x001ff40000100800 */
[----:B------:R-:W-:Y:S04]  /*271a0*/  STL.64 [R1+0xf0], R24 ;  /* 0x0000f01801007387 */ /* 0x000fe80000100a00 */
[----:B------:R-:W-:Y:S04]  /*271b0*/  STL.64 [R1+0xf8], R26 ;  /* 0x0000f81a01007387 */ /* 0x000fe80000100a00 */
[----:B------:R-:W-:Y:S04]  /*271c0*/  STL [R1+0x1ab0], R13 ;  /* 0x001ab00d01007387 */ /* 0x000fe80000100800 */
[----:B------:R-:W-:Y:S04]  /*271d0*/  STL [R1+0x1aac], R14 ;  /* 0x001aac0e01007387 */ /* 0x000fe80000100800 */
[----:B------:R-:W-:Y:S04]  /*271e0*/  STL [R1+0x1aa8], R15 ;  /* 0x001aa80f01007387 */ /* 0x000fe80000100800 */
[----:B---3--:R-:W0:Y:S04]  /*271f0*/  LDSM.16.M88.4 R12, [R28+UR6+0x80] ;  /* 0x000080061c0c783b */ /* 0x008e280008000200 */
[----:B------:R-:W1:Y:S04]  /*27200*/  LDSM.16.M88.4 R24, [R28+UR6+0x2080] ;  /* 0x002080061c18783b */ /* 0x000e680008000200 */
[----:B0-----:R-:W-:Y:S04]  /*27210*/  STL.64 [R1+0x230], R12 ;  /* 0x0002300c01007387 */ /* 0x001fe80000100a00 */
[----:B------:R-:W-:Y:S01]  /*27220*/  STL.64 [R1+0x238], R14 ;  /* 0x0002380e01007387 */ /* 0x000fe20000100a00 */
[----:B--2---:R-:W-:-:S15]  /*27230*/  HMMA.16816.F32.BF16 R8, R4, R18, R8 ;  /* 0x000000120408723c */ /* 0x004fde0000041808 */
[----:B------:R-:W-:-:S08]  /*27240*/  NOP ;  /* 0x0000000000007918 */ /* 0x000fd00000000000 */
[----:B------:R0:W-:Y:S04]  /*27250*/  STL.64 [R1+0xe0], R8 ;  /* 0x0000e00801007387 */ /* 0x0001e80000100a00 */
[----:B------:R2:W-:Y:S04]  /*27260*/  STL.64 [R1+0xe8], R10 ;  /* 0x0000e80a01007387 */ /* 0x0005e80000100a00 */
[----:B0-----:R-:W3:Y:S04]  /*27270*/  LDL.LU R8, [R1+0x50] ;  /* 0x0000500001087983 */ /* 0x001ee80000300800 */
[----:B------:R-:W3:Y:S04]  /*27280*/  LDL.LU R9, [R1+0x54] ;  /* 0x0000540001097983 */ /* 0x000ee80000300800 */
[----:B--2---:R-:W3:Y:S04]  /*27290*/  LDL.LU R10, [R1+0x58] ;  /* 0x00005800010a7983 */ /* 0x004ee80000300800 */
[----:B------:R-:W3:Y:S04]  /*272a0*/  LDL.LU R11, [R1+0x5c] ;  /* 0x00005c00010b7983 */ /* 0x000ee80000300800 */
[----:B------:R-:W3:Y:S04]  /*272b0*/  LDL.64 R14, [R1+0x198] ;  /* 0x00019800010e7983 */ /* 0x000ee80000100a00 */
[----:B-1----:R-:W-:Y:S04]  /*272c0*/  STL.64 [R1+0x1a0], R24 ;  /* 0x0001a01801007387 */ /* 0x002fe80000100a00 */
[----:B------:R0:W-:Y:S04]  /*272d0*/  STL.64 [R1+0x1a8], R26 ;  /* 0x0001a81a01007387 */ /* 0x0001e80000100a00 */
[----:B0-----:R-:W2:Y:S01]  /*272e0*/  LDL.LU.64 R26, [R1+0x208] ;  /* 0x00020800011a7983 */ /* 0x001ea20000300a00 */
[----:B------:R-:W-:-:S02]  /*272f0*/  MOV R21, R18 ;  /* 0x0000001200157202 */ /* 0x000fc40000000f00 */
[----:B------:R-:W-:Y:S02]  /*27300*/  MOV R22, R19 ;  /* 0x0000001300167202 */ /* 0x000fe40000000f00 */
[----:B------:R-:W0:Y:S04]  /*27310*/  LDSM.16.M88.4 R16, [R28+UR6+0x4080] ;  /* 0x004080061c10783b */ /* 0x000e280008000200 */
[----:B--2---:R-:W-:Y:S04]  /*27320*/  STL.64 [R1+0x1b60], R26 ;  /* 0x001b601a01007387 */ /* 0x004fe80000100a00 */
[----:B0-----:R0:W-:Y:S04]  /*27330*/  STL.64 [R1+0x250], R16 ;  /* 0x0002501001007387 */ /* 0x0011e80000100a00 */
[----:B------:R1:W-:Y:S04]  /*27340*/  STL.64 [R1+0x258], R18 ;  /* 0x0002581201007387 */ /* 0x0003e80000100a00 */
[----:B0-----:R-:W2:Y:S04]  /*27350*/  LDL.LU R16, [R1+0x10] ;  /* 0x0000100001107983 */ /* 0x001ea80000300800 */
[----:B------:R-:W2:Y:S04]  /*27360*/  LDL.LU R17, [R1+0x14] ;  /* 0x0000140001117983 */ /* 0x000ea80000300800 */
[----:B-1----:R-:W4:Y:S01]  /*27370*/  LDL.LU R18, [R1+0x18] ;  /* 0x0000180001127983 */ /* 0x002f220000300800 */
[----:B------:R-:W-:-:S05]  /*27380*/  IMAD.MOV.U32 R19, RZ, RZ, R23 ;  /* 0x000000ffff137224 */ /* 0x000fca00078e0017 */
[----:B----4-:R-:W-:Y:S04]  /*27390*/  STL.64 [R1+0x1b70], R18 ;  /* 0x001b701201007387 */ /* 0x010fe80000100a00 */
[----:B--2---:R-:W-:Y:S04]  /*273a0*/  STL.64 [R1+0x1b68], R16 ;  /* 0x001b681001007387 */ /* 0x004fe80000100a00 */
[----:B------:R-:W2:Y:S04]  /*273b0*/  LDL R26, [R1+0x178] ;  /* 0x00017800011a7983 */ /* 0x000ea80000100800 */
[----:B------:R-:W2:Y:S04]  /*273c0*/  LDL R27, [R1+0x17c] ;  /* 0x00017c00011b7983 */ /* 0x000ea80000100800 */
[----:B--2---:R0:W-:Y:S04]  /*273d0*/  STL.64 [R1+0x1b78], R26 ;  /* 0x001b781a01007387 */ /* 0x0041e80000100a00 */
[----:B0-----:R-:W2:Y:S04]  /*273e0*/  LDL R26, [R1+0x1c8] ;  /* 0x0001c800011a7983 */ /* 0x001ea80000100800 */
[----:B------:R-:W2:Y:S01]  /*273f0*/  LDL R27, [R1+0x1cc] ;  /* 0x0001cc00011b7983 */ /* 0x000ea20000100800 */
[----:B---3--:R-:W-:Y:S03]  /*27400*/  HMMA.16816.F32.BF16 R8, R4, R14, R8 ;  /* 0x0000000e0408723c */ /* 0x008fe60000041808 */
[----:B--2---:R0:W-:Y:S04]  /*27410*/  STL.64 [R1+0x1b90], R26 ;  /* 0x001b901a01007387 */ /* 0x0041e80000100a00 */
[----:B------:R-:W2:Y:S04]  /*27420*/  LDL.LU R24, [R1] ;  /* 0x0000000001187983 */ /* 0x000ea80000300800 */
[----:B------:R-:W2:Y:S04]  /*27430*/  LDL.LU R25, [R1+0x4] ;  /* 0x0000040001197983 */ /* 0x000ea80000300800 */
[----:B0-----:R-:W2:Y:S04]  /*27440*/  LDL.LU R26, [R1+0x8] ;  /* 0x00000800011a7983 */ /* 0x001ea80000300800 */
[----:B------:R-:W2:Y:S04]  /*27450*/  LDL.LU R27, [R1+0xc] ;  /* 0x00000c00011b7983 */ /* 0x000ea80000300800 */
[----:B------:R-:W3:Y:S04]  /*27460*/  LDL.LU R16, [R1+0x30] ;  /* 0x0000300001107983 */ /* 0x000ee80000300800 */
[----:B------:R-:W3:Y:S04]  /*27470*/  LDL.LU R17, [R1+0x34] ;  /* 0x0000340001117983 */ /* 0x000ee80000300800 */
[----:B------:R-:W4:Y:S04]  /*27480*/  LDL.LU R18, [R1+0x38] ;  /* 0x0000380001127983 */ /* 0x000f280000300800 */
[----:B------:R-:W4:Y:S01]  /*27490*/  LDL.LU R19, [R1+0x3c] ;  /* 0x00003c0001137983 */ /* 0x000f220000300800 */
[----:B------:R-:W-:-:S02]  /*274a0*/  MOV R23, R14 ;  /* 0x0000000e00177202 */ /* 0x000fc40000000f00 */
[----:B------:R-:W-:Y:S02]  /*274b0*/  MOV R13, R8 ;  /* 0x00000008000d7202 */ /* 0x000fe40000000f00 */
[----:B------:R-:W-:Y:S01]  /*274c0*/  MOV R14, R9 ;  /* 0x00000009000e7202 */ /* 0x000fe20000000f00 */
[----:B------:R-:W-:Y:S01]  /*274d0*/  IMAD.MOV.U32 R15, RZ, RZ, R10 ;  /* 0x000000ffff0f7224 */ /* 0x000fe200078e000a */
[----:B----4-:R-:W-:Y:S04]  /*274e0*/  STL.64 [R1+0x1b88], R18 ;  /* 0x001b881201007387 */ /* 0x010fe80000100a00 */
[----:B---3--:R0:W-:Y:S04]  /*274f0*/  STL.64 [R1+0x1b80], R16 ;  /* 0x001b801001007387 */ /* 0x0081e80000100a00 */
[----:B0-----:R-:W3:Y:S04]  /*27500*/  LDL.LU R16, [R1+0x40] ;  /* 0x0000400001107983 */ /* 0x001ee80000300800 */
[----:B------:R-:W3:Y:S04]  /*27510*/  LDL.LU R17, [R1+0x44] ;  /* 0x0000440001117983 */ /* 0x000ee80000300800 */
[----:B------:R-:W3:Y:S04]  /*27520*/  LDL.LU R18, [R1+0x48] ;  /* 0x0000480001127983 */ /* 0x000ee80000300800 */
[----:B------:R-:W3:Y:S04]  /*27530*/  LDL.LU R19, [R1+0x4c] ;  /* 0x00004c0001137983 */ /* 0x000ee80000300800 */
[----:B------:R-:W-:Y:S04]  /*27540*/  STL [R1+0xdc], R11 ;  /* 0x0000dc0b01007387 */ /* 0x000fe80000100800 */
[----:B------:R-:W0:Y:S04]  /*27550*/  LDSM.16.M88.4 R8, [R28+UR6+0x6080] ;  /* 0x006080061c08783b */ /* 0x000e280008000200 */
[----:B------:R-:W-:Y:S04]  /*27560*/  STL [R1+0x1ac0], R13 ;  /* 0x001ac00d01007387 */ /* 0x000fe80000100800 */
[----:B------:R-:W-:Y:S04]  /*27570*/  STL [R1+0x1abc], R14 ;  /* 0x001abc0e01007387 */ /* 0x000fe80000100800 */
[----:B------:R-:W-:Y:S04]  /*27580*/  STL [R1+0x1ab8], R15 ;  /* 0x001ab80f01007387 */ /* 0x000fe80000100800 */
[----:B------:R-:W-:Y:S04]  /*27590*/  LDSM.16.M88.4 R12, [R28+UR6+0x8080] ;  /* 0x008080061c0c783b */ /* 0x000fe80008000200 */
[----:B0-----:R-:W-:Y:S04]  /*275a0*/  STL.64 [R1+0x240], R8 ;  /* 0x0002400801007387 */ /* 0x001fe80000100a00 */
[----:B------:R-:W-:Y:S04]  /*275b0*/  STL.64 [R1+0x248], R10 ;  /* 0x0002480a01007387 */ /* 0x000fe80000100a00 */
[----:B------:R-:W0:Y:S04]  /*275c0*/  LDSM.16.M88.4 R8, [R28+UR6+0xa080] ;  /* 0x00a080061c08783b */ /* 0x000e280008000200 */
[----:B0-----:R-:W-:Y:S04]  /*275d0*/  STL [R1+0x270], R8 ;  /* 0x0002700801007387 */ /* 0x001fe80000100800 */
[----:B------:R0:W-:Y:S04]  /*275e0*/  STL.64 [R1+0x260], R12 ;  /* 0x0002600c01007387 */ /* 0x0001e80000100a00 */
[----:B------:R-:W-:Y:S04]  /*275f0*/  STL.64 [R1+0x268], R14 ;  /* 0x0002680e01007387 */ /* 0x000fe80000100a00 */
[----:B------:R-:W-:Y:S01]  /*27600*/  STL.64 [R1+0x278], R10 ;  /* 0x0002780a01007387 */ /* 0x000fe20000100a00 */
[----:B0-----:R-:W-:-:S03]  /*27610*/  MOV R13, R9 ;  /* 0x00000009000d7202 */ /* 0x001fc60000000f00 */
[----:B------:R-:W0:Y:S04]  /*27620*/  LDSM.16.M88.4 R8, [R28+UR6+0xc080] ;  /* 0x00c080061c08783b */ /* 0x000e280008000200 */
[----:B0-----:R-:W-:Y:S04]  /*27630*/  STL.64 [R1+0x280], R8 ;  /* 0x0002800801007387 */ /* 0x001fe80000100a00 */
[----:B------:R-:W-:Y:S04]  /*27640*/  STL.64 [R1+0x288], R10 ;  /* 0x0002880a01007387 */ /* 0x000fe80000100a00 */
[----:B------:R-:W0:Y:S04]  /*27650*/  LDSM.16.M88.4 R8, [R28+UR6+0xe080] ;  /* 0x00e080061c08783b */ /* 0x000e280008000200 */
[----:B0-----:R-:W-:Y:S04]  /*27660*/  STL.64 [R1+0x290], R8 ;  /* 0x0002900801007387 */ /* 0x001fe80000100a00 */
[----:B------:R0:W-:Y:S04]  /*27670*/  STL.64 [R1+0x298], R10 ;  /* 0x0002980a01007387 */ /* 0x0001e80000100a00 */
[----:B0-----:R-:W2:Y:S02]  /*27680*/  LDL.LU.64 R10, [R1+0x1b98] ;  /* 0x001b9800010a7983 */ /* 0x001ea40000300a00 */
[----:B--2---:R-:W-:Y:S02]  /*27690*/  HMMA.16816.F32.BF16 R8, R4, R10, R24 ;  /* 0x0000000a0408723c */ /* 0x004fe40000041818 */
[----:B------:R-:W3:-:S15]  /*276a0*/  LDL.LU.64 R26, [R1+0x1b90] ;  /* 0x001b9000011a7983 */ /* 0x000ede0000300a00 */
[----:B------:R-:W-:-:S06]  /*276b0*/  NOP ;  /* 0x0000000000007918 */ /* 0x000fcc0000000000 */
[----:B------:R-:W-:Y:S01]  /*276c0*/  STL [R1+0xc8], R10 ;  /* 0x0000c80a01007387 */ /* 0x000fe20000100800 */
[----:B------:R-:W-:Y:S02]  /*276d0*/  MOV R14, R8 ;  /* 0x00000008000e7202 */ /* 0x000fe40000000f00 */
[----:B------:R-:W-:Y:S01]  /*276e0*/  MOV R15, R9 ;  /* 0x00000009000f7202 */ /* 0x000fe20000000f00 */
[----:B------:R-:W-:Y:S02]  /*276f0*/  IMAD.MOV.U32 R12, RZ, RZ, R11 ;  /* 0x000000ffff0c7224 */ /* 0x000fe400078e000b */
[----:B------:R-:W0:Y:S04]  /*27700*/  LDSM.16.M88.4 R8, [R29+UR6+0x15080] ;  /* 0x015080061d08783b */ /* 0x000e280008000200 */
[----:B------:R-:W-:Y:S04]  /*27710*/  STL.64 [R1+0x1ad0], R14 ;  /* 0x001ad00e01007387 */ /* 0x000fe80000100a00 */
[----:B------:R1:W-:Y:S04]  /*27720*/  STL.64 [R1+0x1ac8], R12 ;  /* 0x001ac80c01007387 */ /* 0x0003e80000100a00 */
[----:B-1----:R-:W2:Y:S04]  /*27730*/  LDL.LU R12, [R1+0x20] ;  /* 0x00002000010c7983 */ /* 0x002ea80000300800 */
[----:B------:R-:W2:Y:S04]  /*27740*/  LDL.LU R13, [R1+0x24] ;  /* 0x00002400010d7983 */ /* 0x000ea80000300800 */
[----:B------:R-:W2:Y:S04]  /*27750*/  LDL.LU R14, [R1+0x28] ;  /* 0x00002800010e7983 */ /* 0x000ea80000300800 */
[----:B------:R-:W2:Y:S04]  /*27760*/  LDL.LU R15, [R1+0x2c] ;  /* 0x00002c00010f7983 */ /* 0x000ea80000300800 */
[----:B0-----:R0:W-:Y:S04]  /*27770*/  STL.64 [R1+0x1a00], R10 ;  /* 0x001a000a01007387 */ /* 0x0011e80000100a00 */
[----:B------:R-:W-:Y:S04]  /*27780*/  STL.64 [R1+0x19f8], R8 ;  /* 0x0019f80801007387 */ /* 0x000fe80000100a00 */
[----:B0-----:R-:W4:Y:S04]  /*27790*/  LDL R10, [R1+0x1e8] ;  /* 0x0001e800010a7983 */ /* 0x001f280000100800 */
[----:B------:R-:W4:Y:S01]  /*277a0*/  LDL R11, [R1+0x1ec] ;  /* 0x0001ec00010b7983 */ /* 0x000f220000100800 */
[----:B---3--:R-:W-:Y:S03]  /*277b0*/  HMMA.16816.F32.BF16 R24, R4, R26, R16 ;  /* 0x0000001a0418723c */ /* 0x008fe60000041810 */
[----:B------:R-:W3:Y:S04]  /*277c0*/  LDL.LU.64 R18, [R1+0x1b88] ;  /* 0x001b880001127983 */ /* 0x000ee80000300a00 */
[----:B------:R-:W3:-:S15]  /*277d0*/  LDL.LU.64 R16, [R1+0x1b80] ;  /* 0x001b800001107983 */ /* 0x000ede0000300a00 */
[----:B------:R-:W-:-:S01]  /*277e0*/  NOP ;  /* 0x0000000000007918 */ /* 0x000fc20000000000 */
[----:B------:R-:W-:Y:S04]  /*277f0*/  STL.64 [R1+0xb0], R24 ;  /* 0x0000b01801007387 */ /* 0x000fe80000100a00 */
[----:B------:R0:W-:Y:S04]  /*27800*/  STL.64 [R1+0xb8], R26 ;  /* 0x0000b81a01007387 */ /* 0x0001e80000100a00 */
[----:B0-----:R-:W3:Y:S02]  /*27810*/  LDL.LU.64 R26, [R1+0x1b78] ;  /* 0x001b7800011a7983 */ /* 0x001ee40000300a00 */
[----:B---3--:R-:W-:Y:S02]  /*27820*/  HMMA.16816.F32.BF16 R24, R4, R26, R16 ;  /* 0x0000001a0418723c */ /* 0x008fe40000041810 */
[----:B------:R-:W3:Y:S04]  /*27830*/  LDL.LU.64 R18, [R1+0x1b70] ;  /* 0x001b700001127983 */ /* 0x000ee80000300a00 */
[----:B------:R-:W3:-:S15]  /*27840*/  LDL.LU.64 R16, [R1+0x1b68] ;  /* 0x001b680001107983 */ /* 0x000ede0000300a00 */
[----:B------:R-:W-:-:S02]  /*27850*/  NOP ;  /* 0x0000000000007918 */ /* 0x000fc40000000000 */
[----:B------:R-:W-:Y:S04]  /*27860*/  STL.64 [R1+0xa0], R24 ;  /* 0x0000a01801007387 */ /* 0x000fe80000100a00 */
[----:B------:R0:W-:Y:S04]  /*27870*/  STL.64 [R1+0xa8], R26 ;  /* 0x0000a81a01007387 */ /* 0x0001e80000100a00 */
[----:B0-----:R-:W2:Y:S02]  /*27880*/  LDL.LU.64 R26, [R1+0x1b60] ;  /* 0x001b6000011a7983 */ /* 0x001ea40000300a00 */
[----:B--2---:R-:W-:-:S15]  /*27890*/  HMMA.16816.F32.BF16 R12, R4, R26, R12 ;  /* 0x0000001a040c723c */ /* 0x004fde000004180c */
[----:B------:R-:W-:-:S08]  /*278a0*/  NOP ;  /* 0x0000000000007918 */ /* 0x000fd00000000000 */
[----:B------:R0:W-:Y:S04]  /*278b0*/  STL.64 [R1+0x90], R12 ;  /* 0x0000900c01007387 */ /* 0x0001e80000100a00 */
[----:B------:R1:W-:Y:S01]  /*278c0*/  STL.64 [R1+0x98], R14 ;  /* 0x0000980e01007387 */ /* 0x0003e20000100a00 */
[----:B0-----:R-:W-:Y:S02]  /*278d0*/  MOV R13, R26 ;  /* 0x0000001a000d7202 */ /* 0x001fe40000000f00 */
[----:B------:R-:W-:Y:S02]  /*278e0*/  MOV R12, R27 ;  /* 0x0000001b000c7202 */ /* 0x000fe40000000f00 */
[----:B------:R-:W3:Y:S02]  /*278f0*/  LDL.LU.64 R26, [R1+0x1b58] ;  /* 0x001b5800011a7983 */ /* 0x000ee40000300a00 */
[----:B---3--:R-:W-:Y:S06]  /*27900*/  HMMA.16816.F32.BF16 R16, R4, R26, R16 ;  /* 0x0000001a0410723c */ /* 0x008fec0000041810 */
[----:B-1----:R-:W-:Y:S01]  /*27910*/  MOV R15, R26 ;  /* 0x0000001a000f7202 */ /* 0x002fe20000000f00 */
[----:B------:R-:W-:-:S15]  /*27920*/  IMAD.MOV.U32 R14, RZ, RZ, R27 ;  /* 0x000000ffff0e7224 */ /* 0x000fde00078e001b */
[----:B------:R-:W-:-:S01]  /*27930*/  NOP ;  /* 0x0000000000007918 */ /* 0x000fc20000000000 */
[----:B------:R-:W-:Y:S04]  /*27940*/  STL.64 [R1+0x70], R16 ;  /* 0x0000701001007387 */ /* 0x000fe80000100a00 */
[----:B------:R0:W-:Y:S04]  /*27950*/  STL.64 [R1+0x78], R18 ;  /* 0x0000781201007387 */ /* 0x0001e80000100a00 */
[----:B0-----:R-:W2:Y:S04]  /*27960*/  LDL.LU.64 R18, [R1+0x1b50] ;  /* 0x001b500001127983 */ /* 0x001ea80000300a00 */
[----:B------:R-:W2:Y:S04]  /*27970*/  LDL.LU.64 R16, [R1+0x1b48] ;  /* 0x001b480001107983 */ /* 0x000ea80000300a00 */
[----:B------:R-:W4:Y:S04]  /*27980*/  LDL.LU.64 R26, [R1+0x1b40] ;  /* 0x001b4000011a7983 */ /* 0x000f280000300a00 */
[----:B------:R-:W4:Y:S04]  /*27990*/  LDL.LU.64 R24, [R1+0x1b38] ;  /* 0x001b380001187983 */ /* 0x000f280000300a00 */
[----:B------:R0:W-:Y:S04]  /*279a0*/  STL.64 [R1+0x1b20], R14 ;  /* 0x001b200e01007387 */ /* 0x0001e80000100a00 */
[----:B------:R-:W-:Y:S01]  /*279b0*/  STL.64 [R1+0x1b18], R12 ;  /* 0x001b180c01007387 */ /* 0x000fe20000100a00 */
[----:B0-----:R-:W-:-:S02]  /*279c0*/  MOV R14, R21 ;  /* 0x00000015000e7202 */ /* 0x001fc40000000f00 */
[----:B------:R-:W-:Y:S01]  /*279d0*/  MOV R15, R22 ;  /* 0x00000016000f7202 */ /* 0x000fe20000000f00 */
[----:B------:R-:W2:Y:S04]  /*279e0*/  LDL.LU R21, [R1+0x1b30] ;  /* 0x001b300001157983 */ /* 0x000ea80000300800 */
[----:B------:R-:W2:Y:S01]  /*279f0*/  LDL.LU R22, [R1+0x1b2c] ;  /* 0x001b2c0001167983 */ /* 0x000ea20000300800 */
[----:B----4-:R-:W-:Y:S07]  /*27a00*/  HMMA.16816.F32.BF16 R8, R4, R10, R24 ;  /* 0x0000000a0408723c */ /* 0x010fee0000041818 */
[----:B------:R-:W-:-:S02]  /*27a10*/  MOV R26, R23 ;  /* 0x00000017001a7202 */ /* 0x000fc40000000f00 */
[----:B------:R-:W2:Y:S04]  /*27a20*/  LDL.LU R23, [R1+0x1b28] ;  /* 0x001b280001177983 */ /* 0x000ea80000300800 */
[----:B------:R-:W3:Y:S04]  /*27a30*/  LDL.LU R27, [R1+0x19c] ;  /* 0x00019c00011b7983 */ /* 0x000ee80000300800 */
[----:B------:R-:W4:Y:S06]  /*27a40*/  LDL.LU R7, [R1+0x210] ;  /* 0x0002100001077983 */ /* 0x000f2c0000300800 */
[----:B------:R-:W-:Y:S04]  /*27a50*/  STL.64 [R1+0x1a10], R10 ;  /* 0x001a100a01007387 */ /* 0x000fe80000100a00 */
[----:B------:R0:W-:Y:S04]  /*27a60*/  STL.64 [R1+0x1a08], R8 ;  /* 0x001a080801007387 */ /* 0x0001e80000100a00 */
[----:B0-----:R-:W3:Y:S01]  /*27a70*/  LDL.LU R8, [R1+0x80] ;  /* 0x0000800001087983 */ /* 0x001ee20000300800 */
[----:B--2---:R-:W-:Y:S03]  /*27a80*/  HMMA.16816.F32.BF16 R16, R20, R14, R16 ;  /* 0x0000000e1410723c */ /* 0x004fe60000041810 */
[----:B------:R-:W2:Y:S04]  /*27a90*/  LDL.LU.64 R14, [R1+0x1b20] ;  /* 0x001b2000010e7983 */ /* 0x000ea80000300a00 */
[----:B------:R-:W5:Y:S01]  /*27aa0*/  LDL.LU.64 R12, [R1+0x1b18] ;  /* 0x001b1800010c7983 */ /* 0x000f620000300a00 */
[----:B------:R-:W-:Y:S01]  /*27ab0*/  IMAD.MOV.U32 R9, RZ, RZ, R3 ;  /* 0x000000ffff097224 */ /* 0x000fe200078e0003 */
[----:B------:R-:W-:-:S02]  /*27ac0*/  MOV R10, R2 ;  /* 0x00000002000a7202 */ /* 0x000fc40000000f00 */
[----:B------:R-:W-:-:S07]  /*27ad0*/  MOV R11, R0 ;  /* 0x00000000000b7202 */ /* 0x000fce0000000f00 */
[----:B---3--:R-:W-:Y:S06]  /*27ae0*/  HMMA.16816.F32.BF16 R8, R20, R26, R8 ;  /* 0x0000001a1408723c */ /* 0x008fec0000041808 */
[----:B------:R-:W-:Y:S02]  /*27af0*/  MOV R0, R19 ;  /* 0x0000001300007202 */ /* 0x000fe40000000f00 */
[----:B------:R-:W-:Y:S01]  /*27b00*/  MOV R2, R18 ;  /* 0x0000001200027202 */ /* 0x000fe20000000f00 */
[----:B------:R-:W-:Y:S01]  /*27b10*/  IMAD.MOV.U32 R28, RZ, RZ, R17 ;  /* 0x000000ffff1c7224 */ /* 0x000fe200078e0011 */
[----:B------:R-:W-:Y:S01]  /*27b20*/  MOV R29, R16 ;  /* 0x00000010001d7202 */ /* 0x000fe20000000f00 */
[----:B------:R-:W-:Y:S04]  /*27b30*/  STL [R1+0x1a28], R0 ;  /* 0x001a280001007387 */ /* 0x000fe80000100800 */
[----:B------:R-:W-:Y:S04]  /*27b40*/  STL [R1+0x1a24], R2 ;  /* 0x001a240201007387 */ /* 0x000fe80000100800 */
[----:B------:R-:W-:Y:S04]  /*27b50*/  STL [R1+0x1a20], R28 ;  /* 0x001a201c01007387 */ /* 0x000fe80000100800 */
[----:B------:R-:W-:Y:S04]  /*27b60*/  STL [R1+0x1a1c], R29 ;  /* 0x001a1c1d01007387 */ /* 0x000fe80000100800 */
[----:B----4-:R-:W0:Y:S04]  /*27b70*/  LDSM.16.M88.4 R16, [R7+UR6+0x14080] ;  /* 0x014080060710783b */ /* 0x010e280008000200 */
[----:B------:R-:W-:Y:S04]  /*27b80*/  STL.64 [R1+0x40], R8 ;  /* 0x0000400801007387 */ /* 0x000fe80000100a00 */
[----:B------:R-:W-:Y:S01]  /*27b90*/  STL [R1+0x48], R10 ;  /* 0x0000480a01007387 */ /* 0x000fe20000100800 */
[----:B------:R-:W-:Y:S01]  /*27ba0*/  MOV R3, R11 ;  /* 0x0000000b00037202 */ /* 0x000fe20000000f00 */
[----:B--2---:R-:W-:Y:S01]  /*27bb0*/  IMAD.MOV.U32 R26, RZ, RZ, R15 ;  /* 0x000000ffff1a7224 */ /* 0x004fe200078e000f */
[----:B------:R-:W-:-:S05]  /*27bc0*/  MOV R27, R14 ;  /* 0x0000000e001b7202 */ /* 0x000fca0000000f00 */
[----:B------:R5:W-:Y:S02]  /*27bd0*/  STL.64 [R1+0x1ad8], R26 ;  /* 0x001ad81a01007387 */ /* 0x000be40000100a00 */
[----:B-----5:R-:W-:Y:S02]  /*27be0*/  MOV R26, R13 ;  /* 0x0000000d001a7202 */ /* 0x020fe40000000f00 */
[----:B------:R-:W-:-:S05]  /*27bf0*/  MOV R27, R12 ;  /* 0x0000000c001b7202 */ /* 0x000fca0000000f00 */
[----:B------:R-:W-:Y:S04]  /*27c00*/  STL.64 [R1+0x1af0], R26 ;  /* 0x001af01a01007387 */ /* 0x000fe80000100a00 */
[----:B------:R-:W2:Y:S04]  /*27c10*/  LDL.LU R12, [R1+0x100] ;  /* 0x00010000010c7983 */ /* 0x000ea80000300800 */
[----:B------:R-:W2:Y:S04]  /*27c20*/  LDL.LU R13, [R1+0x104] ;  /* 0x00010400010d7983 */ /* 0x000ea80000300800 */
[----:B------:R-:W3:Y:S04]  /*27c30*/  LDL.LU R14, [R1+0x108] ;  /* 0x00010800010e7983 */ /* 0x000ee80000300800 */
[----:B------:R-:W3:Y:S04]  /*27c40*/  LDL.LU R15, [R1+0x10c] ;  /* 0x00010c00010f7983 */ /* 0x000ee80000300800 */
[----:B------:R-:W4:Y:S04]  /*27c50*/  LDL.LU R10, [R1+0x1c8] ;  /* 0x0001c800010a7983 */ /* 0x000f280000300800 */
[----:B------:R-:W4:Y:S04]  /*27c60*/  LDL.LU R11, [R1+0x1cc] ;  /* 0x0001cc00010b7983 */ /* 0x000f280000300800 */
[----:B----4-:R1:W-:Y:S04]  /*27c70*/  STL.64 [R1+0x1b08], R10 ;  /* 0x001b080a01007387 */ /* 0x0103e80000100a00 */
[----:B-1----:R-:W4:Y:S04]  /*27c80*/  LDL.LU R10, [R1+0x1b8] ;  /* 0x0001b800010a7983 */ /* 0x002f280000300800 */
[----:B------:R-:W4:Y:S04]  /*27c90*/  LDL.LU R11, [R1+0x1bc] ;  /* 0x0001bc00010b7983 */ /* 0x000f280000300800 */
[----:B------:R-:W5:Y:S04]  /*27ca0*/  LDL.LU R26, [R1+0x178] ;  /* 0x00017800011a7983 */ /* 0x000f680000300800 */
[----:B------:R-:W5:Y:S04]  /*27cb0*/  LDL.LU R27, [R1+0x17c] ;  /* 0x00017c00011b7983 */ /* 0x000f680000300800 */
[----:B-----5:R1:W-:Y:S04]  /*27cc0*/  STL.64 [R1+0x1b10], R26 ;  /* 0x001b101a01007387 */ /* 0x0203e80000100a00 */
[----:B------:R-:W4:Y:S04]  /*27cd0*/  LDL.LU R24, [R1+0x140] ;  /* 0x0001400001187983 */ /* 0x000f280000300800 */
[----:B------:R-:W4:Y:S04]  /*27ce0*/  LDL.LU R25, [R1+0x144] ;  /* 0x0001440001197983 */ /* 0x000f280000300800 */
[----:B-1----:R-:W4:Y:S04]  /*27cf0*/  LDL.LU R26, [R1+0x148] ;  /* 0x00014800011a7983 */ /* 0x002f280000300800 */
[----:B------:R-:W4:Y:S04]  /*27d00*/  LDL.LU R27, [R1+0x14c] ;  /* 0x00014c00011b7983 */ /* 0x000f280000300800 */
[----:B---3--:R-:W-:Y:S04]  /*27d10*/  STL.64 [R1+0x1ae8], R14 ;  /* 0x001ae80e01007387 */ /* 0x008fe80000100a00 */
[----:B--2---:R1:W-:Y:S04]  /*27d20*/  STL.64 [R1+0x1ae0], R12 ;  /* 0x001ae00c01007387 */ /* 0x0043e80000100a00 */
[----:B-1----:R-:W2:Y:S04]  /*27d30*/  LDL.LU R12, [R1+0x110] ;  /* 0x00011000010c7983 */ /* 0x002ea80000300800 */
[----:B------:R-:W2:Y:S04]  /*27d40*/  LDL.LU R13, [R1+0x114] ;  /* 0x00011400010d7983 */ /* 0x000ea80000300800 */
[----:B------:R-:W3:Y:S04]  /*27d50*/  LDL.LU R14, [R1+0x118] ;  /* 0x00011800010e7983 */ /* 0x000ee80000300800 */
[----:B------:R-:W3:Y:S01]  /*27d60*/  LDL.LU R15, [R1+0x11c] ;  /* 0x00011c00010f7983 */ /* 0x000ee20000300800 */
[----:B----4-:R-:W-:Y:S03]  /*27d70*/  HMMA.16816.F32.BF16 R8, R20, R10, R24 ;  /* 0x0000000a1408723c */ /* 0x010fe60000041818 */
[----:B---3--:R-:W-:Y:S04]  /*27d80*/  STL.64 [R1+0x1b00], R14 ;  /* 0x001b000e01007387 */ /* 0x008fe80000100a00 */
[----:B--2---:R1:W-:Y:S04]  /*27d90*/  STL.64 [R1+0x1af8], R12 ;  /* 0x001af80c01007387 */ /* 0x0043e80000100a00 */
[----:B-1----:R-:W2:Y:S04]  /*27da0*/  LDL.LU R12, [R1+0x120] ;  /* 0x00012000010c7983 */ /* 0x002ea80000300800 */
[----:B------:R-:W2:Y:S04]  /*27db0*/  LDL.LU R13, [R1+0x124] ;  /* 0x00012400010d7983 */ /* 0x000ea80000300800 */
[----:B------:R-:W2:Y:S04]  /*27dc0*/  LDL.LU R14, [R1+0x128] ;  /* 0x00012800010e7983 */ /* 0x000ea80000300800 */
[----:B------:R-:W2:Y:S04]  /*27dd0*/  LDL.LU R15, [R1+0x12c] ;  /* 0x00012c00010f7983 */ /* 0x000ea80000300800 */
[----:B------:R-:W-:Y:S04]  /*27de0*/  STL [R1+0x1a2c], R3 ;  /* 0x001a2c0301007387 */ /* 0x000fe80000100800 */
[----:B------:R1:W-:Y:S04]  /*27df0*/  STL [R1+0x1a80], R7 ;  /* 0x001a800701007387 */ /* 0x0003e80000100800 */
[----:B------:R-:W3:Y:S01]  /*27e00*/  LDL.LU R6, [R1+0x1e8] ;  /* 0x0001e80001067983 */ /* 0x000ee20000300800 */
[----:B------:R-:W-:-:S02]  /*27e10*/  MOV R28, R10 ;  /* 0x0000000a001c7202 */ /* 0x000fc40000000f00 */
[----:B------:R-:W-:Y:S01]  /*27e20*/  MOV R29, R11 ;  /* 0x0000000b001d7202 */ /* 0x000fe20000000f00 */
[----:B-1----:R-:W3:Y:S04]  /*27e30*/  LDL.LU R7, [R1+0x1ec] ;  /* 0x0001ec0001077983 */ /* 0x002ee80000300800 */
[----:B0-----:R-:W-:Y:S04]  /*27e40*/  STL.64 [R1+0x1940], R18 ;  /* 0x0019401201007387 */ /* 0x001fe80000100a00 */
[----:B------:R0:W-:Y:S04]  /*27e50*/  STL.64 [R1+0x1938], R16 ;  /* 0x0019381001007387 */ /* 0x0001e80000100a00 */
[----:B0-----:R-:W4:Y:S04]  /*27e60*/  LDL.LU R16, [R1+0x130] ;  /* 0x0001300001107983 */ /* 0x001f280000300800 */
[----:B------:R-:W4:Y:S04]  /*27e70*/  LDL.LU R17, [R1+0x134] ;  /* 0x0001340001117983 */ /* 0x000f280000300800 */
[----:B------:R-:W4:Y:S04]  /*27e80*/  LDL.LU R18, [R1+0x138] ;  /* 0x0001380001127983 */ /* 0x000f280000300800 */
[----:B------:R-:W4:Y:S04]  /*27e90*/  LDL.LU R19, [R1+0x13c] ;  /* 0x00013c0001137983 */ /* 0x000f280000300800 */
[----:B------:R-:W2:Y:S04]  /*27ea0*/  LDL.LU.64 R26, [R1+0x1b10] ;  /* 0x001b1000011a7983 */ /* 0x000ea80000300a00 */
[----:B------:R-:W4:Y:S01]  /*27eb0*/  LDL.LU.64 R10, [R1+0x1b08] ;  /* 0x001b0800010a7983 */ /* 0x000f220000300a00 */
[----:B------:R-:W-:Y:S01]  /*27ec0*/  IMAD.MOV.U32 R0, RZ, RZ, R8 ;  /* 0x000000ffff007224 */ /* 0x000fe200078e0008 */
[----:B------:R-:W-:-:S02]  /*27ed0*/  MOV R2, R9 ;  /* 0x0000000900027202 */ /* 0x000fc40000000f00 */
[----:B------:R-:W-:Y:S04]  /*27ee0*/  STL [R1+0x1a3c], R29 ;  /* 0x001a3c1d01007387 */ /* 0x000fe80000100800 */
[----:B------:R-:W-:Y:S04]  /*27ef0*/  STL [R1+0x1a38], R28 ;  /* 0x001a381c01007387 */ /* 0x000fe80000100800 */
[----:B------:R0:W-:Y:S04]  /*27f00*/  STL [R1+0x1a34], R2 ;  /* 0x001a340201007387 */ /* 0x0001e80000100800 */
[----:B------:R1:W-:Y:S01]  /*27f10*/  STL [R1+0x1a30], R0 ;  /* 0x001a300001007387 */ /* 0x0003e20000100800 */
[C---:B----4-:R-:W-:Y:S06]  /*27f20*/  HMMA.16816.F32.BF16 R8, R20.reuse, R10, R16 ;  /* 0x0000000a1408723c */ /* 0x050fec0000041810 */
[----:B--2---:R-:W-:-:S15]  /*27f30*/  HMMA.16816.F32.BF16 R24, R20, R26, R12 ;  /* 0x0000001a1418723c */ /* 0x004fde000004180c */
[----:B------:R-:W-:-:S02]  /*27f40*/  NOP ;  /* 0x0000000000007918 */ /* 0x000fc40000000000 */
[----:B------:R2:W-:Y:S04]  /*27f50*/  STL.64 [R1+0x20], R8 ;  /* 0x0000200801007387 */ /* 0x0005e80000100a00 */
[----:B------:R4:W-:Y:S01]  /*27f60*/  STL [R1+0x28], R10 ;  /* 0x0000280a01007387 */ /* 0x0009e20000100800 */
[----:B------:R-:W-:Y:S02]  /*27f70*/  IMAD.MOV.U32 R3, RZ, RZ, R11 ;  /* 0x000000ffff037224 */ /* 0x000fe400078e000b */
[----:B0-----:R-:W-:Y:S01]  /*27f80*/  MOV R2, R26 ;  /* 0x0000001a00027202 */ /* 0x001fe20000000f00 */
[----:B-1----:R-:W-:Y:S01]  /*27f90*/  IMAD.MOV.U32 R0, RZ, RZ, R27 ;  /* 0x000000ffff007224 */ /* 0x002fe200078e001b */
[----:B--2---:R-:W2:Y:S04]  /*27fa0*/  LDL.LU R8, [R1+0xe0] ;  /* 0x0000e00001087983 */ /* 0x004ea80000300800 */
[----:B------:R-:W2:Y:S04]  /*27fb0*/  LDL.LU R9, [R1+0xe4] ;  /* 0x0000e40001097983 */ /* 0x000ea80000300800 */
[----:B----4-:R-:W2:Y:S04]  /*27fc0*/  LDL.LU R10, [R1+0xe8] ;  /* 0x0000e800010a7983 */ /* 0x010ea80000300800 */
[----:B------:R-:W2:Y:S04]  /*27fd0*/  LDL.LU R11, [R1+0xec] ;  /* 0x0000ec00010b7983 */ /* 0x000ea80000300800 */
[----:B------:R-:W2:Y:S04]  /*27fe0*/  LDL.LU.64 R16, [R1+0x230] ;  /* 0x0002300001107983 */ /* 0x000ea80000300a00 */
[----:B------:R0:W-:Y:S04]  /*27ff0*/  STL [R1+0x1a58], R3 ;  /* 0x001a580301007387 */ /* 0x0001e80000100800 */
[----:B------:R-:W4:Y:S04]  /*28000*/  LDL.LU.64 R14, [R1+0x1b00] ;  /* 0x001b0000010e7983 */ /* 0x000f280000300a00 */
[----:B------:R-:W4:Y:S04]  /*28010*/  LDL.LU.64 R12, [R1+0x1af8] ;  /* 0x001af800010c7983 */ /* 0x000f280000300a00 */
[----:B------:R-:W4:Y:S01]  /*28020*/  LDL.LU.64 R26, [R1+0x1af0] ;  /* 0x001af000011a7983 */ /* 0x000f220000300a00 */
[----:B------:R-:W-:-:S02]  /*28030*/  MOV R29, R24 ;  /* 0x00000018001d7202 */ /* 0x000fc40000000f00 */
[----:B------:R-:W-:Y:S02]  /*28040*/  MOV R28, R25 ;  /* 0x00000019001c7202 */ /* 0x000fe40000000f00 */
[----:B----4-:R-:W-:Y:S01]  /*28050*/  HMMA.16816.F32.BF16 R24, R20, R26, R12 ;  /* 0x0000001a1418723c */ /* 0x010fe2000004180c */
[----:B------:R-:W4:Y:S04]  /*28060*/  LDL.LU.64 R14, [R1+0x1ae8] ;  /* 0x001ae800010e7983 */ /* 0x000f280000300a00 */
[----:B------:R-:W4:-:S15]  /*28070*/  LDL.LU.64 R12, [R1+0x1ae0] ;  /* 0x001ae000010c7983 */ /* 0x000f1e0000300a00 */
[----:B------:R-:W-:-:S03]  /*28080*/  NOP ;  /* 0x0000000000007918 */ /* 0x000fc60000000000 */
[----:B------:R-:W-:Y:S04]  /*28090*/  STL.64 [R1], R24 ;  /* 0x0000001801007387 */ /* 0x000fe80000100a00 */
[----:B------:R1:W-:Y:S01]  /*280a0*/  STL [R1+0x8], R26 ;  /* 0x0000081a01007387 */ /* 0x0003e20000100800 */
[----:B0-----:R-:W-:-:S03]  /*280b0*/  MOV R3, R27 ;  /* 0x0000001b00037202 */ /* 0x001fc60000000f00 */
[----:B-1----:R-:W4:Y:S02]  /*280c0*/  LDL.LU.64 R26, [R1+0x1ad8] ;  /* 0x001ad800011a7983 */ /* 0x002f240000300a00 */
[----:B----4-:R-:W-:Y:S02]  /*280d0*/  HMMA.16816.F32.BF16 R24, R20, R26, R12 ;  /* 0x0000001a1418723c */ /* 0x010fe4000004180c */
[----:B------:R-:W4:Y:S04]  /*280e0*/  LDL.LU.64 R14, [R1+0x1ad0] ;  /* 0x001ad000010e7983 */ /* 0x000f280000300a00 */
[----:B------:R-:W5:-:S15]  /*280f0*/  LDL.LU.64 R12, [R1+0x1ac8] ;  /* 0x001ac800010c7983 */ /* 0x000f5e0000300a00 */
[----:B------:R-:W-:-:S02]  /*28100*/  NOP ;  /* 0x0000000000007918 */ /* 0x000fc40000000000 */
[----:B------:R-:W-:Y:S04]  /*28110*/  STL.64 [R1+0x1970], R26 ;  /* 0x0019701a01007387 */ /* 0x000fe80000100a00 */
[----:B------:R0:W-:Y:S04]  /*28120*/  STL.64 [R1+0x1968], R24 ;  /* 0x0019681801007387 */ /* 0x0001e80000100a00 */
[----:B0-----:R-:W3:Y:S01]  /*28130*/  LDL.LU R24, [R1+0x270] ;  /* 0x0002700001187983 */ /* 0x001ee20000300800 */
[----:B-----5:R-:W-:-:S03]  /*28140*/  MOV R25, R13 ;  /* 0x0000000d00197202 */ /* 0x020fc60000000f00 */
[----:B------:R-:W5:Y:S04]  /*28150*/  LDL.LU R13, [R1+0x1ac0] ;  /* 0x001ac000010d7983 */ /* 0x000f680000300800 */
[----:B---3--:R0:W-:Y:S04]  /*28160*/  STL.64 [R1+0x1a88], R24 ;  /* 0x001a881801007387 */ /* 0x0081e80000100a00 */
[----:B0-----:R-:W3:Y:S04]  /*28170*/  LDL.LU.64 R24, [R1+0x1a0] ;  /* 0x0001a00001187983 */ /* 0x001ee80000300a00 */
[----:B---3--:R0:W-:Y:S04]  /*28180*/  STL.64 [R1+0x1aa0], R24 ;  /* 0x001aa01801007387 */ /* 0x0081e80000100a00 */
[----:B0-----:R-:W3:Y:S04]  /*28190*/  LDL.LU R24, [R1+0xf0] ;  /* 0x0000f00001187983 */ /* 0x001ee80000300800 */
[----:B------:R-:W3:Y:S04]  /*281a0*/  LDL.LU R25, [R1+0xf4] ;  /* 0x0000f40001197983 */ /* 0x000ee80000300800 */
[----:B------:R-:W3:Y:S04]  /*281b0*/  LDL.LU R26, [R1+0xf8] ;  /* 0x0000f800011a7983 */ /* 0x000ee80000300800 */
[----:B------:R-:W3:Y:S01]  /*281c0*/  LDL.LU R27, [R1+0xfc] ;  /* 0x0000fc00011b7983 */ /* 0x000ee20000300800 */
[----:B----4-:R-:W-:Y:S01]  /*281d0*/  MOV R4, R14 ;  /* 0x0000000e00047202 */ /* 0x010fe20000000f00 */
[----:B------:R-:W-:-:S02]  /*281e0*/  IMAD.MOV.U32 R5, RZ, RZ, R15 ;  /* 0x000000ffff057224 */ /* 0x000fc400078e000f */
[----:B------:R-:W4:Y:S04]  /*281f0*/  LDL.LU R14, [R1+0x1abc] ;  /* 0x001abc00010e7983 */ /* 0x000f280000300800 */
[----:B------:R-:W2:Y:S01]  /*28200*/  LDL.LU R15, [R1+0x1ab8] ;  /* 0x001ab800010f7983 */ /* 0x000ea20000300800 */
[----:B---3--:R-:W-:Y:S03]  /*28210*/  HMMA.16816.F32.BF16 R20, R20, R6, R24 ;  /* 0x000000061414723c */ /* 0x008fe60000041818 */
[----:B------:R-:W3:Y:S04]  /*28220*/  LDL.LU R6, [R1+0xc8] ;  /* 0x0000c80001067983 */ /* 0x000ee80000300800 */
[----:B------:R-:W-:-:S02]  /*28230*/  MOV R7, R12 ;  /* 0x0000000c00077202 */ /* 0x000fc40000000f00 */
[----:B------:R-:W2:Y:S04]  /*28240*/  LDL.LU R12, [R1+0x1ab4] ;  /* 0x001ab400010c7983 */ /* 0x000ea80000300800 */
[----:B---3--:R-:W-:Y:S04]  /*28250*/  STL.64 [R1+0x1a98], R6 ;  /* 0x001a980601007387 */ /* 0x008fe80000100a00 */
[----:B------:R5:W-:Y:S02]  /*28260*/  STL.64 [R1+0x1a90], R4 ;  /* 0x001a900401007387 */ /* 0x000be40000100a00 */
[----:B-----5:R-:W-:-:S02]  /*28270*/  MOV R4, R13 ;  /* 0x0000000d00047202 */ /* 0x020fc40000000f00 */
[----:B----4-:R-:W-:Y:S01]  /*28280*/  MOV R5, R14 ;  /* 0x0000000e00057202 */ /* 0x010fe20000000f00 */
[----:B------:R-:W3:Y:S04]  /*28290*/  LDL.LU R13, [R1+0x1ab0] ;  /* 0x001ab000010d7983 */ /* 0x000ee80000300800 */
[----:B------:R-:W3:Y:S01]  /*282a0*/  LDL.LU R14, [R1+0x1aac] ;  /* 0x001aac00010e7983 */ /* 0x000ee20000300800 */
[----:B--2---:R-:W-:-:S03]  /*282b0*/  IMAD.MOV.U32 R6, RZ, RZ, R15 ;  /* 0x000000ffff067224 */ /* 0x004fc600078e000f */
[----:B------:R-:W3:Y:S04]  /*282c0*/  LDL.LU R15, [R1+0x1aa8] ;  /* 0x001aa800010f7983 */ /* 0x000ee80000300800 */
[----:B------:R-:W2:Y:S04]  /*282d0*/  LDL.LU R7, [R1+0xdc] ;  /* 0x0000dc0001077983 */ /* 0x000ea80000300800 */
[----:B------:R-:W-:Y:S04]  /*282e0*/  STL.64 [R1+0x1960], R22 ;  /* 0x0019601601007387 */ /* 0x000fe80000100a00 */
[----:B------:R0:W-:Y:S04]  /*282f0*/  STL.64 [R1+0x1958], R20 ;  /* 0x0019581401007387 */ /* 0x0001e80000100a00 */
[----:B0-----:R-:W4:Y:S04]  /*28300*/  LDL.LU R20, [R1+0x280] ;  /* 0x0002800001147983 */ /* 0x001f280000300800 */
[----:B------:R-:W4:Y:S01]  /*28310*/  LDL.LU R21, [R1+0x284] ;  /* 0x0002840001157983 */ /* 0x000f220000300800 */
[----:B---3--:R-:W-:Y:S03]  /*28320*/  HMMA.16816.F32.BF16 R24, R12, R16, R8 ;  /* 0x000000100c18723c */ /* 0x008fe60000041808 */
[----:B----4-:R0:W-:-:S15]  /*28330*/  STL.64 [R1+0x1a40], R20 ;  /* 0x001a401401007387 */ /* 0x0101de0000100a00 */
[----:B------:R-:W-:-:S06]  /*28340*/  NOP ;  /* 0x0000000000007918 */ /* 0x000fcc0000000000 */
[----:B------:R-:W-:Y:S01]  /*28350*/  MOV R19, R24 ;  /* 0x0000001800137202 */ /* 0x000fe20000000f00 */
[----:B------:R-:W-:Y:S01]  /*28360*/  IMAD.MOV.U32 R18, RZ, RZ, R25 ;  /* 0x000000ffff127224 */ /* 0x000fe200078e0019 */
[----:B0-----:R-:W3:Y:S04]  /*28370*/  LDL.LU.64 R20, [R1+0x250] ;  /* 0x0002500001147983 */ /* 0x001ee80000300a00 */
[----:B------:R-:W2:Y:S01]  /*28380*/  LDL.LU.64 R24, [R1+0x1aa0] ;  /* 0x001aa00001187983 */ /* 0x000ea20000300a00 */
[----:B------:R-:W-:Y:S02]  /*28390*/  MOV R9, R16 ;  /* 0x0000001000097202 */ /* 0x000fe40000000f00 */
[----:B------:R-:W-:Y:S02]  /*283a0*/  MOV R8, R17 ;  /* 0x0000001100087202 */ /* 0x000fe40000000f00 */
[----:B------:R-:W-:-:S02]  /*283b0*/  MOV R17, R26 ;  /* 0x0000001a00117202 */ /* 0x000fc40000000f00 */
[----:B------:R-:W-:Y:S01]  /*283c0*/  MOV R16, R27 ;  /* 0x0000001b00107202 */ /* 0x000fe20000000f00 */
[----:B------:R-:W-:Y:S04]  /*283d0*/  STL.64 [R1+0x1950], R18 ;  /* 0x0019501201007387 */ /* 0x000fe80000100a00 */
[----:B------:R0:W-:Y:S04]  /*283e0*/  STL.64 [R1+0x1948], R16 ;  /* 0x0019481001007387 */ /* 0x0001e80000100a00 */
[----:B0-----:R-:W4:Y:S04]  /*283f0*/  LDL.LU R16, [R1+0x290] ;  /* 0x0002900001107983 */ /* 0x001f280000300800 */
[----:B------:R-:W4:Y:S01]  /*28400*/  LDL.LU R17, [R1+0x294] ;  /* 0x0002940001117983 */ /* 0x000f220000300800 */
        /* <DEDUP_REMOVED lines=8> */
[----:B------:R-:W5:Y:S04]  /*28490*/  LDL.LU.64 R24, [R1+0x1a88] ;  /* 0x001a880001187983 */ /* 0x000f680000300a00 */
[----:B------:R-:W-:Y:S04]  /*284a0*/  STL.64 [R1+0x1a50], R10 ;  /* 0x001a500a01007387 */ /* 0x000fe80000100a00 */
[----:B------:R0:W-:Y:S04]  /*284b0*/  STL.64 [R1+0x1a48], R8 ;  /* 0x001a480801007387 */ /* 0x0001e80000100a00 */
[----:B0-----:R-:W4:Y:S04]  /*284c0*/  LDL.LU R8, [R1+0xa0] ;  /* 0x0000a00001087983 */ /* 0x001f280000300800 */
[----:B------:R-:W4:Y:S04]  /*284d0*/  LDL.LU R9, [R1+0xa4] ;  /* 0x0000a40001097983 */ /* 0x000f280000300800 */
[----:B------:R-:W5:Y:S04]  /*284e0*/  LDL.LU R10, [R1+0xa8] ;  /* 0x0000a800010a7983 */ /* 0x000f680000300800 */
[----:B------:R-:W5:Y:S01]  /*284f0*/  LDL.LU R11, [R1+0xac] ;  /* 0x0000ac00010b7983 */ /* 0x000f620000300800 */
[----:B---3--:R-:W-:-:S02]  /*28500*/  MOV R19, R20 ;  /* 0x0000001400137202 */ /* 0x008fc40000000f00 */
[----:B------:R-:W-:Y:S01]  /*28510*/  MOV R18, R21 ;  /* 0x0000001500127202 */ /* 0x000fe20000000f00 */
[C---:B--2---:R-:W-:Y:S01]  /*28520*/  HMMA.16816.F32.BF16 R4, R12.reuse, R20, R4 ;  /* 0x000000140c04723c */ /* 0x044fe20000041804 */
[----:B-----5:R-:W-:Y:S04]  /*28530*/  STL.64 [R1+0x1a68], R10 ;  /* 0x001a680a01007387 */ /* 0x020fe80000100a00 */
[----:B----4-:R0:W-:Y:S04]  /*28540*/  STL.64 [R1+0x1a60], R8 ;  /* 0x001a600801007387 */ /* 0x0101e80000100a00 */
[----:B0-----:R-:W2:Y:S04]  /*28550*/  LDL.LU R8, [R1+0xb0] ;  /* 0x0000b00001087983 */ /* 0x001ea80000300800 */
[----:B------:R-:W2:Y:S04]  /*28560*/  LDL.LU R9, [R1+0xb4] ;  /* 0x0000b40001097983 */ /* 0x000ea80000300800 */
[----:B------:R-:W2:Y:S04]  /*28570*/  LDL.LU R10, [R1+0xb8] ;  /* 0x0000b800010a7983 */ /* 0x000ea80000300800 */
[----:B------:R-:W2:Y:S04]  /*28580*/  LDL.LU R11, [R1+0xbc] ;  /* 0x0000bc00010b7983 */ /* 0x000ea80000300800 */
[----:B------:R-:W-:Y:S04]  /*28590*/  STL.64 [R1+0x170], R4 ;  /* 0x0001700401007387 */ /* 0x000fe80000100a00 */
[----:B------:R0:W-:Y:S04]  /*285a0*/  STL.64 [R1+0x178], R6 ;  /* 0x0001780601007387 */ /* 0x0001e80000100a00 */
[----:B0-----:R-:W3:Y:S04]  /*285b0*/  LDL.LU R7, [R1+0x1a80] ;  /* 0x001a800001077983 */ /* 0x001ee80000300800 */
[----:B------:R-:W-:Y:S04]  /*285c0*/  STL.64 [R1+0x1a78], R18 ;  /* 0x001a781201007387 */ /* 0x000fe80000100a00 */
[----:B------:R0:W-:Y:S04]  /*285d0*/  STL.64 [R1+0x1a70], R16 ;  /* 0x001a701001007387 */ /* 0x0001e80000100a00 */
[----:B0-----:R-:W2:Y:S04]  /*285e0*/  LDL.LU.64 R16, [R1+0x240] ;  /* 0x0002400001107983 */ /* 0x001ea80000300a00 */
[----:B------:R-:W4:Y:S04]  /*285f0*/  LDL.LU R20, [R1+0x90] ;  /* 0x0000900001147983 */ /* 0x000f280000300800 */
[----:B------:R-:W4:Y:S04]  /*28600*/  LDL.LU R21, [R1+0x94] ;  /* 0x0000940001157983 */ /* 0x000f280000300800 */
[----:B------:R-:W4:Y:S04]  /*28610*/  LDL.LU R22, [R1+0x98] ;  /* 0x0000980001167983 */ /* 0x000f280000300800 */
[----:B------:R-:W4:Y:S04]  /*28620*/  LDL.LU R23, [R1+0x9c] ;  /* 0x00009c0001177983 */ /* 0x000f280000300800 */
[----:B---3--:R-:W0:Y:S01]  /*28630*/  LDSM.16.M88.4 R4, [R7+UR6+0x15080] ;  /* 0x015080060704783b */ /* 0x008e220008000200 */
[----:B--2---:R-:W-:Y:S06]  /*28640*/  HMMA.16816.F32.BF16 R8, R12, R16, R8 ;  /* 0x000000100c08723c */ /* 0x004fec0000041808 */
[----:B------:R-:W-:Y:S01]  /*28650*/  MOV R27, R16 ;  /* 0x00000010001b7202 */ /* 0x000fe20000000f00 */
[----:B------:R-:W-:Y:S01]  /*28660*/  IMAD.MOV.U32 R26, RZ, RZ, R17 ;  /* 0x000000ffff1a7224 */ /* 0x000fe200078e0011 */
[----:B0-----:R0:W-:Y:S04]  /*28670*/  STL [R1+0x18c0], R5 ;  /* 0x0018c00501007387 */ /* 0x0011e80000100800 */
[----:B------:R-:W-:Y:S04]  /*28680*/  STL [R1+0x18bc], R6 ;  /* 0x0018bc0601007387 */ /* 0x000fe80000100800 */
[----:B------:R-:W-:Y:S04]  /*28690*/  STL [R1+0x18b8], R7 ;  /* 0x0018b80701007387 */ /* 0x000fe80000100800 */
[----:B------:R-:W2:Y:S04]  /*286a0*/  LDL.LU.64 R18, [R1+0x1a78] ;  /* 0x001a780001127983 */ /* 0x000ea80000300a00 */
[----:B------:R-:W3:Y:S04]  /*286b0*/  LDL.LU.64 R16, [R1+0x1a70] ;  /* 0x001a700001107983 */ /* 0x000ee80000300a00 */
[----:B------:R-:W-:Y:S04]  /*286c0*/  STL [R1+0x150], R8 ;  /* 0x0001500801007387 */ /* 0x000fe80000100800 */
[----:B------:R1:W-:Y:S01]  /*286d0*/  STL.64 [R1+0x158], R10 ;  /* 0x0001580a01007387 */ /* 0x0003e20000100a00 */
[----:B0-----:R-:W-:-:S03]  /*286e0*/  MOV R5, R9 ;  /* 0x0000000900057202 */ /* 0x001fc60000000f00 */
[----:B-1----:R-:W5:Y:S04]  /*286f0*/  LDL.LU.64 R10, [R1+0x1a68] ;  /* 0x001a6800010a7983 */ /* 0x002f680000300a00 */
[----:B------:R-:W5:Y:S04]  /*28700*/  LDL.LU.64 R8, [R1+0x1a60] ;  /* 0x001a600001087983 */ /* 0x000f680000300a00 */
[----:B------:R0:W-:Y:S04]  /*28710*/  STL.64 [R1+0x1978], R4 ;  /* 0x0019780401007387 */ /* 0x0001e80000100a00 */
[----:B0-----:R-:W4:Y:S04]  /*28720*/  LDL.LU R4, [R1] ;  /* 0x0000000001047983 */ /* 0x001f280000300800 */
[----:B------:R-:W4:Y:S04]  /*28730*/  LDL.LU R5, [R1+0x4] ;  /* 0x0000040001057983 */ /* 0x000f280000300800 */
[----:B------:R-:W2:Y:S01]  /*28740*/  LDL.LU R6, [R1+0x8] ;  /* 0x0000080001067983 */ /* 0x000ea20000300800 */
[----:B------:R-:W-:-:S03]  /*28750*/  MOV R7, R3 ;  /* 0x0000000300077202 */ /* 0x000fc60000000f00 */
[----:B------:R-:W3:Y:S04]  /*28760*/  LDL.LU R3, [R1+0x1a58] ;  /* 0x001a580001037983 */ /* 0x000ee80000300800 */
[----:B--2---:R-:W-:Y:S04]  /*28770*/  STL.64 [R1+0x1988], R6 ;  /* 0x0019880601007387 */ /* 0x004fe80000100a00 */
[----:B----4-:R0:W-:Y:S04]  /*28780*/  STL.64 [R1+0x1980], R4 ;  /* 0x0019800401007387 */ /* 0x0101e80000100a00 */
[----:B0-----:R-:W5:Y:S04]  /*28790*/  LDL.LU R4, [R1+0x260] ;  /* 0x0002600001047983 */ /* 0x001f680000300800 */
[----:B------:R-:W5:Y:S02]  /*287a0*/  LDL.LU R5, [R1+0x264] ;  /* 0x0002640001057983 */ /* 0x000f640000300800 */
[----:B-----5:R-:W-:-:S15]  /*287b0*/  HMMA.16816.F32.BF16 R8, R12, R4, R8 ;  /* 0x000000040c08723c */ /* 0x020fde0000041808 */
[----:B------:R-:W-:-:S08]  /*287c0*/  NOP ;  /* 0x0000000000007918 */ /* 0x000fd00000000000 */
[----:B------:R-:W-:Y:S04]  /*287d0*/  STL.64 [R1+0x140], R8 ;  /* 0x0001400801007387 */ /* 0x000fe80000100a00 */
[----:B------:R0:W-:Y:S04]  /*287e0*/  STL.64 [R1+0x148], R10 ;  /* 0x0001480a01007387 */ /* 0x0001e80000100a00 */
[----:B0-----:R-:W2:Y:S04]  /*287f0*/  LDL.LU.64 R10, [R1+0x1a50] ;  /* 0x001a5000010a7983 */ /* 0x001ea80000300a00 */
[----:B------:R-:W4:Y:S04]  /*28800*/  LDL.LU.64 R8, [R1+0x1a48] ;  /* 0x001a480001087983 */ /* 0x000f280000300a00 */
[----:B------:R0:W-:Y:S01]  /*28810*/  STL.64 [R1+0x1998], R4 ;  /* 0x0019980401007387 */ /* 0x0001e20000100a00 */
[----:B------:R-:W-:Y:S01]  /*28820*/  HMMA.16816.F32.BF16 R20, R12, R24, R20 ;  /* 0x000000180c14723c */ /* 0x000fe20000041814 */
[----:B0-----:R-:W-:Y:S01]  /*28830*/  MOV R4, R27 ;  /* 0x0000001b00047202 */ /* 0x001fe20000000f00 */
[----:B------:R-:W-:-:S05]  /*28840*/  IMAD.MOV.U32 R5, RZ, RZ, R26 ;  /* 0x000000ffff057224 */ /* 0x000fca00078e001a */
[----:B------:R0:W-:Y:S02]  /*28850*/  STL.64 [R1+0x19b0], R4 ;  /* 0x0019b00401007387 */ /* 0x0001e40000100a00 */
[----:B0-----:R-:W-:Y:S02]  /*28860*/  MOV R4, R19 ;  /* 0x0000001300047202 */ /* 0x001fe40000000f00 */
[----:B------:R-:W-:-:S05]  /*28870*/  MOV R5, R18 ;  /* 0x0000001200057202 */ /* 0x000fca0000000f00 */
[----:B------:R2:W-:Y:S01]  /*28880*/  STL.64 [R1+0x19c8], R4 ;  /* 0x0019c80401007387 */ /* 0x0005e20000100a00 */
[----:B------:R-:W-:Y:S02]  /*28890*/  MOV R26, R2 ;  /* 0x00000002001a7202 */ /* 0x000fe40000000f00 */
[----:B------:R-:W-:Y:S02]  /*288a0*/  MOV R27, R0 ;  /* 0x00000000001b7202 */ /* 0x000fe40000000f00 */
[----:B--2---:R-:W-:Y:S01]  /*288b0*/  MOV R4, R11 ;  /* 0x0000000b00047202 */ /* 0x004fe20000000f00 */
[----:B------:R-:W-:-:S05]  /*288c0*/  IMAD.MOV.U32 R5, RZ, RZ, R10 ;  /* 0x000000ffff057224 */ /* 0x000fca00078e000a */
[----:B------:R4:W-:Y:S02]  /*288d0*/  STL.64 [R1+0x19e0], R4 ;  /* 0x0019e00401007387 */ /* 0x0009e40000100a00 */
[----:B----4-:R-:W-:Y:S02]  /*288e0*/  MOV R5, R8 ;  /* 0x0000000800057202 */ /* 0x010fe40000000f00 */
[----:B------:R-:W-:Y:S01]  /*288f0*/  MOV R4, R9 ;  /* 0x0000000900047202 */ /* 0x000fe20000000f00 */
[----:B------:R-:W2:Y:S04]  /*28900*/  LDL.LU R8, [R1+0x70] ;  /* 0x0000700001087983 */ /* 0x000ea80000300800 */
[----:B------:R-:W2:Y:S04]  /*28910*/  LDL.LU R9, [R1+0x74] ;  /* 0x0000740001097983 */ /* 0x000ea80000300800 */
[----:B------:R-:W2:Y:S04]  /*28920*/  LDL.LU R10, [R1+0x78] ;  /* 0x00007800010a7983 */ /* 0x000ea80000300800 */
[----:B------:R-:W2:Y:S04]  /*28930*/  LDL.LU R11, [R1+0x7c] ;  /* 0x00007c00010b7983 */ /* 0x000ea80000300800 */
[----:B------:R0:W-:Y:S04]  /*28940*/  STL.64 [R1+0x130], R20 ;  /* 0x0001301401007387 */ /* 0x0001e80000100a00 */
[----:B------:R-:W-:Y:S04]  /*28950*/  STL.64 [R1+0x138], R22 ;  /* 0x0001381601007387 */ /* 0x000fe80000100a00 */
[----:B0-----:R-:W2:Y:S04]  /*28960*/  LDL.LU.64 R20, [R1+0x1a40] ;  /* 0x001a400001147983 */ /* 0x001ea80000300a00 */
[----:B------:R0:W-:Y:S02]  /*28970*/  STL.64 [R1+0x1990], R24 ;  /* 0x0019901801007387 */ /* 0x0001e40000100a00 */
[----:B0-----:R-:W-:Y:S01]  /*28980*/  MOV R24, R29 ;  /* 0x0000001d00187202 */ /* 0x001fe20000000f00 */
[----:B------:R-:W-:Y:S01]  /*28990*/  IMAD.MOV.U32 R25, RZ, RZ, R28 ;  /* 0x000000ffff197224 */ /* 0x000fe200078e001c */
[----:B------:R-:W4:Y:S04]  /*289a0*/  LDL.LU R29, [R1+0x1a3c] ;  /* 0x001a3c00011d7983 */ /* 0x000f280000300800 */
[----:B------:R-:W5:Y:S04]  /*289b0*/  LDL.LU R28, [R1+0x1a38] ;  /* 0x001a3800011c7983 */ /* 0x000f680000300800 */
[----:B------:R-:W2:Y:S04]  /*289c0*/  LDL.LU R2, [R1+0x1a34] ;  /* 0x001a340001027983 */ /* 0x000ea80000300800 */
[----:B------:R-:W4:Y:S04]  /*289d0*/  LDL.LU R0, [R1+0x1a30] ;  /* 0x001a300001007983 */ /* 0x000f280000300800 */
[----:B------:R-:W-:Y:S04]  /*289e0*/  STL.64 [R1+0x19a8], R26 ;  /* 0x0019a81a01007387 */ /* 0x000fe80000100a00 */
[----:B------:R0:W-:Y:S04]  /*289f0*/  STL.64 [R1+0x19a0], R24 ;  /* 0x0019a01801007387 */ /* 0x0001e80000100a00 */
[----:B0-----:R-:W5:Y:S04]  /*28a00*/  LDL.LU R24, [R1+0x20] ;  /* 0x0000200001187983 */ /* 0x001f680000300800 */
[----:B------:R-:W5:Y:S04]  /*28a10*/  LDL.LU R25, [R1+0x24] ;  /* 0x0000240001197983 */ /* 0x000f680000300800 */
[----:B------:R-:W2:Y:S01]  /*28a20*/  LDL.LU R26, [R1+0x28] ;  /* 0x00002800011a7983 */ /* 0x000ea20000300800 */
[----:B---3--:R-:W-:-:S03]  /*28a30*/  MOV R27, R3 ;  /* 0x00000003001b7202 */ /* 0x008fc60000000f00 */
[----:B------:R-:W3:Y:S04]  /*28a40*/  LDL.LU R3, [R1+0x1a2c] ;  /* 0x001a2c0001037983 */ /* 0x000ee80000300800 */
[----:B--2---:R0:W-:Y:S04]  /*28a50*/  STL.64 [R1+0x19c0], R26 ;  /* 0x0019c01a01007387 */ /* 0x0041e80000100a00 */
[----:B-----5:R4:W-:Y:S01]  /*28a60*/  STL.64 [R1+0x19b8], R24 ;  /* 0x0019b81801007387 */ /* 0x0209e20000100a00 */
[----:B0-----:R-:W-:Y:S01]  /*28a70*/  MOV R26, R28 ;  /* 0x0000001c001a7202 */ /* 0x001fe20000000f00 */
[----:B----4-:R-:W-:Y:S01]  /*28a80*/  IMAD.MOV.U32 R24, RZ, RZ, R0 ;  /* 0x000000ffff187224 */ /* 0x010fe200078e0000 */
        /* <DEDUP_REMOVED lines=10> */
[----:B------:R-:W5:Y:S01]  /*28b30*/  LDL.LU R26, [R1+0x48] ;  /* 0x00004800011a7983 */ /* 0x000f620000300800 */
[----:B------:R-:W-:Y:S01]  /*28b40*/  HMMA.16816.F32.BF16 R8, R12, R20, R8 ;  /* 0x000000140c08723c */ /* 0x000fe20000041808 */
[----:B---3--:R-:W-:-:S02]  /*28b50*/  IMAD.MOV.U32 R27, RZ, RZ, R3 ;  /* 0x000000ffff1b7224 */ /* 0x008fc400078e0003 */
[----:B------:R-:W3:Y:S04]  /*28b60*/  LDL.LU R3, [R1+0x1a18] ;  /* 0x001a180001037983 */ /* 0x000ee80000300800 */
[----:B-----5:R-:W-:Y:S04]  /*28b70*/  STL.64 [R1+0x19f0], R26 ;  /* 0x0019f01a01007387 */ /* 0x020fe80000100a00 */
[----:B----4-:R-:W-:-:S12]  /*28b80*/  STL.64 [R1+0x19e8], R24 ;  /* 0x0019e81801007387 */ /* 0x010fd80000100a00 */
[----:B------:R-:W-:Y:S04]  /*28b90*/  STL.64 [R1+0x120], R8 ;  /* 0x0001200801007387 */ /* 0x000fe80000100a00 */
[----:B------:R0:W-:Y:S04]  /*28ba0*/  STL.64 [R1+0x128], R10 ;  /* 0x0001280a01007387 */ /* 0x0001e80000100a00 */
[----:B0-----:R-:W4:Y:S04]  /*28bb0*/  LDL.LU.64 R10, [R1+0x1a10] ;  /* 0x001a1000010a7983 */ /* 0x001f280000300a00 */
[----:B------:R-:W4:Y:S01]  /*28bc0*/  LDL.LU.64 R8, [R1+0x1a08] ;  /* 0x001a080001087983 */ /* 0x000f220000300a00 */
[----:B--2---:R-:W-:-:S02]  /*28bd0*/  MOV R24, R29 ;  /* 0x0000001d00187202 */ /* 0x004fc40000000f00 */
[----:B------:R-:W-:Y:S02]  /*28be0*/  MOV R25, R28 ;  /* 0x0000001c00197202 */ /* 0x000fe40000000f00 */
[----:B------:R-:W-:Y:S01]  /*28bf0*/  MOV R26, R2 ;  /* 0x00000002001a7202 */ /* 0x000fe20000000f00 */
[----:B------:R-:W-:Y:S01]  /*28c00*/  IMAD.MOV.U32 R27, RZ, RZ, R0 ;  /* 0x000000ffff1b7224 */ /* 0x000fe200078e0000 */
[----:B----4-:R-:W-:Y:S01]  /*28c10*/  HMMA.16816.F32.BF16 R12, R12, R16, R8 ;  /* 0x000000100c0c723c */ /* 0x010fe20000041808 */
[----:B------:R-:W2:Y:S04]  /*28c20*/  LDL.LU.64 R10, [R1+0x1a00] ;  /* 0x001a0000010a7983 */ /* 0x000ea80000300a00 */
[----:B------:R-:W2:-:S15]  /*28c30*/  LDL.LU.64 R8, [R1+0x19f8] ;  /* 0x0019f80001087983 */ /* 0x000e9e0000300a00 */
[----:B------:R-:W-:-:S03]  /*28c40*/  NOP ;  /* 0x0000000000007918 */ /* 0x000fc60000000000 */
[----:B------:R-:W-:Y:S04]  /*28c50*/  STL.64 [R1+0x110], R12 ;  /* 0x0001100c01007387 */ /* 0x000fe80000100a00 */
[----:B------:R0:W-:Y:S04]  /*28c60*/  STL.64 [R1+0x118], R14 ;  /* 0x0001180e01007387 */ /* 0x0001e80000100a00 */
[----:B0-----:R-:W4:Y:S01]  /*28c70*/  LDL.LU R15, [R1+0x214] ;  /* 0x00021400010f7983 */ /* 0x001f220000300800 */
        /* <DEDUP_REMOVED lines=29> */
[----:B------:R-:W2:-:S15]  /*28e50*/  LDL.LU.64 R24, [R1+0x1990] ;  /* 0x0019900001187983 */ /* 0x000e9e0000300a00 */
[----:B------:R-:W-:-:S06]  /*28e60*/  NOP ;  /* 0x0000000000007918 */ /* 0x000fcc0000000000 */
[----:B------:R-:W-:Y:S04]  /*28e70*/  STL.64 [R1+0xc0], R4 ;  /* 0x0000c00401007387 */ /* 0x000fe80000100a00 */
[----:B------:R0:W-:Y:S04]  /*28e80*/  STL.64 [R1+0xc8], R6 ;  /* 0x0000c80601007387 */ /* 0x0001e80000100a00 */
[----:B0-----:R-:W2:Y:S04]  /*28e90*/  LDL.LU.64 R6, [R1+0x1988] ;  /* 0x0019880001067983 */ /* 0x001ea80000300a00 */
[----:B------:R-:W2:Y:S02]  /*28ea0*/  LDL.LU.64 R4, [R1+0x1980] ;  /* 0x0019800001047983 */ /* 0x000ea40000300a00 */
[----:B--2---:R-:W-:Y:S02]  /*28eb0*/  HMMA.16816.F32.BF16 R24, R8, R24, R4 ;  /* 0x000000180818723c */ /* 0x004fe40000041804 */
[----:B------:R-:W2:-:S15]  /*28ec0*/  LDL.LU.64 R4, [R1+0x1978] ;  /* 0x0019780001047983 */ /* 0x000e9e0000300a00 */
[----:B------:R-:W-:-:S06]  /*28ed0*/  NOP ;  /* 0x0000000000007918 */ /* 0x000fcc0000000000 */
[----:B------:R0:W-:Y:S01]  /*28ee0*/  STL [R1+0xb0], R24 ;  /* 0x0000b01801007387 */ /* 0x0001e20000100800 */
[----:B------:R-:W-:Y:S02]  /*28ef0*/  MOV R2, R26 ;  /* 0x0000001a00027202 */ /* 0x000fe40000000f00 */
[----:B------:R-:W-:Y:S02]  /*28f00*/  MOV R0, R27 ;  /* 0x0000001b00007202 */ /* 0x000fe40000000f00 */
[----:B------:R-:W-:Y:S01]  /*28f10*/  MOV R29, R25 ;  /* 0x00000019001d7202 */ /* 0x000fe20000000f00 */
[----:B------:R-:W5:Y:S04]  /*28f20*/  LDL.LU.64 R26, [R1+0x1970] ;  /* 0x00197000011a7983 */ /* 0x000f680000300a00 */
[----:B0-----:R-:W5:Y:S04]  /*28f30*/  LDL.LU.64 R24, [R1+0x1968] ;  /* 0x0019680001187983 */ /* 0x001f680000300a00 */
[----:B------:R-:W-:Y:S04]  /*28f40*/  STL [R1+0x18e0], R0 ;  /* 0x0018e00001007387 */ /* 0x000fe80000100800 */
[----:B------:R-:W-:Y:S04]  /*28f50*/  STL [R1+0x18dc], R2 ;  /* 0x0018dc0201007387 */ /* 0x000fe80000100800 */
[----:B------:R-:W-:Y:S04]  /*28f60*/  STL [R1+0x18d8], R29 ;  /* 0x0018d81d01007387 */ /* 0x000fe80000100800 */
[----:B------:R-:W3:Y:S01]  /*28f70*/  LDL.LU.64 R22, [R1+0x1960] ;  /* 0x0019600001167983 */ /* 0x000ee20000300a00 */
[----:B-----5:R-:W-:Y:S03]  /*28f80*/  HMMA.16816.F32.BF16 R24, R8, R20, R24 ;  /* 0x000000140818723c */ /* 0x020fe60000041818 */
[----:B------:R-:W3:-:S15]  /*28f90*/  LDL.LU.64 R20, [R1+0x1958] ;  /* 0x0019580001147983 */ /* 0x000ede0000300a00 */
[----:B------:R-:W-:-:S06]  /*28fa0*/  NOP ;  /* 0x0000000000007918 */ /* 0x000fcc0000000000 */
[----:B------:R-:W-:Y:S01]  /*28fb0*/  IMAD.MOV.U32 R6, RZ, RZ, R24 ;  /* 0x000000ffff067224 */ /* 0x000fe200078e0018 */
[----:B------:R-:W-:Y:S01]  /*28fc0*/  MOV R7, R25 ;  /* 0x0000001900077202 */ /* 0x000fe20000000f00 */
[----:B------:R0:W-:Y:S04]  /*28fd0*/  STL.64 [R1+0xa8], R26 ;  /* 0x0000a81a01007387 */ /* 0x0001e80000100a00 */
[----:B0-----:R-:W5:Y:S04]  /*28fe0*/  LDL.LU.64 R26, [R1+0x238] ;  /* 0x00023800011a7983 */ /* 0x001f680000300a00 */
[----:B------:R-:W-:Y:S04]  /*28ff0*/  STL.64 [R1+0x1910], R6 ;  /* 0x0019100601007387 */ /* 0x000fe80000100a00 */
[----:B--2---:R-:W-:Y:S04]  /*29000*/  STL [R1+0x1908], R4 ;  /* 0x0019080401007387 */ /* 0x004fe80000100800 */
[----:B------:R-:W2:Y:S01]  /*29010*/  LDL.LU.64 R18, [R1+0x1950] ;  /* 0x0019500001127983 */ /* 0x000ea20000300a00 */
[----:B---3--:R-:W-:Y:S03]  /*29020*/  HMMA.16816.F32.BF16 R8, R8, R16, R20 ;  /* 0x000000100808723c */ /* 0x008fe60000041814 */
[----:B------:R-:W3:-:S15]  /*29030*/  LDL.LU.64 R16, [R1+0x1948] ;  /* 0x0019480001107983 */ /* 0x000ede0000300a00 */
[----:B------:R-:W-:-:S06]  /*29040*/  NOP ;  /* 0x0000000000007918 */ /* 0x000fcc0000000000 */
[----:B------:R-:W-:Y:S02]  /*29050*/  MOV R28, R8 ;  /* 0x00000008001c7202 */ /* 0x000fe40000000f00 */
[----:B------:R-:W-:Y:S01]  /*29060*/  MOV R22, R9 ;  /* 0x0000000900167202 */ /* 0x000fe20000000f00 */
[----:B------:R-:W-:Y:S01]  /*29070*/  IMAD.MOV.U32 R21, RZ, RZ, R10 ;  /* 0x000000ffff157224 */ /* 0x000fe200078e000a */
[----:B------:R-:W-:Y:S02]  /*29080*/  MOV R20, R11 ;  /* 0x0000000b00147202 */ /* 0x000fe40000000f00 */
[----:B----4-:R-:W0:Y:S04]  /*29090*/  LDSM.16.M88.4 R8, [R15+UR6+0x14080] ;  /* 0x014080060f08783b */ /* 0x010e280008000200 */
[----:B------:R1:W-:Y:S04]  /*290a0*/  STL [R1+0x1930], R22 ;  /* 0x0019301601007387 */ /* 0x0003e80000100800 */
[----:B------:R-:W-:Y:S04]  /*290b0*/  STL.64 [R1+0x1928], R20 ;  /* 0x0019281401007387 */ /* 0x000fe80000100a00 */
[----:B------:R-:W-:Y:S04]  /*290c0*/  LDSM.16.M88.4 R12, [R15+UR6+0x15080] ;  /* 0x015080060f0c783b */ /* 0x000fe80008000200 */
[----:B-1----:R-:W4:Y:S04]  /*290d0*/  LDL.LU.64 R22, [R1+0x1a8] ;  /* 0x0001a80001167983 */ /* 0x002f280000300a00 */
[----:B------:R-:W-:Y:S04]  /*290e0*/  STL [R1+0x18e4], R28 ;  /* 0x0018e41c01007387 */ /* 0x000fe80000100800 */
[----:B0-----:R2:W-:Y:S04]  /*290f0*/  STL [R1+0x1814], R8 ;  /* 0x0018140801007387 */ /* 0x0015e80000100800 */
[----:B------:R0:W-:Y:S04]  /*29100*/  STL [R1+0x1810], R9 ;  /* 0x0018100901007387 */ /* 0x0001e80000100800 */
[----:B------:R3:W-:Y:S04]  /*29110*/  STL [R1+0x180c], R10 ;  /* 0x00180c0a01007387 */ /* 0x0007e80000100800 */
[----:B------:R1:W-:Y:S01]  /*29120*/  STL [R1+0x1808], R11 ;  /* 0x0018080b01007387 */ /* 0x0003e20000100800 */
[----:B--2---:R-:W-:-:S02]  /*29130*/  MOV R8, R19 ;  /* 0x0000001300087202 */ /* 0x004fc40000000f00 */
[----:B0-----:R-:W-:Y:S01]  /*29140*/  MOV R9, R18 ;  /* 0x0000001200097202 */ /* 0x001fe20000000f00 */
[----:B---3--:R-:W-:Y:S01]  /*29150*/  IMAD.MOV.U32 R10, RZ, RZ, R17 ;  /* 0x000000ffff0a7224 */ /* 0x008fe200078e0011 */
[----:B-1----:R-:W-:Y:S02]  /*29160*/  MOV R11, R16 ;  /* 0x00000010000b7202 */ /* 0x002fe40000000f00 */
[----:B------:R-:W0:Y:S04]  /*29170*/  LDSM.16.M88.4 R16, [R3+UR6+0x80] ;  /* 0x000080060310783b */ /* 0x000e280008000200 */
        /* <DEDUP_REMOVED lines=10> */
[----:B-----5:R-:W-:-:S02]  /*29220*/  MOV R2, R26 ;  /* 0x0000001a00027202 */ /* 0x020fc40000000f00 */
[----:B------:R-:W-:Y:S01]  /*29230*/  MOV R29, R27 ;  /* 0x0000001b001d7202 */ /* 0x000fe20000000f00 */
[----:B--2---:R-:W-:Y:S01]  /*29240*/  HMMA.16816.F32.BF16 R8, R16, R26, R8 ;  /* 0x0000001a1008723c */ /* 0x004fe20000041808 */
[----:B------:R-:W0:-:S15]  /*29250*/  LDSM.16.M88.4 R24, [R3+UR6+0x6080] ;  /* 0x006080060318783b */ /* 0x000e1e0008000200 */
[----:B------:R-:W-:-:S07]  /*29260*/  NOP ;  /* 0x0000000000007918 */ /* 0x000fce0000000000 */
[----:B------:R-:W-:Y:S04]  /*29270*/  STL.64 [R1+0x80], R8 ;  /* 0x0000800801007387 */ /* 0x000fe80000100a00 */
[----:B------:R-:W-:Y:S04]  /*29280*/  STL.64 [R1+0x88], R10 ;  /* 0x0000880a01007387 */ /* 0x000fe80000100a00 */
[----:B------:R-:W1:Y:S04]  /*29290*/  LDSM.16.M88.4 R8, [R3+UR6+0x8080] ;  /* 0x008080060308783b */ /* 0x000e680008000200 */
[----:B------:R-:W-:Y:S04]  /*292a0*/  STL [R1+0x18ec], R29 ;  /* 0x0018ec1d01007387 */ /* 0x000fe80000100800 */
[----:B------:R-:W-:Y:S04]  /*292b0*/  STL [R1+0x18e8], R2 ;  /* 0x0018e80201007387 */ /* 0x000fe80000100800 */
[----:B0-----:R-:W-:Y:S04]  /*292c0*/  STL.64 [R1+0x30], R24 ;  /* 0x0000301801007387 */ /* 0x001fe80000100a00 */
[----:B------:R-:W-:Y:S04]  /*292d0*/  STL.64 [R1+0x38], R26 ;  /* 0x0000381a01007387 */ /* 0x000fe80000100a00 */
[----:B------:R-:W0:Y:S04]  /*292e0*/  LDSM.16.M88.4 R24, [R3+UR6+0xa080] ;  /* 0x00a080060318783b */ /* 0x000e280008000200 */
[----:B-1----:R-:W-:Y:S04]  /*292f0*/  STL.64 [R1+0x20], R8 ;  /* 0x0000200801007387 */ /* 0x002fe80000100a00 */
[----:B------:R-:W-:Y:S04]  /*29300*/  STL.64 [R1+0x28], R10 ;  /* 0x0000280a01007387 */ /* 0x000fe80000100a00 */
[----:B------:R-:W1:Y:S04]  /*29310*/  LDSM.16.M88.4 R8, [R3+UR6+0xc080] ;  /* 0x00c080060308783b */ /* 0x000e680008000200 */
[----:B------:R-:W2:Y:S04]  /*29320*/  LDL.LU R4, [R1+0x150] ;  /* 0x0001500001047983 */ /* 0x000ea80000300800 */
[----:B0-----:R-:W-:Y:S04]  /*29330*/  STL.64 [R1+0x10], R24 ;  /* 0x0000101801007387 */ /* 0x001fe80000100a00 */
[----:B------:R-:W-:Y:S04]  /*29340*/  STL.64 [R1+0x18], R26 ;  /* 0x0000181a01007387 */ /* 0x000fe80000100a00 */
[----:B------:R-:W0:Y:S04]  /*29350*/  LDSM.16.M88.4 R24, [R3+UR6+0xe080] ;  /* 0x00e080060318783b */ /* 0x000e280008000200 */
[----:B-1----:R-:W-:Y:S04]  /*29360*/  STL.64 [R1], R8 ;  /* 0x0000000801007387 */ /* 0x002fe80000100a00 */
[----:B------:R-:W-:Y:S04]  /*29370*/  STL.64 [R1+0x8], R10 ;  /* 0x0000080a01007387 */ /* 0x000fe80000100a00 */
[----:B------:R-:W3:Y:S04]  /*29380*/  LDL.LU R6, [R1+0x158] ;  /* 0x0001580001067983 */ /* 0x000ee80000300800 */
[----:B------:R-:W3:Y:S04]  /*29390*/  LDL.LU R7, [R1+0x15c] ;  /* 0x00015c0001077983 */ /* 0x000ee80000300800 */
[----:B---3--:R1:W-:Y:S04]  /*293a0*/  STL.64 [R1+0x1920], R6 ;  /* 0x0019200601007387 */ /* 0x0083e80000100a00 */
[----:B--2---:R-:W-:Y:S04]  /*293b0*/  STL.64 [R1+0x1918], R4 ;  /* 0x0019180401007387 */ /* 0x004fe80000100a00 */
[----:B-1----:R-:W2:Y:S04]  /*293c0*/  LDL.LU.64 R6, [R1+0x258] ;  /* 0x0002580001067983 */ /* 0x002ea80000300a00 */
[----:B------:R-:W3:Y:S04]  /*293d0*/  LDL.LU.64 R10, [R1+0x248] ;  /* 0x00024800010a7983 */ /* 0x000ee80000300a00 */
[----:B0-----:R0:W-:Y:S04]  /*293e0*/  STL [R1+0x17a4], R24 ;  /* 0x0017a41801007387 */ /* 0x0011e80000100800 */
[----:B------:R1:W-:Y:S04]  /*293f0*/  STL [R1+0x17a0], R25 ;  /* 0x0017a01901007387 */ /* 0x0003e80000100800 */
[----:B------:R5:W-:Y:S04]  /*29400*/  STL [R1+0x163c], R26 ;  /* 0x00163c1a01007387 */ /* 0x000be80000100800 */
[----:B------:R4:W-:Y:S04]  /*29410*/  STL [R1+0x1638], R27 ;  /* 0x0016381b01007387 */ /* 0x0009e80000100800 */
[----:B0-----:R-:W2:Y:S04]  /*29420*/  LDL.LU R24, [R1+0x160] ;  /* 0x0001600001187983 */ /* 0x001ea80000300800 */
[----:B-1----:R-:W2:Y:S04]  /*29430*/  LDL.LU R25, [R1+0x164] ;  /* 0x0001640001197983 */ /* 0x002ea80000300800 */
[----:B-----5:R-:W2:Y:S04]  /*29440*/  LDL.LU R26, [R1+0x168] ;  /* 0x00016800011a7983 */ /* 0x020ea80000300800 */
[----:B----4-:R-:W2:Y:S02]  /*29450*/  LDL.LU R27, [R1+0x16c] ;  /* 0x00016c00011b7983 */ /* 0x010ea40000300800 */
[----:B--2---:R-:W-:-:S15]  /*29460*/  HMMA.16816.F32.BF16 R24, R16, R22, R24 ;  /* 0x000000161018723c */ /* 0x004fde0000041818 */
[----:B------:R-:W-:-:S08]  /*29470*/  NOP ;  /* 0x0000000000007918 */ /* 0x000fd00000000000 */
[----:B------:R-:W-:Y:S04]  /*29480*/  STL.64 [R1+0x70], R24 ;  /* 0x0000701801007387 */ /* 0x000fe80000100a00 */
[----:B------:R0:W-:Y:S02]  /*29490*/  STL.64 [R1+0x78], R26 ;  /* 0x0000781a01007387 */ /* 0x0001e40000100a00 */
[----:B0-----:R-:W-:Y:S01]  /*294a0*/  IMAD.MOV.U32 R27, RZ, RZ, R22 ;  /* 0x000000ffff1b7224 */ /* 0x001fe200078e0016 */
[----:B------:R-:W-:Y:S01]  /*294b0*/  MOV R26, R23 ;  /* 0x00000017001a7202 */ /* 0x000fe20000000f00 */
[----:B------:R-:W2:Y:S04]  /*294c0*/  LDL.LU R22, [R1+0x1930] ;  /* 0x0019300001167983 */ /* 0x000ea80000300800 */
[----:B------:R-:W4:Y:S04]  /*294d0*/  LDL.LU.64 R20, [R1+0x1928] ;  /* 0x0019280001147983 */ /* 0x000f280000300a00 */
[----:B------:R-:W2:Y:S04]  /*294e0*/  LDL.LU R23, [R1+0x2c4] ;  /* 0x0002c40001177983 */ /* 0x000ea80000300800 */
[----:B--2---:R0:W-:Y:S04]  /*294f0*/  STL.64 [R1+0x1858], R22 ;  /* 0x0018581601007387 */ /* 0x0041e80000100a00 */
[----:B----4-:R1:W-:Y:S04]  /*29500*/  STL.64 [R1+0x1850], R20 ;  /* 0x0018501401007387 */ /* 0x0103e80000100a00 */
[----:B0-----:R-:W2:Y:S04]  /*29510*/  LDL.LU.64 R22, [R1+0x278] ;  /* 0x0002780001167983 */ /* 0x001ea80000300a00 */
[----:B--2---:R0:W-:Y:S04]  /*29520*/  STL.64 [R1+0x18f0], R22 ;  /* 0x0018f01601007387 */ /* 0x0041e80000100a00 */
[----:B-1----:R-:W2:Y:S04]  /*29530*/  LDL.LU R20, [R1+0x140] ;  /* 0x0001400001147983 */ /* 0x002ea80000300800 */
[----:B------:R-:W2:Y:S04]  /*29540*/  LDL.LU R21, [R1+0x144] ;  /* 0x0001440001157983 */ /* 0x000ea80000300800 */
[----:B0-----:R-:W2:Y:S04]  /*29550*/  LDL.LU R22, [R1+0x148] ;  /* 0x0001480001167983 */ /* 0x001ea80000300800 */
[----:B------:R-:W2:Y:S04]  /*29560*/  LDL.LU R23, [R1+0x14c] ;  /* 0x00014c0001177983 */ /* 0x000ea80000300800 */
[----:B------:R-:W-:Y:S04]  /*29570*/  STL.64 [R1+0x1798], R14 ;  /* 0x0017980e01007387 */ /* 0x000fe80000100a00 */
[----:B------:R0:W-:Y:S04]  /*29580*/  STL.64 [R1+0x1790], R12 ;  /* 0x0017900c01007387 */ /* 0x0001e80000100a00 */
[----:B0-----:R-:W4:Y:S04]  /*29590*/  LDL.LU R12, [R1+0x170] ;  /* 0x00017000010c7983 */ /* 0x001f280000300800 */
[----:B------:R-:W4:Y:S04]  /*295a0*/  LDL.LU R13, [R1+0x174] ;  /* 0x00017400010d7983 */ /* 0x000f280000300800 */
[----:B------:R-:W4:Y:S04]  /*295b0*/  LDL.LU R14, [R1+0x178] ;  /* 0x00017800010e7983 */ /* 0x000f280000300800 */
[----:B------:R-:W4:Y:S01]  /*295c0*/  LDL.LU R15, [R1+0x17c] ;  /* 0x00017c00010f7983 */ /* 0x000f220000300800 */
[----:B------:R-:W-:-:S02]  /*295d0*/  MOV R28, R6 ;  /* 0x00000006001c7202 */ /* 0x000fc40000000f00 */
[----:B------:R-:W-:Y:S01]  /*295e0*/  MOV R0, R7 ;  /* 0x0000000700007202 */ /* 0x000fe20000000f00 */
[----:B----4-:R-:W-:Y:S01]  /*295f0*/  HMMA.16816.F32.BF16 R12, R16, R6, R12 ;  /* 0x00000006100c723c */ /* 0x010fe2000004180c */
[----:B------:R-:W4:Y:S04]  /*29600*/  LDL.LU.64 R6, [R1+0x1920] ;  /* 0x0019200001067983 */ /* 0x000f280000300a00 */
[----:B------:R-:W4:-:S15]  /*29610*/  LDL.LU.64 R4, [R1+0x1918] ;  /* 0x0019180001047983 */ /* 0x000f1e0000300a00 */
[----:B------:R-:W-:-:S03]  /*29620*/  NOP ;  /* 0x0000000000007918 */ /* 0x000fc60000000000 */
[----:B------:R0:W-:Y:S01]  /*29630*/  STL.64 [R1+0x220], R12 ;  /* 0x0002200c01007387 */ /* 0x0001e20000100a00 */
[----:B------:R-:W-:Y:S01]  /*29640*/  IMAD.MOV.U32 R25, RZ, RZ, R14 ;  /* 0x000000ffff197224 */ /* 0x000fe200078e000e */
[----:B------:R-:W-:Y:S02]  /*29650*/  MOV R24, R15 ;  /* 0x0000000f00187202 */ /* 0x000fe40000000f00 */
[----:B0-----:R-:W5:Y:S04]  /*29660*/  LDL.LU R12, [R1+0x120] ;  /* 0x00012000010c7983 */ /* 0x001f680000300800 */
[----:B------:R-:W5:Y:S04]  /*29670*/  LDL.LU R13, [R1+0x124] ;  /* 0x00012400010d7983 */ /* 0x000f680000300800 */
[----:B------:R-:W2:Y:S04]  /*29680*/  LDL.LU R14, [R1+0x128] ;  /* 0x00012800010e7983 */ /* 0x000ea80000300800 */
[----:B------:R-:W2:Y:S01]  /*29690*/  LDL.LU R15, [R1+0x12c] ;  /* 0x00012c00010f7983 */ /* 0x000ea20000300800 */
[----:B---3--:R-:W-:Y:S01]  /*296a0*/  MOV R2, R11 ;  /* 0x0000000b00027202 */ /* 0x008fe20000000f00 */
[----:B----4-:R-:W-:Y:S02]  /*296b0*/  HMMA.16816.F32.BF16 R4, R16, R10, R4 ;  /* 0x0000000a1004723c */ /* 0x010fe40000041804 */
[----:B--2---:R0:W-:Y:S04]  /*296c0*/  STL.64 [R1+0x1900], R14 ;  /* 0x0019000e01007387 */ /* 0x0041e80000100a00 */
[----:B-----5:R-:W-:Y:S04]  /*296d0*/  STL.64 [R1+0x18f8], R12 ;  /* 0x0018f80c01007387 */ /* 0x020fe80000100a00 */
[----:B0-----:R-:W2:Y:S04]  /*296e0*/  LDL.LU.64 R14, [R1+0x268] ;  /* 0x00026800010e7983 */ /* 0x001ea80000300a00 */
[----:B------:R-:W-:Y:S04]  /*296f0*/  STL [R1+0x181c], R24 ;  /* 0x00181c1801007387 */ /* 0x000fe80000100800 */
[----:B------:R-:W-:Y:S05]  /*29700*/  STL [R1+0x1818], R25 ;  /* 0x0018181901007387 */ /* 0x000fea0000100800 */
[----:B------:R0:W-:Y:S01]  /*29710*/  STL [R1+0x21c], R7 ;  /* 0x00021c0701007387 */ /* 0x0001e20000100800 */
[----:B------:R-:W-:Y:S01]  /*29720*/  MOV R11, R6 ;  /* 0x00000006000b7202 */ /* 0x000fe20000000f00 */
[----:B------:R-:W-:-:S02]  /*29730*/  IMAD.MOV.U32 R9, RZ, RZ, R4 ;  /* 0x000000ffff097224 */ /* 0x000fc400078e0004 */
[----:B0-----:R-:W3:Y:S04]  /*29740*/  LDL.LU.64 R6, [R1+0x1910] ;  /* 0x0019100001067983 */ /* 0x001ee80000300a00 */
[----:B------:R-:W4:Y:S01]  /*29750*/  LDL.LU R4, [R1+0x1908] ;  /* 0x0019080001047983 */ /* 0x000f220000300800 */
[----:B------:R-:W-:Y:S02]  /*29760*/  MOV R29, R10 ;  /* 0x0000000a001d7202 */ /* 0x000fe40000000f00 */
[----:B------:R-:W-:Y:S01]  /*29770*/  MOV R10, R5 ;  /* 0x00000005000a7202 */ /* 0x000fe20000000f00 */
[----:B--2---:R-:W-:Y:S06]  /*29780*/  HMMA.16816.F32.BF16 R20, R16, R14, R20 ;  /* 0x0000000e1014723c */ /* 0x004fec0000041814 */
[----:B------:R-:W-:Y:S01]  /*29790*/  MOV R5, R14 ;  /* 0x0000000e00057202 */ /* 0x000fe20000000f00 */
[----:B------:R-:W-:-:S02]  /*297a0*/  IMAD.MOV.U32 R3, RZ, RZ, R15 ;  /* 0x000000ffff037224 */ /* 0x000fc400078e000f */
[----:B------:R-:W2:Y:S04]  /*297b0*/  LDL.LU.64 R14, [R1+0x1900] ;  /* 0x00190000010e7983 */ /* 0x000ea80000300a00 */
[----:B------:R-:W2:Y:S10]  /*297c0*/  LDL.LU.64 R12, [R1+0x18f8] ;  /* 0x0018f800010c7983 */ /* 0x000eb40000300a00 */
[----:B------:R-:W-:Y:S01]  /*297d0*/  STL [R1+0x200], R20 ;  /* 0x0002001401007387 */ /* 0x000fe20000100800 */
[----:B------:R-:W-:-:S02]  /*297e0*/  MOV R25, R22 ;  /* 0x0000001600197202 */ /* 0x000fc40000000f00 */
[----:B------:R-:W-:Y:S02]  /*297f0*/  MOV R8, R23 ;  /* 0x0000001700087202 */ /* 0x000fe40000000f00 */
[----:B------:R-:W5:Y:S04]  /*29800*/  LDL.LU.64 R22, [R1+0x18f0] ;  /* 0x0018f00001167983 */ /* 0x000f680000300a00 */
[----:B---3--:R-:W-:Y:S04]  /*29810*/  STL.64 [R1+0x18d0], R6 ;  /* 0x0018d00601007387 */ /* 0x008fe80000100a00 */
[----:B----4-:R0:W-:Y:S04]  /*29820*/  STL.64 [R1+0x18c8], R4 ;  /* 0x0018c80401007387 */ /* 0x0101e80000100a00 */
[----:B0-----:R-:W5:Y:S04]  /*29830*/  LDL.LU R4, [R1+0x130] ;  /* 0x0001300001047983 */ /* 0x001f680000300800 */
[----:B------:R-:W5:Y:S04]  /*29840*/  LDL.LU R5, [R1+0x134] ;  /* 0x0001340001057983 */ /* 0x000f680000300800 */
[----:B------:R-:W5:Y:S04]  /*29850*/  LDL.LU R6, [R1+0x138] ;  /* 0x0001380001067983 */ /* 0x000f680000300800 */
[----:B------:R-:W5:Y:S01]  /*29860*/  LDL.LU R7, [R1+0x13c] ;  /* 0x00013c0001077983 */ /* 0x000f620000300800 */
[----:B------:R-:W-:-:S05]  /*29870*/  MOV R24, R21 ;  /* 0x0000001500187202 */ /* 0x000fca0000000f00 */
[----:B------:R-:W-:Y:S04]  /*29880*/  STL.64 [R1+0x18b0], R24 ;  /* 0x0018b01801007387 */ /* 0x000fe80000100a00 */
[----:B------:R0:W-:Y:S04]  /*29890*/  STL.64 [R1+0x1828], R10 ;  /* 0x0018280a01007387 */ /* 0x0001e80000100a00 */
[----:B------:R-:W-:Y:S04]  /*298a0*/  STL.64 [R1+0x1820], R8 ;  /* 0x0018200801007387 */ /* 0x000fe80000100a00 */
[----:B0-----:R-:W2:Y:S04]  /*298b0*/  LDL.LU R10, [R1+0x288] ;  /* 0x00028800010a7983 */ /* 0x001ea80000300800 */
[----:B------:R-:W2:Y:S01]  /*298c0*/  LDL.LU R11, [R1+0x28c] ;  /* 0x00028c00010b7983 */ /* 0x000ea20000300800 */
[----:B-----5:R-:W-:-:S15]  /*298d0*/  HMMA.16816.F32.BF16 R4, R16, R22, R4 ;  /* 0x000000161004723c */ /* 0x020fde0000041804 */
[----:B------:R-:W-:-:S08]  /*298e0*/  NOP ;  /* 0x0000000000007918 */ /* 0x000fd00000000000 */
[----:B------:R0:W-:Y:S04]  /*298f0*/  STL.64 [R1+0x1f0], R4 ;  /* 0x0001f00401007387 */ /* 0x0001e80000100a00 */
[----:B------:R-:W-:Y:S04]  /*29900*/  STL.64 [R1+0x1f8], R6 ;  /* 0x0001f80601007387 */ /* 0x000fe80000100a00 */
[----:B------:R-:W3:Y:S04]  /*29910*/  LDL.LU R20, [R1+0xc0] ;  /* 0x0000c00001147983 */ /* 0x000ee80000300800 */
[----:B------:R-:W3:Y:S01]  /*29920*/  LDL.LU R21, [R1+0xc4] ;  /* 0x0000c40001157983 */ /* 0x000ee20000300800 */
[----:B0-----:R-:W-:Y:S01]  /*29930*/  IMAD.MOV.U32 R5, RZ, RZ, R22 ;  /* 0x000000ffff057224 */ /* 0x001fe200078e0016 */
[----:B------:R-:W-:-:S02]  /*29940*/  MOV R4, R23 ;  /* 0x0000001700047202 */ /* 0x000fc40000000f00 */
[----:B------:R-:W4:Y:S04]  /*29950*/  LDL.LU R22, [R1+0xc8] ;  /* 0x0000c80001167983 */ /* 0x000f280000300800 */
[----:B------:R-:W4:Y:S01]  /*29960*/  LDL.LU R23, [R1+0xcc] ;  /* 0x0000cc0001177983 */ /* 0x000f220000300800 */
[----:B--2---:R-:W-:Y:S03]  /*29970*/  HMMA.16816.F32.BF16 R12, R16, R10, R12 ;  /* 0x0000000a100c723c */ /* 0x004fe6000004180c */
[----:B----4-:R0:W-:Y:S04]  /*29980*/  STL.64 [R1+0x1868], R22 ;  /* 0x0018681601007387 */ /* 0x0101e80000100a00 */
[----:B---3--:R-:W-:Y:S01]  /*29990*/  STL.64 [R1+0x1860], R20 ;  /* 0x0018601401007387 */ /* 0x008fe20000100a00 */
[----:B0-----:R-:W-:-:S02]  /*299a0*/  MOV R22, R29 ;  /* 0x0000001d00167202 */ /* 0x001fc40000000f00 */
[----:B------:R-:W-:Y:S01]  /*299b0*/  MOV R23, R2 ;  /* 0x0000000200177202 */ /* 0x000fe20000000f00 */
[----:B------:R-:W2:Y:S04]  /*299c0*/  LDL.LU R29, [R1+0x18ec] ;  /* 0x0018ec00011d7983 */ /* 0x000ea80000300800 */
[----:B------:R-:W3:Y:S04]  /*299d0*/  LDL.LU R2, [R1+0x18e8] ;  /* 0x0018e80001027983 */ /* 0x000ee80000300800 */
[----:B------:R0:W-:Y:S02]  /*299e0*/  STL.64 [R1+0x1878], R22 ;  /* 0x0018781601007387 */ /* 0x0001e40000100a00 */
[----:B0-----:R-:W-:Y:S01]  /*299f0*/  IMAD.MOV.U32 R22, RZ, RZ, R28 ;  /* 0x000000ffff167224 */ /* 0x001fe200078e001c */
[----:B------:R-:W-:Y:S01]  /*29a00*/  MOV R23, R0 ;  /* 0x0000000000177202 */ /* 0x000fe20000000f00 */
[----:B------:R-:W4:Y:S04]  /*29a10*/  LDL.LU R28, [R1+0x18e4] ;  /* 0x0018e400011c7983 */ /* 0x000f280000300800 */
[----:B------:R-:W5:Y:S04]  /*29a20*/  LDL.LU R0, [R1+0x18e0] ;  /* 0x0018e00001007983 */ /* 0x000f680000300800 */
[----:B------:R0:W-:Y:S04]  /*29a30*/  STL.64 [R1+0x1890], R22 ;  /* 0x0018901601007387 */ /* 0x0001e80000100a00 */
[----:B------:R1:W-:Y:S01]  /*29a40*/  STL.64 [R1+0x1838], R10 ;  /* 0x0018380a01007387 */ /* 0x0003e20000100a00 */
[----:B0-----:R-:W-:Y:S01]  /*29a50*/  IMAD.MOV.U32 R22, RZ, RZ, R27 ;  /* 0x000000ffff167224 */ /* 0x001fe200078e001b */
[----:B-1----:R-:W-:-:S02]  /*29a60*/  MOV R11, R4 ;  /* 0x00000004000b7202 */ /* 0x002fc40000000f00 */
[----:B------:R-:W-:Y:S02]  /*29a70*/  MOV R23, R26 ;  /* 0x0000001a00177202 */ /* 0x000fe40000000f00 */
[----:B------:R-:W-:Y:S01]  /*29a80*/  MOV R10, R5 ;  /* 0x00000005000a7202 */ /* 0x000fe20000000f00 */
[----:B------:R-:W4:Y:S04]  /*29a90*/  LDL.LU R4, [R1+0x110] ;  /* 0x0001100001047983 */ /* 0x000f280000300800 */
[----:B------:R-:W4:Y:S04]  /*29aa0*/  LDL.LU R5, [R1+0x114] ;  /* 0x0001140001057983 */ /* 0x000f280000300800 */
[----:B------:R-:W4:Y:S04]  /*29ab0*/  LDL.LU R6, [R1+0x118] ;  /* 0x0001180001067983 */ /* 0x000f280000300800 */
[----:B------:R-:W4:Y:S04]  /*29ac0*/  LDL.LU R7, [R1+0x11c] ;  /* 0x00011c0001077983 */ /* 0x000f280000300800 */
[----:B------:R-:W-:Y:S04]  /*29ad0*/  STL.64 [R1+0x18a8], R22 ;  /* 0x0018a81601007387 */ /* 0x000fe80000100a00 */
[----:B------:R0:W-:Y:S04]  /*29ae0*/  STL.64 [R1+0x1870], R10 ;  /* 0x0018700a01007387 */ /* 0x0001e80000100a00 */
[----:B------:R-:W5:Y:S04]  /*29af0*/  LDL.LU R8, [R1+0xd0] ;  /* 0x0000d00001087983 */ /* 0x000f680000300800 */
[----:B------:R-:W5:Y:S04]  /*29b00*/  LDL.LU R9, [R1+0xd4] ;  /* 0x0000d40001097983 */ /* 0x000f680000300800 */
[----:B0-----:R-:W4:Y:S04]  /*29b10*/  LDL.LU R10, [R1+0xd8] ;  /* 0x0000d800010a7983 */ /* 0x001f280000300800 */
[----:B------:R-:W4:Y:S01]  /*29b20*/  LDL.LU R11, [R1+0xdc] ;  /* 0x0000dc00010b7983 */ /* 0x000f220000300800 */
[----:B--2---:R-:W-:-:S02]  /*29b30*/  MOV R23, R29 ;  /* 0x0000001d00177202 */ /* 0x004fc40000000f00 */
[----:B---3--:R-:W-:Y:S02]  /*29b40*/  MOV R22, R2 ;  /* 0x0000000200167202 */ /* 0x008fe40000000f00 */
[----:B------:R-:W2:Y:S04]  /*29b50*/  LDL.LU R2, [R1+0x18dc] ;  /* 0x0018dc0001027983 */ /* 0x000ea80000300800 */
[----:B------:R-:W3:Y:S04]  /*29b60*/  LDL.LU R29, [R1+0x18d8] ;  /* 0x0018d800011d7983 */ /* 0x000ee80000300800 */
[----:B------:R-:W2:Y:S04]  /*29b70*/  LDL.LU R24, [R1+0x100] ;  /* 0x0001000001187983 */ /* 0x000ea80000300800 */
[----:B------:R-:W2:Y:S04]  /*29b80*/  LDL.LU R25, [R1+0x104] ;  /* 0x0001040001197983 */ /* 0x000ea80000300800 */
[----:B------:R-:W2:Y:S04]  /*29b90*/  LDL.LU R26, [R1+0x108] ;  /* 0x00010800011a7983 */ /* 0x000ea80000300800 */
[----:B------:R-:W2:Y:S04]  /*29ba0*/  LDL.LU R27, [R1+0x10c] ;  /* 0x00010c00011b7983 */ /* 0x000ea80000300800 */
[----:B----4-:R-:W-:Y:S04]  /*29bb0*/  STL.64 [R1+0x1888], R10 ;  /* 0x0018880a01007387 */ /* 0x010fe80000100a00 */
[----:B-----5:R0:W-:Y:S04]  /*29bc0*/  STL.64 [R1+0x1880], R8 ;  /* 0x0018800801007387 */ /* 0x0201e80000100a00 */
[----:B0-----:R-:W4:Y:S04]  /*29bd0*/  LDL.LU R8, [R1+0xe0] ;  /* 0x0000e00001087983 */ /* 0x001f280000300800 */
[----:B------:R-:W4:Y:S04]  /*29be0*/  LDL.LU R9, [R1+0xe4] ;  /* 0x0000e40001097983 */ /* 0x000f280000300800 */
[----:B------:R-:W5:Y:S04]  /*29bf0*/  LDL.LU R10, [R1+0xe8] ;  /* 0x0000e800010a7983 */ /* 0x000f680000300800 */
[----:B------:R-:W5:Y:S04]  /*29c00*/  LDL.LU R11, [R1+0xec] ;  /* 0x0000ec00010b7983 */ /* 0x000f680000300800 */
[----:B-----5:R-:W-:Y:S04]  /*29c10*/  STL.64 [R1+0x18a0], R10 ;  /* 0x0018a00a01007387 */ /* 0x020fe80000100a00 */
[----:B----4-:R0:W-:Y:S04]  /*29c20*/  STL.64 [R1+0x1898], R8 ;  /* 0x0018980801007387 */ /* 0x0101e80000100a00 */
[----:B0-----:R-:W4:Y:S04]  /*29c30*/  LDL.LU R8, [R1+0xf0] ;  /* 0x0000f00001087983 */ /* 0x001f280000300800 */
[----:B------:R-:W4:Y:S04]  /*29c40*/  LDL.LU R9, [R1+0xf4] ;  /* 0x0000f40001097983 */ /* 0x000f280000300800 */
[----:B------:R-:W4:Y:S04]  /*29c50*/  LDL.LU R10, [R1+0xf8] ;  /* 0x0000f800010a7983 */ /* 0x000f280000300800 */
[----:B------:R-:W4:Y:S04]  /*29c60*/  LDL.LU R11, [R1+0xfc] ;  /* 0x0000fc00010b7983 */ /* 0x000f280000300800 */
[----:B------:R0:W-:Y:S04]  /*29c70*/  STL.64 [R1+0x17b0], R14 ;  /* 0x0017b00e01007387 */ /* 0x0001e80000100a00 */
[----:B------:R-:W-:Y:S04]  /*29c80*/  STL.64 [R1+0x17a8], R12 ;  /* 0x0017a80c01007387 */ /* 0x000fe80000100a00 */
[----:B0-----:R-:W5:Y:S04]  /*29c90*/  LDL.LU R14, [R1+0x298] ;  /* 0x00029800010e7983 */ /* 0x001f680000300800 */
[----:B------:R-:W5:Y:S02]  /*29ca0*/  LDL.LU R15, [R1+0x29c] ;  /* 0x00029c00010f7983 */ /* 0x000f640000300800 */
[----:B-----5:R-:W-:Y:S02]  /*29cb0*/  HMMA.16816.F32.BF16 R16, R16, R14, R4 ;  /* 0x0000000e1010723c */ /* 0x020fe40000041804 */
[----:B------:R-:W5:Y:S04]  /*29cc0*/  LDL.LU.64 R6, [R1+0x18d0] ;  /* 0x0018d00001067983 */ /* 0x000f680000300a00 */
[----:B------:R-:W3:-:S15]  /*29cd0*/  LDL.LU.64 R4, [R1+0x18c8] ;  /* 0x0018c80001047983 */ /* 0x000ede0000300a00 */
[----:B------:R-:W-:-:S02]  /*29ce0*/  NOP ;  /* 0x0000000000007918 */ /* 0x000fc40000000000 */
[----:B------:R-:W-:Y:S04]  /*29cf0*/  STL.64 [R1+0x1c0], R16 ;  /* 0x0001c01001007387 */ /* 0x000fe80000100a00 */
[----:B------:R3:W-:Y:S02]  /*29d00*/  STL.64 [R1+0x1c8], R18 ;  /* 0x0001c81201007387 */ /* 0x0007e40000100a00 */
[----:B---3--:R-:W-:Y:S01]  /*29d10*/  IMAD.MOV.U32 R18, RZ, RZ, R5 ;  /* 0x000000ffff127224 */ /* 0x008fe200078e0005 */
[----:B-----5:R-:W-:Y:S01]  /*29d20*/  MOV R12, R6 ;  /* 0x00000006000c7202 */ /* 0x020fe20000000f00 */
[----:B------:R-:W2:Y:S04]  /*29d30*/  LDL.LU R5, [R1+0x18c0] ;  /* 0x0018c00001057983 */ /* 0x000ea80000300800 */
[----:B------:R0:W-:Y:S04]  /*29d40*/  STL.64 [R1+0x1830], R14 ;  /* 0x0018300e01007387 */ /* 0x0001e80000100a00 */
[----:B------:R-:W2:Y:S01]  /*29d50*/  LDL.LU R6, [R1+0x18bc] ;  /* 0x0018bc0001067983 */ /* 0x000ea20000300800 */
[----:B------:R-:W-:-:S03]  /*29d60*/  MOV R13, R7 ;  /* 0x00000007000d7202 */ /* 0x000fc60000000f00 */
[----:B------:R-:W2:Y:S04]  /*29d70*/  LDL.LU R7, [R1+0x18b8] ;  /* 0x0018b80001077983 */ /* 0x000ea80000300800 */
[----:B0-----:R-:W3:Y:S04]  /*29d80*/  LDL.LU R14, [R1+0xa8] ;  /* 0x0000a800010e7983 */ /* 0x001ee80000300800 */
[----:B------:R-:W3:Y:S01]  /*29d90*/  LDL.LU R15, [R1+0xac] ;  /* 0x0000ac00010f7983 */ /* 0x000ee20000300800 */
[----:B--2---:R-:W-:Y:S03]  /*29da0*/  HMMA.16816.F32.BF16 R20, R4, R22, R24 ;  /* 0x000000160414723c */ /* 0x004fe60000041818 */
[----:B---3--:R0:W-:Y:S04]  /*29db0*/  STL.64 [R1+0x1848], R14 ;  /* 0x0018480e01007387 */ /* 0x0081e80000100a00 */
[----:B------:R1:W-:Y:S01]  /*29dc0*/  STL.64 [R1+0x1840], R12 ;  /* 0x0018400c01007387 */ /* 0x0003e20000100a00 */
[----:B0-----:R-:W-:-:S03]  /*29dd0*/  MOV R14, R2 ;  /* 0x00000002000e7202 */ /* 0x001fc60000000f00 */
[----:B-1----:R-:W2:Y:S01]  /*29de0*/  LDL.LU R12, [R1+0xb0] ;  /* 0x0000b000010c7983 */ /* 0x002ea20000300800 */
[----:B------:R-:W-:-:S03]  /*29df0*/  MOV R15, R0 ;  /* 0x00000000000f7202 */ /* 0x000fc60000000f00 */
[----:B------:R-:W3:Y:S09]  /*29e00*/  LDL.LU.64 R24, [R1+0x18b0] ;  /* 0x0018b00001187983 */ /* 0x000ef20000300a00 */
[----:B------:R-:W-:Y:S02]  /*29e10*/  MOV R2, R22 ;  /* 0x0000001600027202 */ /* 0x000fe40000000f00 */
[----:B------:R-:W-:-:S02]  /*29e20*/  MOV R0, R23 ;  /* 0x0000001700007202 */ /* 0x000fc40000000f00 */
[----:B------:R-:W4:Y:S01]  /*29e30*/  LDL.LU.64 R22, [R1+0x18a8] ;  /* 0x0018a80001167983 */ /* 0x000f220000300a00 */
[----:B------:R-:W-:Y:S02]  /*29e40*/  MOV R19, R3 ;  /* 0x0000000300137202 */ /* 0x000fe40000000f00 */
[----:B------:R-:W-:Y:S01]  /*29e50*/  MOV R27, R20 ;  /* 0x00000014001b7202 */ /* 0x000fe20000000f00 */
[----:B------:R-:W-:Y:S02]  /*29e60*/  IMAD.MOV.U32 R3, RZ, RZ, R21 ;  /* 0x000000ffff037224 */ /* 0x000fe400078e0015 */
[----:B----4-:R-:W-:Y:S01]  /*29e70*/  HMMA.16816.F32.BF16 R20, R4, R22, R8 ;  /* 0x000000160414723c */ /* 0x010fe20000041808 */
[----:B------:R-:W4:Y:S04]  /*29e80*/  LDL.LU.64 R10, [R1+0x18a0] ;  /* 0x0018a000010a7983 */ /* 0x000f280000300a00 */
[----:B------:R-:W4:-:S15]  /*29e90*/  LDL.LU.64 R8, [R1+0x1898] ;  /* 0x0018980001087983 */ /* 0x000f1e0000300a00 */
[----:B------:R-:W-:-:S03]  /*29ea0*/  NOP ;  /* 0x0000000000007918 */ /* 0x000fc60000000000 */
[----:B------:R-:W-:Y:S04]  /*29eb0*/  STL.64 [R1+0x1a0], R20 ;  /* 0x0001a01401007387 */ /* 0x000fe80000100a00 */
[----:B------:R0:W-:Y:S04]  /*29ec0*/  STL.64 [R1+0x1a8], R22 ;  /* 0x0001a81601007387 */ /* 0x0001e80000100a00 */
[----:B0-----:R-:W4:Y:S02]  /*29ed0*/  LDL.LU.64 R22, [R1+0x1890] ;  /* 0x0018900001167983 */ /* 0x001f240000300a00 */
[----:B----4-:R-:W-:Y:S02]  /*29ee0*/  HMMA.16816.F32.BF16 R20, R4, R22, R8 ;  /* 0x000000160414723c */ /* 0x010fe40000041808 */
[----:B------:R-:W4:Y:S04]  /*29ef0*/  LDL.LU.64 R10, [R1+0x1888] ;  /* 0x00188800010a7983 */ /* 0x000f280000300a00 */
[----:B------:R-:W4:-:S15]  /*29f00*/  LDL.LU.64 R8, [R1+0x1880] ;  /* 0x0018800001087983 */ /* 0x000f1e0000300a00 */
[----:B------:R-:W-:-:S02]  /*29f10*/  NOP ;  /* 0x0000000000007918 */ /* 0x000fc40000000000 */
[----:B------:R-:W-:Y:S04]  /*29f20*/  STL.64 [R1+0x190], R20 ;  /* 0x0001901401007387 */ /* 0x000fe80000100a00 */
[----:B------:R0:W-:Y:S04]  /*29f30*/  STL.64 [R1+0x198], R22 ;  /* 0x0001981601007387 */ /* 0x0001e80000100a00 */
[----:B0-----:R-:W4:Y:S02]  /*29f40*/  LDL.LU.64 R22, [R1+0x1878] ;  /* 0x0018780001167983 */ /* 0x001f240000300a00 */
[----:B----4-:R-:W-:Y:S02]  /*29f50*/  HMMA.16816.F32.BF16 R20, R4, R22, R8 ;  /* 0x000000160414723c */ /* 0x010fe40000041808 */
[----:B------:R-:W2:-:S15]  /*29f60*/  LDL.LU.64 R10, [R1+0x1870] ;  /* 0x00187000010a7983 */ /* 0x000e9e0000300a00 */
[----:B------:R-:W-:-:S06]  /*29f70*/  NOP ;  /* 0x0000000000007918 */ /* 0x000fcc0000000000 */
[----:B------:R-:W-:Y:S04]  /*29f80*/  STL.64 [R1+0x180], R20 ;  /* 0x0001801401007387 */ /* 0x000fe80000100a00 */
[----:B------:R0:W-:Y:S04]  /*29f90*/  STL.64 [R1+0x188], R22 ;  /* 0x0001881601007387 */ /* 0x0001e80000100a00 */
[----:B0-----:R-:W4:Y:S04]  /*29fa0*/  LDL.LU.64 R22, [R1+0x1868] ;  /* 0x0018680001167983 */ /* 0x001f280000300a00 */
[----:B------:R-:W4:Y:S02]  /*29fb0*/  LDL.LU.64 R20, [R1+0x1860] ;  /* 0x0018600001147983 */ /* 0x000f240000300a00 */
[----:B----4-:R-:W-:Y:S02]  /*29fc0*/  HMMA.16816.F32.BF16 R16, R4, R18, R20 ;  /* 0x000000120410723c */ /* 0x010fe40000041814 */
[----:B------:R-:W4:Y:S04]  /*29fd0*/  LDL.LU.64 R22, [R1+0x1858] ;  /* 0x0018580001167983 */ /* 0x000f280000300a00 */
[----:B------:R-:W5:Y:S01]  /*29fe0*/  LDL.LU.64 R20, [R1+0x1850] ;  /* 0x0018500001147983 */ /* 0x000f620000300a00 */
[----:B------:R-:W-:-:S15]  /*29ff0*/  IMAD.MOV.U32 R13, RZ, RZ, R29 ;  /* 0x000000ffff0d7224 */ /* 0x000fde00078e001d */
[----:B------:R-:W-:-:S01]  /*2a000*/  NOP ;  /* 0x0000000000007918 */ /* 0x000fc20000000000 */
[----:B------:R-:W-:Y:S04]  /*2a010*/  STL.64 [R1+0x170], R16 ;  /* 0x0001701001007387 */ /* 0x000fe80000100a00 */
[----:B------:R-:W-:Y:S01]  /*2a020*/  STL.64 [R1+0x178], R18 ;  /* 0x0001781201007387 */ /* 0x000fe20000100a00 */
[----:B--2---:R-:W-:-:S15]  /*2a030*/  HMMA.16816.F32.BF16 R8, R4, R10, R12 ;  /* 0x0000000a0408723c */ /* 0x004fde000004180c */
[----:B------:R-:W-:-:S09]  /*2a040*/  NOP ;  /* 0x0000000000007918 */ /* 0x000fd20000000000 */
[----:B------:R-:W-:Y:S01]  /*2a050*/  MOV R26, R11 ;  /* 0x0000000b001a7202 */ /* 0x000fe20000000f00 */
[----:B----4-:R-:W0:Y:S04]  /*2a060*/  LDSM.16.M88.4 R16, [R23+UR6+0x14080] ;  /* 0x014080061710783b */ /* 0x010e280008000200 */
[----:B0-----:R0:W-:Y:S04]  /*2a070*/  STL [R1+0x16e4], R16 ;  /* 0x0016e41001007387 */ /* 0x0011e80000100800 */
[----:B------:R1:W-:Y:S04]  /*2a080*/  STL [R1+0x16e0], R17 ;  /* 0x0016e01101007387 */ /* 0x0003e80000100800 */
[----:B------:R5:W-:Y:S04]  /*2a090*/  STL [R1+0x16dc], R18 ;  /* 0x0016dc1201007387 */ /* 0x000be80000100800 */
[----:B------:R2:W-:Y:S04]  /*2a0a0*/  STL [R1+0x16d8], R19 ;  /* 0x0016d81301007387 */ /* 0x0005e80000100800 */
[----:B------:R-:W4:Y:S04]  /*2a0b0*/  LDL.LU.64 R14, [R1+0x1848] ;  /* 0x00184800010e7983 */ /* 0x000f280000300a00 */
[----:B------:R-:W4:Y:S04]  /*2a0c0*/  LDL.LU.64 R12, [R1+0x1840] ;  /* 0x00184000010c7983 */ /* 0x000f280000300a00 */
[----:B------:R4:W-:Y:S01]  /*2a0d0*/  STL [R1+0x160], R8 ;  /* 0x0001600801007387 */ /* 0x0009e20000100800 */
[----:B0-----:R-:W-:Y:S01]  /*2a0e0*/  MOV R16, R28 ;  /* 0x0000001c00107202 */ /* 0x001fe20000000f00 */
[----:B------:R-:W-:-:S02]  /*2a0f0*/  IMAD.MOV.U32 R28, RZ, RZ, R10 ;  /* 0x000000ffff1c7224 */ /* 0x000fc400078e000a */
[----:B------:R-:W4:Y:S01]  /*2a100*/  LDL.LU.64 R10, [R1+0x1838] ;  /* 0x00183800010a7983 */ /* 0x000f220000300a00 */
[----:B------:R-:W-:-:S03]  /*2a110*/  MOV R29, R9 ;  /* 0x00000009001d7202 */ /* 0x000fc60000000f00 */
[----:B------:R-:W-:Y:S04]  /*2a120*/  STL [R1+0x1780], R26 ;  /* 0x0017801a01007387 */ /* 0x000fe80000100800 */
[----:B------:R-:W-:Y:S04]  /*2a130*/  STL [R1+0x177c], R28 ;  /* 0x00177c1c01007387 */ /* 0x000fe80000100800 */
[----:B------:R-:W-:Y:S01]  /*2a140*/  STL [R1+0x1778], R29 ;  /* 0x0017781d01007387 */ /* 0x000fe20000100800 */
[----:B-1----:R-:W-:Y:S01]  /*2a150*/  IMAD.MOV.U32 R17, RZ, RZ, R22 ;  /* 0x000000ffff117224 */ /* 0x002fe200078e0016 */
[----:B-----5:R-:W-:-:S02]  /*2a160*/  MOV R18, R21 ;  /* 0x0000001500127202 */ /* 0x020fc40000000f00 */
[----:B--2---:R-:W-:Y:S02]  /*2a170*/  MOV R19, R20 ;  /* 0x0000001400137202 */ /* 0x004fe40000000f00 */
[----:B------:R-:W0:Y:S01]  /*2a180*/  LDSM.16.M88.4 R20, [R23+UR6+0x15080] ;  /* 0x015080061714783b */ /* 0x000e220008000200 */
[----:B----4-:R-:W-:Y:S03]  /*2a190*/  HMMA.16816.F32.BF16 R8, R4, R10, R12 ;  /* 0x0000000a0408723c */ /* 0x010fe6000004180c */
[----:B------:R-:W2:-:S15]  /*2a1a0*/  LDL.LU.64 R14, [R1+0x1830] ;  /* 0x00183000010e7983 */ /* 0x000e9e0000300a00 */
[----:B------:R-:W-:-:S05]  /*2a1b0*/  NOP ;  /* 0x0000000000007918 */ /* 0x000fca0000000000 */
[----:B------:R-:W-:Y:S04]  /*2a1c0*/  STL.64 [R1+0x150], R8 ;  /* 0x0001500801007387 */ /* 0x000fe80000100a00 */
[----:B------:R1:W-:Y:S04]  /*2a1d0*/  STL.64 [R1+0x158], R10 ;  /* 0x0001580a01007387 */ /* 0x0003e80000100a00 */
[----:B-1----:R-:W4:Y:S04]  /*2a1e0*/  LDL.LU.64 R10, [R1+0x1828] ;  /* 0x00182800010a7983 */ /* 0x002f280000300a00 */
[----:B------:R-:W5:Y:S04]  /*2a1f0*/  LDL.LU.64 R8, [R1+0x1820] ;  /* 0x0018200001087983 */ /* 0x000f680000300a00 */
[----:B0-----:R-:W-:Y:S04]  /*2a200*/  STL.64 [R1+0x1618], R22 ;  /* 0x0016181601007387 */ /* 0x001fe80000100a00 */
[----:B------:R-:W-:Y:S01]  /*2a210*/  STL.64 [R1+0x1610], R20 ;  /* 0x0016101401007387 */ /* 0x000fe20000100a00 */
[----:B--2---:R-:W-:Y:S03]  /*2a220*/  HMMA.16816.F32.BF16 R12, R4, R14, R16 ;  /* 0x0000000e040c723c */ /* 0x004fe60000041810 */
[----:B------:R-:W2:-:S15]  /*2a230*/  LDL.LU R4, [R1] ;  /* 0x0000000001047983 */ /* 0x000e9e0000300800 */
[----:B------:R-:W-:-:S05]  /*2a240*/  NOP ;  /* 0x0000000000007918 */ /* 0x000fca0000000000 */
[----:B------:R-:W-:Y:S04]  /*2a250*/  STL.64 [R1+0x140], R12 ;  /* 0x0001400c01007387 */ /* 0x000fe80000100a00 */
[----:B------:R-:W-:Y:S04]  /*2a260*/  STL.64 [R1+0x148], R14 ;  /* 0x0001480e01007387 */ /* 0x000fe80000100a00 */
[----:B------:R-:W2:Y:S04]  /*2a270*/  LDL.LU R5, [R1+0x4] ;  /* 0x0000040001057983 */ /* 0x000ea80000300800 */
[----:B--2---:R0:W-:Y:S04]  /*2a280*/  STL.64 [R1+0x1800], R4 ;  /* 0x0018000401007387 */ /* 0x0041e80000100a00 */
[----:B0-----:R-:W2:Y:S04]  /*2a290*/  LDL.LU.64 R4, [R1+0x60] ;  /* 0x0000600001047983 */ /* 0x001ea80000300a00 */
[----:B------:R-:W3:Y:S04]  /*2a2a0*/  LDL.LU.64 R20, [R1+0x50] ;  /* 0x0000500001147983 */ /* 0x000ee80000300a00 */
[----:B---3--:R0:W-:Y:S04]  /*2a2b0*/  STL.64 [R1+0x17f8], R20 ;  /* 0x0017f81401007387 */ /* 0x0081e80000100a00 */
[----:B0-----:R-:W2:Y:S04]  /*2a2c0*/  LDL.LU R20, [R1+0x80] ;  /* 0x0000800001147983 */ /* 0x001ea80000300800 */
[----:B------:R-:W2:Y:S04]  /*2a2d0*/  LDL.LU R21, [R1+0x84] ;  /* 0x0000840001157983 */ /* 0x000ea80000300800 */
[----:B------:R-:W2:Y:S04]  /*2a2e0*/  LDL.LU R22, [R1+0x88] ;  /* 0x0000880001167983 */ /* 0x000ea80000300800 */
[----:B------:R-:W2:Y:S04]  /*2a2f0*/  LDL.LU R23, [R1+0x8c] ;  /* 0x00008c0001177983 */ /* 0x000ea80000300800 */
[----:B------:R-:W3:Y:S04]  /*2a300*/  LDL.64 R16, [R1+0x40] ;  /* 0x0000400001107983 */ /* 0x000ee80000100a00 */
[----:B------:R-:W4:Y:S04]  /*2a310*/  LDL R12, [R1+0x10] ;  /* 0x00001000010c7983 */ /* 0x000f280000100800 */
[----:B------:R-:W4:Y:S04]  /*2a320*/  LDL R13, [R1+0x14] ;  /* 0x00001400010d7983 */ /* 0x000f280000100800 */
[----:B---3--:R0:W-:Y:S04]  /*2a330*/  STL.64 [R1+0x17f0], R16 ;  /* 0x0017f01001007387 */ /* 0x0081e80000100a00 */
[----:B0-----:R-:W3:Y:S04]  /*2a340*/  LDL.LU R16, [R1+0x70] ;  /* 0x0000700001107983 */ /* 0x001ee80000300800 */
[----:B------:R-:W3:Y:S04]  /*2a350*/  LDL.LU R17, [R1+0x74] ;  /* 0x0000740001117983 */ /* 0x000ee80000300800 */
[----:B------:R-:W3:Y:S04]  /*2a360*/  LDL.LU R18, [R1+0x78] ;  /* 0x0000780001127983 */ /* 0x000ee80000300800 */
[----:B------:R-:W3:Y:S04]  /*2a370*/  LDL.LU R19, [R1+0x7c] ;  /* 0x00007c0001137983 */ /* 0x000ee80000300800 */
[----:B----4-:R0:W-:Y:S04]  /*2a380*/  STL.64 [R1+0x17b8], R12 ;  /* 0x0017b80c01007387 */ /* 0x0101e80000100a00 */
[----:B0-----:R-:W4:Y:S01]  /*2a390*/  LDL.LU R12, [R1+0x200] ;  /* 0x00020000010c7983 */ /* 0x001f220000300800 */
[----:B------:R-:W-:Y:S01]  /*2a3a0*/  MOV R14, R25 ;  /* 0x00000019000e7202 */ /* 0x000fe20000000f00 */
[----:B-----5:R-:W-:Y:S01]  /*2a3b0*/  IMAD.MOV.U32 R15, RZ, RZ, R8 ;  /* 0x000000ffff0f7224 */ /* 0x020fe200078e0008 */
[----:B------:R-:W-:-:S02]  /*2a3c0*/  MOV R13, R24 ;  /* 0x00000018000d7202 */ /* 0x000fc40000000f00 */
[----:B------:R-:W5:Y:S04]  /*2a3d0*/  LDL.LU R24, [R1+0x181c] ;  /* 0x00181c0001187983 */ /* 0x000f680000300800 */
[----:B------:R-:W3:Y:S04]  /*2a3e0*/  LDL.LU R25, [R1+0x1818] ;  /* 0x0018180001197983 */ /* 0x000ee80000300800 */
[----:B------:R-:W2:Y:S04]  /*2a3f0*/  LDL.LU R8, [R1+0x1814] ;  /* 0x0018140001087983 */ /* 0x000ea80000300800 */
[----:B------:R0:W-:Y:S02]  /*2a400*/  STL.64 [R1+0x17d0], R14 ;  /* 0x0017d00e01007387 */ /* 0x0001e40000100a00 */
[----:B0-----:R-:W-:-:S02]  /*2a410*/  MOV R14, R11 ;  /* 0x0000000b000e7202 */ /* 0x001fc40000000f00 */
[----:B----4-:R0:W-:Y:S02]  /*2a420*/  STL.64 [R1+0x17c8], R12 ;  /* 0x0017c80c01007387 */ /* 0x0101e40000100a00 */
[----:B0-----:R-:W-:Y:S02]  /*2a430*/  MOV R12, R9 ;  /* 0x00000009000c7202 */ /* 0x001fe40000000f00 */
[----:B------:R-:W-:Y:S01]  /*2a440*/  MOV R13, R10 ;  /* 0x0000000a000d7202 */ /* 0x000fe20000000f00 */
[----:B------:R-:W2:Y:S04]  /*2a450*/  LDL.LU R9, [R1+0x1810] ;  /* 0x0018100001097983 */ /* 0x000ea80000300800 */
[----:B------:R-:W2:Y:S04]  /*2a460*/  LDL.LU R10, [R1+0x180c] ;  /* 0x00180c00010a7983 */ /* 0x000ea80000300800 */
[----:B------:R-:W2:Y:S04]  /*2a470*/  LDL.LU R11, [R1+0x1808] ;  /* 0x00180800010b7983 */ /* 0x000ea80000300800 */
[----:B------:R-:W4:Y:S04]  /*2a480*/  LDL.LU R15, [R1+0x21c] ;  /* 0x00021c00010f7983 */ /* 0x000f280000300800 */
[----:B----4-:R3:W-:Y:S04]  /*2a490*/  STL.64 [R1+0x17e8], R14 ;  /* 0x0017e80e01007387 */ /* 0x0107e80000100a00 */
[----:B------:R0:W-:Y:S01]  /*2a4a0*/  STL.64 [R1+0x17e0], R12 ;  /* 0x0017e00c01007387 */ /* 0x0001e20000100a00 */
[----:B--2---:R-:W-:Y:S01]  /*2a4b0*/  HMMA.16816.F32.BF16 R20, R8, R4, R20 ;  /* 0x000000040814723c */ /* 0x004fe20000041814 */
[----:B---3--:R-:W-:-:S02]  /*2a4c0*/  IMAD.MOV.U32 R14, RZ, RZ, R25 ;  /* 0x000000ffff0e7224 */ /* 0x008fc400078e0019 */
[----:B0-----:R-:W2:Y:S01]  /*2a4d0*/  LDL.LU R12, [R1+0x220] ;  /* 0x00022000010c7983 */ /* 0x001ea20000300800 */
[----:B-----5:R-:W-:-:S03]  /*2a4e0*/  MOV R15, R24 ;  /* 0x00000018000f7202 */ /* 0x020fc60000000f00 */
[----:B------:R-:W2:Y:S01]  /*2a4f0*/  LDL.LU R13, [R1+0x224] ;  /* 0x00022400010d7983 */ /* 0x000ea20000300800 */
[----:B------:R-:W-:Y:S02]  /*2a500*/  MOV R24, R4 ;  /* 0x0000000400187202 */ /* 0x000fe40000000f00 */
[----:B------:R-:W-:Y:S02]  /*2a510*/  MOV R25, R5 ;  /* 0x0000000500197202 */ /* 0x000fe40000000f00 */
[----:B------:R-:W3:Y:S11]  /*2a520*/  LDL.LU.64 R4, [R1+0x1800] ;  /* 0x0018000001047983 */ /* 0x000ef60000300a00 */
[----:B------:R0:W-:Y:S04]  /*2a530*/  STL.64 [R1+0x130], R20 ;  /* 0x0001301401007387 */ /* 0x0001e80000100a00 */
[----:B0-----:R-:W4:Y:S01]  /*2a540*/  LDL.LU.64 R20, [R1+0x17f8] ;  /* 0x0017f80001147983 */ /* 0x001f220000300a00 */
[----:B------:R-:W-:Y:S01]  /*2a550*/  MOV R6, R23 ;  /* 0x0000001700067202 */ /* 0x000fe20000000f00 */
[----:B------:R-:W-:-:S04]  /*2a560*/  IMAD.MOV.U32 R7, RZ, RZ, R22 ;  /* 0x000000ffff077224 */ /* 0x000fc800078e0016 */
[----:B------:R-:W-:Y:S04]  /*2a570*/  STL [R1+0x170c], R6 ;  /* 0x00170c0601007387 */ /* 0x000fe80000100800 */
[----:B------:R-:W-:Y:S04]  /*2a580*/  STL [R1+0x1708], R7 ;  /* 0x0017080701007387 */ /* 0x000fe80000100800 */
[----:B---3--:R0:W-:Y:S04]  /*2a590*/  STL.64 [R1+0x17c0], R4 ;  /* 0x0017c00401007387 */ /* 0x0081e80000100a00 */
[----:B0-----:R-:W3:Y:S01]  /*2a5a0*/  LDL.LU.64 R4, [R1+0x20] ;  /* 0x0000200001047983 */ /* 0x001ee20000300a00 */
[----:B----4-:R-:W-:Y:S03]  /*2a5b0*/  HMMA.16816.F32.BF16 R16, R8, R20, R16 ;  /* 0x000000140810723c */ /* 0x010fe60000041810 */
[----:B---3--:R0:W-:Y:S04]  /*2a5c0*/  STL.64 [R1+0x17d8], R4 ;  /* 0x0017d80401007387 */ /* 0x0081e80000100a00 */
[----:B0-----:R-:W3:-:S15]  /*2a5d0*/  LDL.64 R4, [R1+0x30] ;  /* 0x0000300001047983 */ /* 0x001ede0000100a00 */
[----:B------:R-:W-:-:S01]  /*2a5e0*/  NOP ;  /* 0x0000000000007918 */ /* 0x000fc20000000000 */
[----:B------:R0:W-:Y:S04]  /*2a5f0*/  STL.64 [R1+0x120], R16 ;  /* 0x0001201001007387 */ /* 0x0001e80000100a00 */
[----:B------:R1:W-:Y:S04]  /*2a600*/  STL.64 [R1+0x128], R18 ;  /* 0x0001281201007387 */ /* 0x0003e80000100a00 */
[----:B0-----:R-:W2:Y:S01]  /*2a610*/  LDL.LU.64 R16, [R1+0x17f0] ;  /* 0x0017f00001107983 */ /* 0x001ea20000300a00 */
[----:B------:R-:W-:Y:S02]  /*2a620*/  MOV R28, R20 ;  /* 0x00000014001c7202 */ /* 0x000fe40000000f00 */
[----:B------:R-:W-:Y:S01]  /*2a630*/  MOV R29, R21 ;  /* 0x00000015001d7202 */ /* 0x000fe20000000f00 */
[----:B------:R-:W4:Y:S04]  /*2a640*/  LDL.LU R20, [R1+0x1c0] ;  /* 0x0001c00001147983 */ /* 0x000f280000300800 */
[----:B------:R-:W4:Y:S04]  /*2a650*/  LDL.LU R21, [R1+0x1c4] ;  /* 0x0001c40001157983 */ /* 0x000f280000300800 */
[----:B------:R-:W4:Y:S04]  /*2a660*/  LDL.LU R22, [R1+0x1c8] ;  /* 0x0001c80001167983 */ /* 0x000f280000300800 */
[----:B------:R-:W4:Y:S04]  /*2a670*/  LDL.LU R23, [R1+0x1cc] ;  /* 0x0001cc0001177983 */ /* 0x000f280000300800 */
[----:B------:R-:W-:Y:S04]  /*2a680*/  STL [R1+0x1788], R28 ;  /* 0x0017881c01007387 */ /* 0x000fe80000100800 */
[----:B------:R-:W-:Y:S01]  /*2a690*/  STL [R1+0x1784], R29 ;  /* 0x0017841d01007387 */ /* 0x000fe20000100800 */
[----:B--2---:R-:W-:-:S15]  /*2a6a0*/  HMMA.16816.F32.BF16 R12, R8, R16, R12 ;  /* 0x00000010080c723c */ /* 0x004fde000004180c */
[----:B------:R-:W-:-:S08]  /*2a6b0*/  NOP ;  /* 0x0000000000007918 */ /* 0x000fd00000000000 */
[----:B------:R0:W-:Y:S01]  /*2a6c0*/  STL.64 [R1+0x118], R14 ;  /* 0x0001180e01007387 */ /* 0x0001e20000100a00 */
[----:B-1----:R-:W-:Y:S02]  /*2a6d0*/  MOV R18, R12 ;  /* 0x0000000c00127202 */ /* 0x002fe40000000f00 */
[----:B------:R-:W-:Y:S01]  /*2a6e0*/  MOV R19, R13 ;  /* 0x0000000d00137202 */ /* 0x000fe20000000f00 */
[----:B0-----:R-:W2:Y:S04]  /*2a6f0*/  LDL.LU.64 R14, [R1+0x17e8] ;  /* 0x0017e800010e7983 */ /* 0x001ea80000300a00 */
[----:B------:R-:W2:Y:S01]  /*2a700*/  LDL.LU.64 R12, [R1+0x17e0] ;  /* 0x0017e000010c7983 */ /* 0x000ea20000300a00 */
[----:B------:R-:W-:Y:S01]  /*2a710*/  IMAD.MOV.U32 R26, RZ, RZ, R17 ;  /* 0x000000ffff1a7224 */ /* 0x000fe200078e0011 */
[----:B---3--:R-:W-:-:S04]  /*2a720*/  MOV R29, R4 ;  /* 0x00000004001d7202 */ /* 0x008fc80000000f00 */
[----:B------:R-:W-:Y:S01]  /*2a730*/  STL [R1+0x178c], R26 ;  /* 0x00178c1a01007387 */ /* 0x000fe20000100800 */
[----:B--2---:R-:W-:Y:S03]  /*2a740*/  HMMA.16816.F32.BF16 R12, R8, R4, R12 ;  /* 0x00000004080c723c */ /* 0x004fe6000004180c */
[----:B------:R-:W2:-:S15]  /*2a750*/  LDL.LU.64 R4, [R1+0x17d8] ;  /* 0x0017d80001047983 */ /* 0x000e9e0000300a00 */
[----:B------:R-:W-:-:S05]  /*2a760*/  NOP ;  /* 0x0000000000007918 */ /* 0x000fca0000000000 */
[----:B------:R0:W-:Y:S01]  /*2a770*/  STL.64 [R1+0x100], R12 ;  /* 0x0001000c01007387 */ /* 0x0001e20000100a00 */
[----:B------:R-:W-:Y:S01]  /*2a780*/  IMAD.MOV.U32 R16, RZ, RZ, R14 ;  /* 0x000000ffff107224 */ /* 0x000fe200078e000e */
[----:B------:R-:W-:Y:S02]  /*2a790*/  MOV R17, R15 ;  /* 0x0000000f00117202 */ /* 0x000fe40000000f00 */
[----:B------:R-:W3:Y:S04]  /*2a7a0*/  LDL.LU.64 R14, [R1+0x17d0] ;  /* 0x0017d000010e7983 */ /* 0x000ee80000300a00 */
[----:B0-----:R-:W3:Y:S04]  /*2a7b0*/  LDL.LU.64 R12, [R1+0x17c8] ;  /* 0x0017c800010c7983 */ /* 0x001ee80000300a00 */
[----:B------:R-:W-:Y:S04]  /*2a7c0*/  STL.64 [R1+0x16f0], R18 ;  /* 0x0016f01201007387 */ /* 0x000fe80000100a00 */
[----:B------:R0:W-:Y:S04]  /*2a7d0*/  STL.64 [R1+0x16e8], R16 ;  /* 0x0016e81001007387 */ /* 0x0001e80000100a00 */
[----:B0-----:R-:W5:Y:S04]  /*2a7e0*/  LDL.LU R16, [R1+0x1f0] ;  /* 0x0001f00001107983 */ /* 0x001f680000300800 */
[----:B------:R-:W5:Y:S04]  /*2a7f0*/  LDL.LU R17, [R1+0x1f4] ;  /* 0x0001f40001117983 */ /* 0x000f680000300800 */
[----:B------:R-:W5:Y:S04]  /*2a800*/  LDL.LU R18, [R1+0x1f8] ;  /* 0x0001f80001127983 */ /* 0x000f680000300800 */
[----:B------:R-:W5:Y:S01]  /*2a810*/  LDL.LU R19, [R1+0x1fc] ;  /* 0x0001fc0001137983 */ /* 0x000f620000300800 */
[----:B--2---:R-:W-:-:S02]  /*2a820*/  MOV R26, R4 ;  /* 0x00000004001a7202 */ /* 0x004fc40000000f00 */
[----:B------:R-:W-:Y:S01]  /*2a830*/  MOV R28, R5 ;  /* 0x00000005001c7202 */ /* 0x000fe20000000f00 */
[----:B---3--:R-:W-:Y:S01]  /*2a840*/  HMMA.16816.F32.BF16 R12, R8, R4, R12 ;  /* 0x00000004080c723c */ /* 0x008fe2000004180c */
[----:B------:R-:W2:-:S15]  /*2a850*/  LDL.LU.64 R4, [R1+0x17c0] ;  /* 0x0017c00001047983 */ /* 0x000e9e0000300a00 */
[----:B------:R-:W-:-:S07]  /*2a860*/  NOP ;  /* 0x0000000000007918 */ /* 0x000fce0000000000 */
[----:B------:R0:W-:Y:S04]  /*2a870*/  STL.64 [R1+0xf0], R12 ;  /* 0x0000f00c01007387 */ /* 0x0001e80000100a00 */
[----:B0-----:R-:W5:Y:S01]  /*2a880*/  LDL.LU.64 R12, [R1+0x17b8] ;  /* 0x0017b800010c7983 */ /* 0x001f620000300a00 */
[----:B------:R-:W-:Y:S01]  /*2a890*/  IMAD.MOV.U32 R6, RZ, RZ, R14 ;  /* 0x000000ffff067224 */ /* 0x000fe200078e000e */
[----:B------:R-:W-:Y:S02]  /*2a8a0*/  MOV R7, R15 ;  /* 0x0000000f00077202 */ /* 0x000fe40000000f00 */
[----:B-----5:R-:W-:-:S15]  /*2a8b0*/  HMMA.16816.F32.BF16 R12, R8, R12, R16 ;  /* 0x0000000c080c723c */ /* 0x020fde0000041810 */
[----:B------:R-:W-:-:S09]  /*2a8c0*/  NOP ;  /* 0x0000000000007918 */ /* 0x000fd20000000000 */
[----:B------:R-:W-:Y:S01]  /*2a8d0*/  IMAD.MOV.U32 R17, RZ, RZ, R14 ;  /* 0x000000ffff117224 */ /* 0x000fe200078e000e */
[----:B------:R-:W-:Y:S02]  /*2a8e0*/  MOV R16, R15 ;  /* 0x0000000f00107202 */ /* 0x000fe40000000f00 */
[----:B------:R-:W-:Y:S02]  /*2a8f0*/  MOV R19, R12 ;  /* 0x0000000c00137202 */ /* 0x000fe40000000f00 */
[----:B------:R-:W-:Y:S01]  /*2a900*/  MOV R18, R13 ;  /* 0x0000000d00127202 */ /* 0x000fe20000000f00 */
[----:B------:R-:W2:Y:S04]  /*2a910*/  LDL.LU.64 R14, [R1+0x17b0] ;  /* 0x0017b000010e7983 */ /* 0x000ea80000300a00 */
[----:B------:R-:W2:Y:S04]  /*2a920*/  LDL.LU.64 R12, [R1+0x17a8] ;  /* 0x0017a800010c7983 */ /* 0x000ea80000300a00 */
[----:B------:R-:W-:Y:S04]  /*2a930*/  STL.64 [R1+0x1718], R18 ;  /* 0x0017181201007387 */ /* 0x000fe80000100a00 */
[----:B------:R0:W-:Y:S02]  /*2a940*/  STL.64 [R1+0x1710], R16 ;  /* 0x0017101001007387 */ /* 0x0001e40000100a00 */
[----:B0-----:R-:W-:-:S02]  /*2a950*/  MOV R16, R24 ;  /* 0x0000001800107202 */ /* 0x001fc40000000f00 */
[----:B------:R-:W-:Y:S01]  /*2a960*/  MOV R17, R25 ;  /* 0x0000001900117202 */ /* 0x000fe20000000f00 */
[----:B------:R-:W4:Y:S04]  /*2a970*/  LDL.LU R24, [R1+0x17a4] ;  /* 0x0017a40001187983 */ /* 0x000f280000300800 */
[----:B------:R-:W4:Y:S01]  /*2a980*/  LDL.LU R25, [R1+0x17a0] ;  /* 0x0017a00001197983 */ /* 0x000f220000300800 */
[----:B--2---:R-:W-:-:S15]  /*2a990*/  HMMA.16816.F32.BF16 R12, R8, R4, R12 ;  /* 0x00000004080c723c */ /* 0x004fde000004180c */
[----:B------:R-:W-:-:S08]  /*2a9a0*/  NOP ;  /* 0x0000000000007918 */ /* 0x000fd00000000000 */
[----:B------:R-:W-:Y:S04]  /*2a9b0*/  STL.64 [R1+0xd0], R12 ;  /* 0x0000d00c01007387 */ /* 0x000fe80000100a00 */
[----:B------:R0:W-:Y:S04]  /*2a9c0*/  STL.64 [R1+0xd8], R14 ;  /* 0x0000d80e01007387 */ /* 0x0001e80000100a00 */
[----:B0-----:R-:W2:Y:S04]  /*2a9d0*/  LDL.LU.64 R14, [R1+0x1798] ;  /* 0x00179800010e7983 */ /* 0x001ea80000300a00 */
[----:B------:R-:W2:Y:S01]  /*2a9e0*/  LDL.LU.64 R12, [R1+0x1790] ;  /* 0x00179000010c7983 */ /* 0x000ea20000300a00 */
[----:B----4-:R-:W-:Y:S03]  /*2a9f0*/  HMMA.16816.F32.BF16 R20, R8, R24, R20 ;  /* 0x000000180814723c */ /* 0x010fe60000041814 */
[----:B------:R0:W-:Y:S04]  /*2aa00*/  STL.64 [R1+0x1728], R6 ;  /* 0x0017280601007387 */ /* 0x0001e80000100a00 */
[----:B------:R1:W-:Y:S01]  /*2aa10*/  STL.64 [R1+0x1720], R4 ;  /* 0x0017200401007387 */ /* 0x0003e20000100a00 */
[----:B0-----:R-:W-:Y:S01]  /*2aa20*/  MOV R6, R2 ;  /* 0x0000000200067202 */ /* 0x001fe20000000f00 */
[----:B-1----:R-:W-:Y:S01]  /*2aa30*/  IMAD.MOV.U32 R4, RZ, RZ, R27 ;  /* 0x000000ffff047224 */ /* 0x002fe200078e001b */
[----:B------:R-:W-:-:S02]  /*2aa40*/  MOV R5, R3 ;  /* 0x0000000300057202 */ /* 0x000fc40000000f00 */
[----:B------:R-:W-:-:S11]  /*2aa50*/  MOV R7, R0 ;  /* 0x0000000000077202 */ /* 0x000fd60000000f00 */
[----:B------:R-:W-:Y:S04]  /*2aa60*/  STL.64 [R1+0x1628], R22 ;  /* 0x0016281601007387 */ /* 0x000fe80000100a00 */
[----:B------:R-:W-:Y:S01]  /*2aa70*/  STL.64 [R1+0x1620], R20 ;  /* 0x0016201401007387 */ /* 0x000fe20000100a00 */
[----:B--2---:R-:W-:Y:S07]  /*2aa80*/  HMMA.16816.F32.BF16 R4, R12, R16, R4 ;  /* 0x000000100c04723c */ /* 0x004fee0000041804 */
[----:B------:R-:W-:Y:S01]  /*2aa90*/  IMAD.MOV.U32 R16, RZ, RZ, R26 ;  /* 0x000000ffff107224 */ /* 0x000fe200078e001a */
[----:B------:R-:W-:Y:S01]  /*2aaa0*/  MOV R17, R28 ;  /* 0x0000001c00117202 */ /* 0x000fe20000000f00 */
[----:B------:R-:W2:Y:S04]  /*2aab0*/  LDL.LU R26, [R1+0x178c] ;  /* 0x00178c00011a7983 */ /* 0x000ea80000300800 */
[----:B------:R-:W3:Y:S04]  /*2aac0*/  LDL.LU R28, [R1+0x1788] ;  /* 0x00178800011c7983 */ /* 0x000ee80000300800 */
[----:B------:R0:W-:Y:S02]  /*2aad0*/  STL.64 [R1+0x1730], R16 ;  /* 0x0017301001007387 */ /* 0x0001e40000100a00 */
[----:B0-----:R-:W-:-:S02]  /*2aae0*/  MOV R16, R29 ;  /* 0x0000001d00107202 */ /* 0x001fc40000000f00 */
[----:B------:R-:W4:Y:S04]  /*2aaf0*/  LDL.LU R29, [R1+0x1784] ;  /* 0x00178400011d7983 */ /* 0x000f280000300800 */
[----:B------:R-:W5:Y:S04]  /*2ab00*/  LDL.LU R17, [R1+0x34] ;  /* 0x0000340001117983 */ /* 0x000f680000300800 */
[----:B-----5:R0:W-:Y:S04]  /*2ab10*/  STL.64 [R1+0x1748], R16 ;  /* 0x0017481001007387 */ /* 0x0201e80000100a00 */
[----:B0-----:R-:W5:Y:S01]  /*2ab20*/  LDL.LU R16, [R1+0x40] ;  /* 0x0000400001107983 */ /* 0x001f620000300800 */
[----:B--2---:R-:W-:-:S03]  /*2ab30*/  MOV R17, R26 ;  /* 0x0000001a00117202 */ /* 0x004fc60000000f00 */
[----:B------:R-:W2:Y:S01]  /*2ab40*/  LDL.LU R26, [R1+0x1780] ;  /* 0x00178000011a7983 */ /* 0x000ea20000300800 */
[----:B------:R-:W-:Y:S01]  /*2ab50*/  IMAD.MOV.U32 R27, RZ, RZ, R4 ;  /* 0x000000ffff1b7224 */ /* 0x000fe200078e0004 */
[----:B------:R-:W-:Y:S02]  /*2ab60*/  MOV R0, R5 ;  /* 0x0000000500007202 */ /* 0x000fe40000000f00 */
[----:B------:R-:W-:Y:S02]  /*2ab70*/  MOV R2, R6 ;  /* 0x0000000600027202 */ /* 0x000fe40000000f00 */
[----:B------:R-:W-:Y:S01]  /*2ab80*/  MOV R3, R7 ;  /* 0x0000000700037202 */ /* 0x000fe20000000f00 */
[----:B-----5:R3:W-:Y:S02]  /*2ab90*/  STL.64 [R1+0x1760], R16 ;  /* 0x0017601001007387 */ /* 0x0207e40000100a00 */
[----:B---3--:R-:W-:Y:S01]  /*2aba0*/  IMAD.MOV.U32 R16, RZ, RZ, R28 ;  /* 0x000000ffff107224 */ /* 0x008fe200078e001c */
[----:B----4-:R-:W-:Y:S01]  /*2abb0*/  MOV R17, R29 ;  /* 0x0000001d00117202 */ /* 0x010fe20000000f00 */
[----:B------:R-:W3:Y:S04]  /*2abc0*/  LDL.LU R28, [R1+0x177c] ;  /* 0x00177c00011c7983 */ /* 0x000ee80000300800 */
[----:B------:R-:W4:Y:S04]  /*2abd0*/  LDL.LU R29, [R1+0x1778] ;  /* 0x00177800011d7983 */ /* 0x000f280000300800 */
[----:B------:R-:W5:Y:S04]  /*2abe0*/  LDL.LU R4, [R1+0x170] ;  /* 0x0001700001047983 */ /* 0x000f680000300800 */
[----:B------:R-:W5:Y:S04]  /*2abf0*/  LDL.LU R5, [R1+0x174] ;  /* 0x0001740001057983 */ /* 0x000f680000300800 */
[----:B------:R-:W2:Y:S04]  /*2ac00*/  LDL.LU R6, [R1+0x178] ;  /* 0x0001780001067983 */ /* 0x000ea80000300800 */
[----:B------:R-:W2:Y:S04]  /*2ac10*/  LDL.LU R7, [R1+0x17c] ;  /* 0x00017c0001077983 */ /* 0x000ea80000300800 */
[----:B--2---:R-:W-:Y:S04]  /*2ac20*/  STL.64 [R1+0x1740], R6 ;  /* 0x0017400601007387 */ /* 0x004fe80000100a00 */
[----:B-----5:R0:W-:Y:S04]  /*2ac30*/  STL.64 [R1+0x1738], R4 ;  /* 0x0017380401007387 */ /* 0x0201e80000100a00 */
[----:B0-----:R-:W2:Y:S04]  /*2ac40*/  LDL.LU R4, [R1+0x180] ;  /* 0x0001800001047983 */ /* 0x001ea80000300800 */
[----:B------:R-:W2:Y:S04]  /*2ac50*/  LDL.LU R5, [R1+0x184] ;  /* 0x0001840001057983 */ /* 0x000ea80000300800 */
[----:B------:R-:W5:Y:S04]  /*2ac60*/  LDL.LU R6, [R1+0x188] ;  /* 0x0001880001067983 */ /* 0x000f680000300800 */
[----:B------:R-:W5:Y:S04]  /*2ac70*/  LDL.LU R7, [R1+0x18c] ;  /* 0x00018c0001077983 */ /* 0x000f680000300800 */
[----:B-----5:R-:W-:Y:S04]  /*2ac80*/  STL.64 [R1+0x1758], R6 ;  /* 0x0017580601007387 */ /* 0x020fe80000100a00 */
[----:B--2---:R0:W-:Y:S04]  /*2ac90*/  STL.64 [R1+0x1750], R4 ;  /* 0x0017500401007387 */ /* 0x0041e80000100a00 */
[----:B0-----:R-:W2:Y:S04]  /*2aca0*/  LDL.LU R4, [R1+0x190] ;  /* 0x0001900001047983 */ /* 0x001ea80000300800 */
[----:B------:R-:W2:Y:S04]  /*2acb0*/  LDL.LU R5, [R1+0x194] ;  /* 0x0001940001057983 */ /* 0x000ea80000300800 */
[----:B------:R-:W5:Y:S04]  /*2acc0*/  LDL.LU R6, [R1+0x198] ;  /* 0x0001980001067983 */ /* 0x000f680000300800 */
[----:B------:R-:W5:Y:S01]  /*2acd0*/  LDL.LU R7, [R1+0x19c] ;  /* 0x00019c0001077983 */ /* 0x000f620000300800 */
[----:B----4-:R-:W-:-:S03]  /*2ace0*/  MOV R21, R29 ;  /* 0x0000001d00157202 */ /* 0x010fc60000000f00 */
[----:B-----5:R-:W-:Y:S04]  /*2acf0*/  STL.64 [R1+0x1770], R6 ;  /* 0x0017700601007387 */ /* 0x020fe80000100a00 */
[----:B--2---:R0:W-:Y:S04]  /*2ad00*/  STL.64 [R1+0x1768], R4 ;  /* 0x0017680401007387 */ /* 0x0041e80000100a00 */
[----:B0-----:R-:W2:Y:S04]  /*2ad10*/  LDL.LU R4, [R1+0x1a0] ;  /* 0x0001a00001047983 */ /* 0x001ea80000300800 */
[----:B------:R-:W2:Y:S04]  /*2ad20*/  LDL.LU R5, [R1+0x1a4] ;  /* 0x0001a40001057983 */ /* 0x000ea80000300800 */
[----:B------:R-:W2:Y:S04]  /*2ad30*/  LDL.LU R6, [R1+0x1a8] ;  /* 0x0001a80001067983 */ /* 0x000ea80000300800 */
[----:B------:R-:W2:Y:S04]  /*2ad40*/  LDL.LU R7, [R1+0x1ac] ;  /* 0x0001ac0001077983 */ /* 0x000ea80000300800 */
[----:B------:R-:W4:Y:S04]  /*2ad50*/  LDL.LU R8, [R1+0x10] ;  /* 0x0000100001087983 */ /* 0x000f280000300800 */
[----:B------:R-:W4:Y:S04]  /*2ad60*/  LDL.LU R9, [R1+0x14] ;  /* 0x0000140001097983 */ /* 0x000f280000300800 */
[----:B------:R-:W4:Y:S04]  /*2ad70*/  LDL.LU R20, [R1+0x160] ;  /* 0x0001600001147983 */ /* 0x000f280000300800 */
[----:B------:R-:W-:Y:S04]  /*2ad80*/  STL [R1+0x164c], R3 ;  /* 0x00164c0301007387 */ /* 0x000fe80000100800 */
[----:B------:R-:W-:Y:S04]  /*2ad90*/  STL [R1+0x1648], R2 ;  /* 0x0016480201007387 */ /* 0x000fe80000100800 */
[----:B------:R-:W-:Y:S04]  /*2ada0*/  STL [R1+0x1644], R0 ;  /* 0x0016440001007387 */ /* 0x000fe80000100800 */
[----:B------:R-:W-:Y:S04]  /*2adb0*/  STL [R1+0x1640], R27 ;  /* 0x0016401b01007387 */ /* 0x000fe80000100800 */
[----:B------:R-:W5:Y:S01]  /*2adc0*/  LDL.LU R29, [R1+0x568] ;  /* 0x00056800011d7983 */ /* 0x000f620000300800 */
[----:B---3--:R-:W-:-:S03]  /*2add0*/  MOV R22, R28 ;  /* 0x0000001c00167202 */ /* 0x008fc60000000f00 */
[----:B-----5:R-:W-:Y:S04]  /*2ade0*/  STL [R1+0x1650], R29 ;  /* 0x0016501d01007387 */ /* 0x020fe80000100800 */
[----:B------:R-:W3:Y:S01]  /*2adf0*/  LDL.LU R28, [R1+0x2b8] ;  /* 0x0002b800011c7983 */ /* 0x000ee20000300800 */
[----:B--2---:R-:W-:Y:S03]  /*2ae00*/  HMMA.16816.F32.BF16 R16, R12, R16, R4 ;  /* 0x000000100c10723c */ /* 0x004fe60000041804 */
[----:B---3--:R-:W-:Y:S04]  /*2ae10*/  STL [R1+0x1654], R28 ;  /* 0x0016541c01007387 */ /* 0x008fe80000100800 */
[----:B------:R-:W2:Y:S04]  /*2ae20*/  LDL.LU.64 R6, [R1+0x1770] ;  /* 0x0017700001067983 */ /* 0x000ea80000300a00 */
[----:B------:R-:W2:-:S12]  /*2ae30*/  LDL.LU.64 R4, [R1+0x1768] ;  /* 0x0017680001047983 */ /* 0x000e980000300a00 */
[----:B------:R0:W-:Y:S04]  /*2ae40*/  STL.64 [R1+0xa0], R16 ;  /* 0x0000a01001007387 */ /* 0x0001e80000100a00 */
[----:B------:R2:W-:Y:S04]  /*2ae50*/  STL [R1+0xa8], R18 ;  /* 0x0000a81201007387 */ /* 0x0005e80000100800 */
[----:B0-----:R-:W2:Y:S01]  /*2ae60*/  LDL.LU.64 R16, [R1+0x1760] ;  /* 0x0017600001107983 */ /* 0x001ea20000300a00 */
[----:B------:R-:W-:Y:S01]  /*2ae70*/  IMAD.MOV.U32 R23, RZ, RZ, R26 ;  /* 0x000000ffff177224 */ /* 0x000fe200078e001a */
[----:B------:R-:W-:-:S05]  /*2ae80*/  MOV R26, R19 ;  /* 0x00000013001a7202 */ /* 0x000fca0000000f00 */
[----:B------:R0:W-:Y:S01]  /*2ae90*/  STL [R1+0x1658], R26 ;  /* 0x0016581a01007387 */ /* 0x0001e20000100800 */
[----:B--2---:R-:W-:Y:S03]  /*2aea0*/  HMMA.16816.F32.BF16 R16, R12, R16, R4 ;  /* 0x000000100c10723c */ /* 0x004fe60000041804 */
[----:B------:R-:W2:Y:S04]  /*2aeb0*/  LDL.LU.64 R6, [R1+0x1758] ;  /* 0x0017580001067983 */ /* 0x000ea80000300a00 */
[----:B------:R-:W2:-:S15]  /*2aec0*/  LDL.LU.64 R4, [R1+0x1750] ;  /* 0x0017500001047983 */ /* 0x000e9e0000300a00 */
[----:B------:R-:W-:-:S02]  /*2aed0*/  NOP ;  /* 0x0000000000007918 */ /* 0x000fc40000000000 */
[----:B------:R-:W-:Y:S02]  /*2aee0*/  MOV R3, R16 ;  /* 0x0000001000037202 */ /* 0x000fe40000000f00 */
[----:B------:R-:W-:Y:S02]  /*2aef0*/  MOV R2, R17 ;  /* 0x0000001100027202 */ /* 0x000fe40000000f00 */
[----:B------:R-:W2:Y:S01]  /*2af00*/  LDL.LU.64 R16, [R1+0x1748] ;  /* 0x0017480001107983 */ /* 0x000ea20000300a00 */
[----:B------:R-:W-:Y:S01]  /*2af10*/  IMAD.MOV.U32 R0, RZ, RZ, R18 ;  /* 0x000000ffff007224 */ /* 0x000fe200078e0012 */
[----:B------:R-:W-:-:S05]  /*2af20*/  MOV R27, R19 ;  /* 0x00000013001b7202 */ /* 0x000fca0000000f00 */
[----:B------:R-:W-:Y:S04]  /*2af30*/  STL [R1+0x1668], R27 ;  /* 0x0016681b01007387 */ /* 0x000fe80000100800 */
[----:B------:R-:W-:Y:S04]  /*2af40*/  STL [R1+0x1664], R0 ;  /* 0x0016640001007387 */ /* 0x000fe80000100800 */
[----:B------:R-:W-:Y:S04]  /*2af50*/  STL [R1+0x1660], R2 ;  /* 0x0016600201007387 */ /* 0x000fe80000100800 */
[----:B------:R-:W-:Y:S01]  /*2af60*/  STL [R1+0x165c], R3 ;  /* 0x00165c0301007387 */ /* 0x000fe20000100800 */
[----:B--2---:R-:W-:Y:S03]  /*2af70*/  HMMA.16816.F32.BF16 R16, R12, R16, R4 ;  /* 0x000000100c10723c */ /* 0x004fe60000041804 */
[----:B------:R-:W2:Y:S04]  /*2af80*/  LDL.LU.64 R6, [R1+0x1740] ;  /* 0x0017400001067983 */ /* 0x000ea80000300a00 */
[----:B------:R-:W2:-:S15]  /*2af90*/  LDL.LU.64 R4, [R1+0x1738] ;  /* 0x0017380001047983 */ /* 0x000e9e0000300a00 */
[----:B------:R-:W-:-:S01]  /*2afa0*/  NOP ;  /* 0x0000000000007918 */ /* 0x000fc20000000000 */
[----:B------:R1:W-:Y:S01]  /*2afb0*/  STL [R1+0x80], R16 ;  /* 0x0000801001007387 */ /* 0x0003e20000100800 */
[----:B0-----:R-:W-:-:S03]  /*2afc0*/  MOV R26, R17 ;  /* 0x00000011001a7202 */ /* 0x001fc60000000f00 */
[----:B-1----:R-:W2:Y:S01]  /*2afd0*/  LDL.LU.64 R16, [R1+0x1730] ;  /* 0x0017300001107983 */ /* 0x002ea20000300a00 */
[----:B------:R-:W-:Y:S01]  /*2afe0*/  MOV R28, R18 ;  /* 0x00000012001c7202 */ /* 0x000fe20000000f00 */
[----:B------:R-:W-:Y:S02]  /*2aff0*/  IMAD.MOV.U32 R29, RZ, RZ, R19 ;  /* 0x000000ffff1d7224 */ /* 0x000fe400078e0013 */
[----:B--2---:R-:W-:Y:S01]  /*2b000*/  HMMA.16816.F32.BF16 R16, R12, R16, R4 ;  /* 0x000000100c10723c */ /* 0x004fe20000041804 */
[----:B------:R-:W2:Y:S04]  /*2b010*/  LDL.LU.64 R6, [R1+0x1728] ;  /* 0x0017280001067983 */ /* 0x000ea80000300a00 */
[----:B------:R-:W3:-:S15]  /*2b020*/  LDL.LU.64 R4, [R1+0x1720] ;  /* 0x0017200001047983 */ /* 0x000ede0000300a00 */
[----:B------:R-:W-:-:S04]  /*2b030*/  NOP ;  /* 0x0000000000007918 */ /* 0x000fc80000000000 */
[----:B------:R-:W-:Y:S01]  /*2b040*/  MOV R2, R18 ;  /* 0x0000001200027202 */ /* 0x000fe20000000f00 */
[----:B------:R-:W-:Y:S01]  /*2b050*/  IMAD.MOV.U32 R3, RZ, RZ, R19 ;  /* 0x000000ffff037224 */ /* 0x000fe200078e0013 */
[----:B------:R-:W-:Y:S02]  /*2b060*/  MOV R27, R16 ;  /* 0x00000010001b7202 */ /* 0x000fe40000000f00 */
[----:B------:R-:W-:Y:S01]  /*2b070*/  MOV R0, R17 ;  /* 0x0000001100007202 */ /* 0x000fe20000000f00 */
[----:B------:R-:W5:Y:S04]  /*2b080*/  LDL.LU.64 R18, [R1+0x1718] ;  /* 0x0017180001127983 */ /* 0x000f680000300a00 */
[----:B------:R-:W2:Y:S04]  /*2b090*/  LDL.LU.64 R16, [R1+0x1710] ;  /* 0x0017100001107983 */ /* 0x000ea80000300a00 */
[----:B------:R-:W-:Y:S01]  /*2b0a0*/  STL.64 [R1+0x1700], R26 ;  /* 0x0017001a01007387 */ /* 0x000fe20000100a00 */
[----:B----4-:R-:W-:Y:S03]  /*2b0b0*/  HMMA.16816.F32.BF16 R8, R12, R8, R20 ;  /* 0x000000080c08723c */ /* 0x010fe60000041814 */
[----:B------:R0:W-:Y:S04]  /*2b0c0*/  STL.64 [R1+0x16f8], R24 ;  /* 0x0016f81801007387 */ /* 0x0001e80000100a00 */
[----:B--2---:R-:W-:Y:S01]  /*2b0d0*/  IMAD.MOV.U32 R23, RZ, RZ, R16 ;  /* 0x000000ffff177224 */ /* 0x004fe200078e0010 */
[----:B------:R-:W-:Y:S01]  /*2b0e0*/  MOV R22, R17 ;  /* 0x0000001100167202 */ /* 0x000fe20000000f00 */
[----:B------:R-:W2:Y:S01]  /*2b0f0*/  LDL.LU R16, [R1+0x140] ;  /* 0x0001400001107983 */ /* 0x000ea20000300800 */
[----:B-----5:R-:W-:-:S03]  /*2b100*/  MOV R21, R18 ;  /* 0x0000001200157202 */ /* 0x020fc60000000f00 */
[----:B------:R-:W2:Y:S01]  /*2b110*/  LDL.LU R17, [R1+0x144] ;  /* 0x0001440001117983 */ /* 0x000ea20000300800 */
[----:B------:R-:W-:-:S03]  /*2b120*/  MOV R20, R19 ;  /* 0x0000001300147202 */ /* 0x000fc60000000f00 */
[----:B------:R-:W2:Y:S04]  /*2b130*/  LDL.LU R18, [R1+0x148] ;  /* 0x0001480001127983 */ /* 0x000ea80000300800 */
[----:B------:R-:W2:Y:S04]  /*2b140*/  LDL.LU R19, [R1+0x14c] ;  /* 0x00014c0001137983 */ /* 0x000ea80000300800 */
[----:B0-----:R-:W3:Y:S04]  /*2b150*/  LDL.LU R24, [R1+0x150] ;  /* 0x0001500001187983 */ /* 0x001ee80000300800 */
[----:B------:R-:W3:Y:S04]  /*2b160*/  LDL.LU R25, [R1+0x154] ;  /* 0x0001540001197983 */ /* 0x000ee80000300800 */
[----:B------:R-:W3:Y:S04]  /*2b170*/  LDL.LU R26, [R1+0x158] ;  /* 0x00015800011a7983 */ /* 0x000ee80000300800 */
[----:B------:R-:W3:Y:S04]  /*2b180*/  LDL.LU R27, [R1+0x15c] ;  /* 0x00015c00011b7983 */ /* 0x000ee80000300800 */
[----:B------:R-:W-:Y:S04]  /*2b190*/  STL.64 [R1+0x1678], R22 ;  /* 0x0016781601007387 */ /* 0x000fe80000100a00 */
[----:B------:R0:W-:Y:S04]  /*2b1a0*/  STL.64 [R1+0x1670], R20 ;  /* 0x0016701401007387 */ /* 0x0001e80000100a00 */
[----:B0-----:R-:W4:Y:S04]  /*2b1b0*/  LDL.LU R20, [R1+0xf0] ;  /* 0x0000f00001147983 */ /* 0x001f280000300800 */
[----:B------:R-:W4:Y:S01]  /*2b1c0*/  LDL.LU R21, [R1+0xf4] ;  /* 0x0000f40001157983 */ /* 0x000f220000300800 */
[----:B------:R-:W-:-:S02]  /*2b1d0*/  MOV R22, R6 ;  /* 0x0000000600167202 */ /* 0x000fc40000000f00 */
[----:B------:R-:W-:Y:S01]  /*2b1e0*/  MOV R23, R7 ;  /* 0x0000000700177202 */ /* 0x000fe20000000f00 */
[----:B------:R-:W5:Y:S04]  /*2b1f0*/  LDL.LU R6, [R1+0x170c] ;  /* 0x00170c0001067983 */ /* 0x000f680000300800 */
[----:B------:R-:W2:Y:S04]  /*2b200*/  LDL.LU R7, [R1+0x1708] ;  /* 0x0017080001077983 */ /* 0x000ea80000300800 */
[----:B------:R0:W-:Y:S04]  /*2b210*/  STL.64 [R1+0x1688], R22 ;  /* 0x0016881601007387 */ /* 0x0001e80000100a00 */
[----:B----4-:R-:W-:Y:S04]  /*2b220*/  STL.64 [R1+0x1680], R20 ;  /* 0x0016801401007387 */ /* 0x010fe80000100a00 */
[----:B0-----:R-:W4:Y:S04]  /*2b230*/  LDL.LU.64 R22, [R1+0x38] ;  /* 0x0000380001167983 */ /* 0x001f280000300a00 */
[----:B----4-:R0:W-:Y:S04]  /*2b240*/  STL.64 [R1+0x1698], R22 ;  /* 0x0016981601007387 */ /* 0x0101e80000100a00 */
[----:B0-----:R-:W4:Y:S04]  /*2b250*/  LDL.LU.64 R22, [R1+0x48] ;  /* 0x0000480001167983 */ /* 0x001f280000300a00 */
[----:B----4-:R0:W-:Y:S04]  /*2b260*/  STL.64 [R1+0x16b0], R22 ;  /* 0x0016b01601007387 */ /* 0x0101e80000100a00 */
[----:B0-----:R-:W4:Y:S04]  /*2b270*/  LDL.LU.64 R22, [R1+0x58] ;  /* 0x0000580001167983 */ /* 0x001f280000300a00 */
[----:B----4-:R0:W-:Y:S04]  /*2b280*/  STL.64 [R1+0x16c0], R22 ;  /* 0x0016c01601007387 */ /* 0x0101e80000100a00 */
[----:B0-----:R-:W4:Y:S04]  /*2b290*/  LDL.LU.64 R22, [R1+0x68] ;  /* 0x0000680001167983 */ /* 0x001f280000300a00 */
[----:B------:R0:W-:Y:S04]  /*2b2a0*/  STL.64 [R1+0x15a0], R10 ;  /* 0x0015a00a01007387 */ /* 0x0001e80000100a00 */
[----:B------:R1:W-:Y:S04]  /*2b2b0*/  STL.64 [R1+0x1598], R8 ;  /* 0x0015980801007387 */ /* 0x0003e80000100a00 */
[----:B0-----:R-:W3:Y:S04]  /*2b2c0*/  LDL.LU R10, [R1+0x28] ;  /* 0x00002800010a7983 */ /* 0x001ee80000300800 */
[----:B------:R-:W3:Y:S04]  /*2b2d0*/  LDL.LU R11, [R1+0x2c] ;  /* 0x00002c00010b7983 */ /* 0x000ee80000300800 */
[----:B---3--:R0:W-:Y:S04]  /*2b2e0*/  STL.64 [R1+0x16b8], R10 ;  /* 0x0016b80a01007387 */ /* 0x0081e80000100a00 */
[----:B-1----:R-:W3:Y:S04]  /*2b2f0*/  LDL.LU R8, [R1+0x120] ;  /* 0x0001200001087983 */ /* 0x002ee80000300800 */
[----:B------:R-:W3:Y:S04]  /*2b300*/  LDL.LU R9, [R1+0x124] ;  /* 0x0001240001097983 */ /* 0x000ee80000300800 */
[----:B0-----:R-:W5:Y:S04]  /*2b310*/  LDL.LU R10, [R1+0x128] ;  /* 0x00012800010a7983 */ /* 0x001f680000300800 */
[----:B------:R-:W5:Y:S04]  /*2b320*/  LDL.LU R11, [R1+0x12c] ;  /* 0x00012c00010b7983 */ /* 0x000f680000300800 */
[----:B-----5:R2:W-:Y:S04]  /*2b330*/  STL.64 [R1+0x16d0], R10 ;  /* 0x0016d00a01007387 */ /* 0x0205e80000100a00 */
[----:B---3--:R0:W-:Y:S01]  /*2b340*/  STL.64 [R1+0x16c8], R8 ;  /* 0x0016c80801007387 */ /* 0x0081e20000100a00 */
[----:B--2---:R-:W-:-:S03]  /*2b350*/  MOV R10, R7 ;  /* 0x00000007000a7202 */ /* 0x004fc60000000f00 */
[----:B0-----:R-:W2:Y:S01]  /*2b360*/  LDL.LU R8, [R1+0x130] ;  /* 0x0001300001087983 */ /* 0x001ea20000300800 */
[----:B------:R-:W-:-:S03]  /*2b370*/  IMAD.MOV.U32 R11, RZ, RZ, R6 ;  /* 0x000000ffff0b7224 */ /* 0x000fc600078e0006 */
[----:B------:R-:W2:Y:S01]  /*2b380*/  LDL.LU R9, [R1+0x134] ;  /* 0x0001340001097983 */ /* 0x000ea20000300800 */
[----:B------:R-:W-:Y:S03]  /*2b390*/  HMMA.16816.F32.BF16 R4, R12, R4, R24 ;  /* 0x000000040c04723c */ /* 0x000fe60000041818 */
[----:B------:R-:W3:Y:S04]  /*2b3a0*/  LDL.LU.64 R26, [R1+0x1700] ;  /* 0x00170000011a7983 */ /* 0x000ee80000300a00 */
[----:B------:R-:W5:-:S15]  /*2b3b0*/  LDL.LU.64 R24, [R1+0x16f8] ;  /* 0x0016f80001187983 */ /* 0x000f5e0000300a00 */
[----:B------:R-:W-:-:S01]  /*2b3c0*/  NOP ;  /* 0x0000000000007918 */ /* 0x000fc20000000000 */
[----:B------:R0:W-:Y:S04]  /*2b3d0*/  STL.64 [R1+0x1590], R6 ;  /* 0x0015900601007387 */ /* 0x0001e80000100a00 */
[----:B------:R-:W-:Y:S04]  /*2b3e0*/  STL.64 [R1+0x1588], R4 ;  /* 0x0015880401007387 */ /* 0x000fe80000100a00 */
[----:B0-----:R-:W2:Y:S04]  /*2b3f0*/  LDL.LU R6, [R1+0x18] ;  /* 0x0000180001067983 */ /* 0x001ea80000300800 */
[----:B------:R-:W2:Y:S01]  /*2b400*/  LDL.LU R7, [R1+0x1c] ;  /* 0x00001c0001077983 */ /* 0x000ea20000300800 */
[----:B-----5:R-:W-:Y:S03]  /*2b410*/  HMMA.16816.F32.BF16 R12, R12, R24, R16 ;  /* 0x000000180c0c723c */ /* 0x020fe60000041810 */
[----:B------:R-:W5:Y:S04]  /*2b420*/  LDL.LU.64 R18, [R1+0x16f0] ;  /* 0x0016f00001127983 */ /* 0x000f680000300a00 */
[----:B------:R-:W4:Y:S04]  /*2b430*/  LDL.LU.64 R16, [R1+0x16e8] ;  /* 0x0016e80001107983 */ /* 0x000f280000300a00 */
[----:B---3--:R4:W-:Y:S04]  /*2b440*/  STL.64 [R1+0x1690], R26 ;  /* 0x0016901a01007387 */ /* 0x0089e80000100a00 */
[----:B------:R-:W3:Y:S04]  /*2b450*/  LDL.LU R24, [R1+0x100] ;  /* 0x0001000001187983 */ /* 0x000ee80000300800 */
[----:B------:R-:W3:Y:S01]  /*2b460*/  LDL.LU R25, [R1+0x104] ;  /* 0x0001040001197983 */ /* 0x000ee20000300800 */
[----:B----4-:R-:W-:-:S02]  /*2b470*/  MOV R26, R16 ;  /* 0x00000010001a7202 */ /* 0x010fc40000000f00 */
[----:B------:R-:W-:Y:S01]  /*2b480*/  MOV R27, R17 ;  /* 0x00000011001b7202 */ /* 0x000fe20000000f00 */
[----:B------:R-:W2:Y:S04]  /*2b490*/  LDL.LU R16, [R1+0x16e4] ;  /* 0x0016e40001107983 */ /* 0x000ea80000300800 */
[----:B------:R-:W2:Y:S04]  /*2b4a0*/  LDL.LU R17, [R1+0x16e0] ;  /* 0x0016e00001117983 */ /* 0x000ea80000300800 */
[----:B------:R-:W-:Y:S04]  /*2b4b0*/  STL.64 [R1+0x16a8], R26 ;  /* 0x0016a81a01007387 */ /* 0x000fe80000100a00 */
[----:B---3--:R5:W-:Y:S02]  /*2b4c0*/  STL.64 [R1+0x16a0], R24 ;  /* 0x0016a01801007387 */ /* 0x008be40000100a00 */
[----:B-----5:R-:W-:Y:S01]  /*2b4d0*/  MOV R24, R18 ;  /* 0x0000001200187202 */ /* 0x020fe20000000f00 */
[----:B------:R-:W-:Y:S01]  /*2b4e0*/  IMAD.MOV.U32 R25, RZ, RZ, R19 ;  /* 0x000000ffff197224 */ /* 0x000fe200078e0013 */
[----:B------:R-:W2:Y:S04]  /*2b4f0*/  LDL.LU R18, [R1+0x16dc] ;  /* 0x0016dc0001127983 */ /* 0x000ea80000300800 */
[----:B------:R-:W2:Y:S04]  /*2b500*/  LDL.LU R19, [R1+0x16d8] ;  /* 0x0016d80001137983 */ /* 0x000ea80000300800 */
[----:B------:R-:W3:Y:S04]  /*2b510*/  LDL.LU R26, [R1+0x118] ;  /* 0x00011800011a7983 */ /* 0x000ee80000300800 */
[----:B------:R-:W3:Y:S04]  /*2b520*/  LDL.LU R27, [R1+0x11c] ;  /* 0x00011c00011b7983 */ /* 0x000ee80000300800 */
[----:B------:R0:W-:Y:S04]  /*2b530*/  STL.64 [R1+0x1580], R14 ;  /* 0x0015800e01007387 */ /* 0x0001e80000100a00 */
[----:B------:R-:W-:Y:S01]  /*2b540*/  STL.64 [R1+0x1578], R12 ;  /* 0x0015780c01007387 */ /* 0x000fe20000100a00 */
[----:B------:R-:W-:-:S02]  /*2b550*/  MOV R5, R22 ;  /* 0x0000001600057202 */ /* 0x000fc40000000f00 */
[----:B------:R-:W-:Y:S01]  /*2b560*/  MOV R4, R23 ;  /* 0x0000001700047202 */ /* 0x000fe20000000f00 */
[----:B0-----:R-:W4:Y:S04]  /*2b570*/  LDL.LU R14, [R1+0x8] ;  /* 0x00000800010e7983 */ /* 0x001f280000300800 */
[----:B------:R-:W4:Y:S01]  /*2b580*/  LDL.LU R15, [R1+0xc] ;  /* 0x00000c00010f7983 */ /* 0x000f220000300800 */
[----:B--2---:R-:W-:-:S15]  /*2b590*/  HMMA.16816.F32.BF16 R8, R16, R22, R8 ;  /* 0x000000161008723c */ /* 0x004fde0000041808 */
[----:B------:R-:W-:-:S08]  /*2b5a0*/  NOP ;  /* 0x0000000000007918 */ /* 0x000fd00000000000 */
[----:B------:R-:W-:Y:S04]  /*2b5b0*/  STL.64 [R1+0x370], R8 ;  /* 0x0003700801007387 */ /* 0x000fe80000100a00 */
[----:B------:R0:W-:Y:S04]  /*2b5c0*/  STL.64 [R1+0x378], R10 ;  /* 0x0003780a01007387 */ /* 0x0001e80000100a00 */
[----:B0-----:R-:W2:Y:S04]  /*2b5d0*/  LDL.LU.64 R10, [R1+0x16d0] ;  /* 0x0016d000010a7983 */ /* 0x001ea80000300a00 */
[----:B------:R-:W2:Y:S04]  /*2b5e0*/  LDL.LU.64 R8, [R1+0x16c8] ;  /* 0x0016c80001087983 */ /* 0x000ea80000300a00 */
[----:B------:R-:W2:Y:S02]  /*2b5f0*/  LDL.LU.64 R22, [R1+0x16c0] ;  /* 0x0016c00001167983 */ /* 0x000ea40000300a00 */
[----:B--2---:R-:W-:-:S15]  /*2b600*/  HMMA.16816.F32.BF16 R8, R16, R22, R8 ;  /* 0x000000161008723c */ /* 0x004fde0000041808 */
[----:B------:R-:W-:-:S08]  /*2b610*/  NOP ;  /* 0x0000000000007918 */ /* 0x000fd00000000000 */
[----:B------:R0:W-:Y:S04]  /*2b620*/  STL.64 [R1+0x380], R8 ;  /* 0x0003800801007387 */ /* 0x0001e80000100a00 */
[----:B------:R1:W-:Y:S01]  /*2b630*/  STL.64 [R1+0x388], R10 ;  /* 0x0003880a01007387 */ /* 0x0003e20000100a00 */
[----:B0-----:R-:W-:-:S03]  /*2b640*/  MOV R9, R22 ;  /* 0x0000001600097202 */ /* 0x001fc60000000f00 */
[----:B-1----:R-:W2:Y:S01]  /*2b650*/  LDL.LU.64 R10, [R1+0x16b8] ;  /* 0x0016b800010a7983 */ /* 0x002ea20000300a00 */
[----:B------:R-:W-:-:S03]  /*2b660*/  IMAD.MOV.U32 R8, RZ, RZ, R23 ;  /* 0x000000ffff087224 */ /* 0x000fc600078e0017 */
[----:B------:R-:W3:Y:S02]  /*2b670*/  LDL.LU.64 R22, [R1+0x16b0] ;  /* 0x0016b00001167983 */ /* 0x000ee40000300a00 */
[----:B---3--:R-:W-:Y:S06]  /*2b680*/  HMMA.16816.F32.BF16 R24, R16, R22, R24 ;  /* 0x000000161018723c */ /* 0x008fec0000041818 */
[----:B------:R-:W-:Y:S02]  /*2b690*/  MOV R13, R22 ;  /* 0x00000016000d7202 */ /* 0x000fe40000000f00 */
[----:B------:R-:W-:-:S15]  /*2b6a0*/  MOV R12, R23 ;  /* 0x00000017000c7202 */ /* 0x000fde0000000f00 */
[----:B------:R-:W-:Y:S04]  /*2b6b0*/  STL.64 [R1+0x390], R24 ;  /* 0x0003901801007387 */ /* 0x000fe80000100a00 */
[----:B------:R0:W-:Y:S04]  /*2b6c0*/  STL.64 [R1+0x398], R26 ;  /* 0x0003981a01007387 */ /* 0x0001e80000100a00 */
[----:B0-----:R-:W3:Y:S04]  /*2b6d0*/  LDL.LU.64 R26, [R1+0x16a8] ;  /* 0x0016a800011a7983 */ /* 0x001ee80000300a00 */
[----:B------:R-:W3:Y:S04]  /*2b6e0*/  LDL.LU.64 R24, [R1+0x16a0] ;  /* 0x0016a00001187983 */ /* 0x000ee80000300a00 */
[----:B------:R-:W3:Y:S02]  /*2b6f0*/  LDL.LU.64 R22, [R1+0x1698] ;  /* 0x0016980001167983 */ /* 0x000ee40000300a00 */
[----:B---3--:R-:W-:-:S15]  /*2b700*/  HMMA.16816.F32.BF16 R24, R16, R22, R24 ;  /* 0x000000161018723c */ /* 0x008fde0000041818 */
[----:B------:R-:W-:-:S08]  /*2b710*/  NOP ;  /* 0x0000000000007918 */ /* 0x000fd00000000000 */
[----:B------:R0:W-:Y:S04]  /*2b720*/  STL.64 [R1+0x3a0], R24 ;  /* 0x0003a01801007387 */ /* 0x0001e80000100a00 */
[----:B------:R1:W-:Y:S01]  /*2b730*/  STL.64 [R1+0x3a8], R26 ;  /* 0x0003a81a01007387 */ /* 0x0003e20000100a00 */
[----:B0-----:R-:W-:-:S03]  /*2b740*/  MOV R25, R22 ;  /* 0x0000001600197202 */ /* 0x001fc60000000f00 */
[----:B-1----:R-:W3:Y:S01]  /*2b750*/  LDL.LU.64 R26, [R1+0x1690] ;  /* 0x00169000011a7983 */ /* 0x002ee20000300a00 */
[----:B------:R-:W-:-:S03]  /*2b760*/  IMAD.MOV.U32 R24, RZ, RZ, R23 ;  /* 0x000000ffff187224 */ /* 0x000fc600078e0017 */
[----:B------:R-:W2:Y:S04]  /*2b770*/  LDL.LU.64 R22, [R1+0x1688] ;  /* 0x0016880001167983 */ /* 0x000ea80000300a00 */
[----:B------:R-:W2:Y:S02]  /*2b780*/  LDL.LU.64 R20, [R1+0x1680] ;  /* 0x0016800001147983 */ /* 0x000ea40000300a00 */
[----:B--2---:R-:W-:-:S15]  /*2b790*/  HMMA.16816.F32.BF16 R20, R16, R10, R20 ;  /* 0x0000000a1014723c */ /* 0x004fde0000041814 */
[----:B------:R-:W-:-:S08]  /*2b7a0*/  NOP ;  /* 0x0000000000007918 */ /* 0x000fd00000000000 */
[----:B------:R-:W-:Y:S04]  /*2b7b0*/  STL.64 [R1+0x3b0], R20 ;  /* 0x0003b01401007387 */ /* 0x000fe80000100a00 */
[----:B------:R0:W-:Y:S04]  /*2b7c0*/  STL.64 [R1+0x3b8], R22 ;  /* 0x0003b81601007387 */ /* 0x0001e80000100a00 */
[----:B0-----:R-:W2:Y:S04]  /*2b7d0*/  LDL.LU.64 R22, [R1+0x1678] ;  /* 0x0016780001167983 */ /* 0x001ea80000300a00 */
[----:B------:R-:W2:Y:S04]  /*2b7e0*/  LDL.LU.64 R20, [R1+0x1670] ;  /* 0x0016700001147983 */ /* 0x000ea80000300a00 */
[----:B------:R0:W-:Y:S02]  /*2b7f0*/  STL.64 [R1+0x15b0], R10 ;  /* 0x0015b00a01007387 */ /* 0x0001e40000100a00 */
[----:B0-----:R-:W-:-:S02]  /*2b800*/  MOV R10, R25 ;  /* 0x00000019000a7202 */ /* 0x001fc40000000f00 */
[----:B------:R-:W-:-:S05]  /*2b810*/  MOV R11, R24 ;  /* 0x00000018000b7202 */ /* 0x000fca0000000f00 */
[----:B------:R0:W-:Y:S02]  /*2b820*/  STL.64 [R1+0x15c8], R10 ;  /* 0x0015c80a01007387 */ /* 0x0001e40000100a00 */
[----:B0-----:R-:W-:Y:S01]  /*2b830*/  MOV R10, R13 ;  /* 0x0000000d000a7202 */ /* 0x001fe20000000f00 */
[----:B------:R-:W-:-:S05]  /*2b840*/  IMAD.MOV.U32 R11, RZ, RZ, R12 ;  /* 0x000000ffff0b7224 */ /* 0x000fca00078e000c */
[----:B------:R0:W-:Y:S02]  /*2b850*/  STL.64 [R1+0x15e0], R10 ;  /* 0x0015e00a01007387 */ /* 0x0001e40000100a00 */
[----:B0-----:R-:W-:Y:S02]  /*2b860*/  MOV R10, R9 ;  /* 0x00000009000a7202 */ /* 0x001fe40000000f00 */
[----:B------:R-:W-:-:S05]  /*2b870*/  MOV R11, R8 ;  /* 0x00000008000b7202 */ /* 0x000fca0000000f00 */
[----:B------:R0:W-:Y:S02]  /*2b880*/  STL.64 [R1+0x15f8], R10 ;  /* 0x0015f80a01007387 */ /* 0x0001e40000100a00 */
[----:B0-----:R-:W-:Y:S01]  /*2b890*/  IMAD.MOV.U32 R11, RZ, RZ, R4 ;  /* 0x000000ffff0b7224 */ /* 0x001fe200078e0004 */
[----:B------:R-:W-:Y:S02]  /*2b8a0*/  MOV R10, R5 ;  /* 0x00000005000a7202 */ /* 0x000fe40000000f00 */
[----:B---3--:R-:W-:Y:S02]  /*2b8b0*/  MOV R4, R27 ;  /* 0x0000001b00047202 */ /* 0x008fe40000000f00 */
[----:B------:R-:W-:Y:S01]  /*2b8c0*/  MOV R5, R0 ;  /* 0x0000000000057202 */ /* 0x000fe20000000f00 */
[----:B--2---:R-:W-:-:S15]  /*2b8d0*/  HMMA.16816.F32.BF16 R20, R16, R6, R20 ;  /* 0x000000061014723c */ /* 0x004fde0000041814 */
[----:B------:R-:W-:-:S08]  /*2b8e0*/  NOP ;  /* 0x0000000000007918 */ /* 0x000fd00000000000 */
[----:B------:R0:W-:Y:S04]  /*2b8f0*/  STL.64 [R1+0x3c0], R20 ;  /* 0x0003c01401007387 */ /* 0x0001e80000100a00 */
[----:B------:R1:W-:Y:S04]  /*2b900*/  STL.64 [R1+0x3c8], R22 ;  /* 0x0003c81601007387 */ /* 0x0003e80000100a00 */
[----:B0-----:R-:W4:Y:S04]  /*2b910*/  LDL.LU R20, [R1+0xd0] ;  /* 0x0000d00001147983 */ /* 0x001f280000300800 */
[----:B------:R-:W4:Y:S04]  /*2b920*/  LDL.LU R21, [R1+0xd4] ;  /* 0x0000d40001157983 */ /* 0x000f280000300800 */
[----:B-1----:R-:W4:Y:S04]  /*2b930*/  LDL.LU R22, [R1+0xd8] ;  /* 0x0000d80001167983 */ /* 0x002f280000300800 */
[----:B------:R-:W4:Y:S04]  /*2b940*/  LDL.LU R23, [R1+0xdc] ;  /* 0x0000dc0001177983 */ /* 0x000f280000300800 */
[----:B------:R0:W-:Y:S04]  /*2b950*/  STL.64 [R1+0x15a8], R6 ;  /* 0x0015a80601007387 */ /* 0x0001e80000100a00 */
[----:B------:R-:W2:Y:S04]  /*2b960*/  LDL.LU R27, [R1+0x1668] ;  /* 0x00166800011b7983 */ /* 0x000ea80000300800 */
[----:B------:R-:W3:Y:S01]  /*2b970*/  LDL.LU R0, [R1+0x1664] ;  /* 0x0016640001007983 */ /* 0x000ee20000300800 */
[----:B0-----:R-:W-:Y:S01]  /*2b980*/  MOV R6, R2 ;  /* 0x0000000200067202 */ /* 0x001fe20000000f00 */
[----:B------:R-:W-:-:S02]  /*2b990*/  IMAD.MOV.U32 R7, RZ, RZ, R3 ;  /* 0x000000ffff077224 */ /* 0x000fc400078e0003 */
[----:B------:R-:W5:Y:S04]  /*2b9a0*/  LDL.LU R2, [R1+0x1660] ;  /* 0x0016600001027983 */ /* 0x000f680000300800 */
[----:B------:R-:W4:Y:S04]  /*2b9b0*/  LDL.LU R3, [R1+0x165c] ;  /* 0x00165c0001037983 */ /* 0x000f280000300800 */
[----:B------:R-:W-:Y:S04]  /*2b9c0*/  STL.64 [R1+0x15c0], R6 ;  /* 0x0015c00601007387 */ /* 0x000fe80000100a00 */
[----:B------:R0:W-:Y:S04]  /*2b9d0*/  STL.64 [R1+0x15b8], R4 ;  /* 0x0015b80401007387 */ /* 0x0001e80000100a00 */
[----:B0-----:R-:W5:Y:S01]  /*2b9e0*/  LDL.LU R4, [R1+0x80] ;  /* 0x0000800001047983 */ /* 0x001f620000300800 */
[----:B------:R-:W-:-:S02]  /*2b9f0*/  MOV R6, R28 ;  /* 0x0000001c00067202 */ /* 0x000fc40000000f00 */
[----:B------:R-:W-:Y:S02]  /*2ba00*/  MOV R7, R29 ;  /* 0x0000001d00077202 */ /* 0x000fe40000000f00 */
[----:B------:R-:W-:Y:S02]  /*2ba10*/  MOV R5, R26 ;  /* 0x0000001a00057202 */ /* 0x000fe40000000f00 */
[----:B------:R-:W4:Y:S04]  /*2ba20*/  LDL.LU R26, [R1+0x1658] ;  /* 0x00165800011a7983 */ /* 0x000f280000300800 */
[----:B------:R-:W4:Y:S04]  /*2ba30*/  LDL.LU R28, [R1+0x1654] ;  /* 0x00165400011c7983 */ /* 0x000f280000300800 */
[----:B------:R-:W4:Y:S04]  /*2ba40*/  LDL.LU R29, [R1+0x1650] ;  /* 0x00165000011d7983 */ /* 0x000f280000300800 */
[----:B------:R2:W-:Y:S02]  /*2ba50*/  STL.64 [R1+0x15d8], R6 ;  /* 0x0015d80601007387 */ /* 0x0005e40000100a00 */
[----:B--2---:R-:W-:-:S02]  /*2ba60*/  MOV R7, R27 ;  /* 0x0000001b00077202 */ /* 0x004fc40000000f00 */
[----:B---3--:R-:W-:Y:S01]  /*2ba70*/  MOV R6, R0 ;  /* 0x0000000000067202 */ /* 0x008fe20000000f00 */
[----:B-----5:R4:W-:Y:S02]  /*2ba80*/  STL.64 [R1+0x15d0], R4 ;  /* 0x0015d00401007387 */ /* 0x0209e40000100a00 */
[----:B----4-:R-:W-:Y:S01]  /*2ba90*/  IMAD.MOV.U32 R4, RZ, RZ, R3 ;  /* 0x000000ffff047224 */ /* 0x010fe200078e0003 */
[----:B------:R-:W-:Y:S01]  /*2baa0*/  MOV R5, R2 ;  /* 0x0000000200057202 */ /* 0x000fe20000000f00 */
        /* <DEDUP_REMOVED lines=8> */
[----:B------:R-:W3:Y:S01]  /*2bb30*/  LDL.LU R6, [R1+0xa8] ;  /* 0x0000a80001067983 */ /* 0x000ee20000300800 */
[----:B------:R-:W-:Y:S01]  /*2bb40*/  HMMA.16816.F32.BF16 R20, R16, R14, R20 ;  /* 0x0000000e1014723c */ /* 0x000fe20000041814 */
[----:B------:R-:W-:-:S02]  /*2bb50*/  IMAD.MOV.U32 R7, RZ, RZ, R26 ;  /* 0x000000ffff077224 */ /* 0x000fc400078e001a */
[----:B------:R-:W4:Y:S04]  /*2bb60*/  LDL.LU R26, [R1+0x163c] ;  /* 0x00163c00011a7983 */ /* 0x000f280000300800 */
[----:B---3--:R-:W-:Y:S04]  /*2bb70*/  STL.64 [R1+0x1608], R6 ;  /* 0x0016080601007387 */ /* 0x008fe80000100a00 */
[----:B--2---:R5:W-:Y:S02]  /*2bb80*/  STL.64 [R1+0x1600], R4 ;  /* 0x0016000401007387 */ /* 0x004be40000100a00 */
[----:B-----5:R-:W-:-:S02]  /*2bb90*/  MOV R4, R27 ;  /* 0x0000001b00047202 */ /* 0x020fc40000000f00 */
[----:B----4-:R-:W-:Y:S01]  /*2bba0*/  MOV R5, R0 ;  /* 0x0000000000057202 */ /* 0x010fe20000000f00 */
[----:B------:R-:W2:Y:S04]  /*2bbb0*/  LDL.LU R27, [R1+0x1638] ;  /* 0x00163800011b7983 */ /* 0x000ea80000300800 */
[----:B------:R-:W3:Y:S01]  /*2bbc0*/  LDL.LU R0, [R1+0x1634] ;  /* 0x0016340001007983 */ /* 0x000ee20000300800 */
[----:B------:R-:W-:-:S03]  /*2bbd0*/  MOV R6, R2 ;  /* 0x0000000200067202 */ /* 0x000fc60000000f00 */
[----:B------:R-:W4:Y:S04]  /*2bbe0*/  LDL.LU R2, [R1+0x1630] ;  /* 0x0016300001027983 */ /* 0x000f280000300800 */
[----:B------:R-:W5:Y:S04]  /*2bbf0*/  LDL.LU R25, [R1+0x678] ;  /* 0x0006780001197983 */ /* 0x000f680000300800 */
[----:B------:R-:W-:Y:S04]  /*2bc00*/  STL.64 [R1+0x3d0], R20 ;  /* 0x0003d01401007387 */ /* 0x000fe80000100a00 */
[----:B------:R0:W-:Y:S04]  /*2bc10*/  STL.64 [R1+0x3d8], R22 ;  /* 0x0003d81601007387 */ /* 0x0001e80000100a00 */
[----:B0-----:R-:W2:Y:S04]  /*2bc20*/  LDL.LU.64 R22, [R1+0x1628] ;  /* 0x0016280001167983 */ /* 0x001ea80000300a00 */
[----:B------:R-:W2:Y:S01]  /*2bc30*/  LDL.LU.64 R20, [R1+0x1620] ;  /* 0x0016200001147983 */ /* 0x000ea20000300a00 */
[----:B------:R-:W-:-:S02]  /*2bc40*/  IMAD.MOV.U32 R7, RZ, RZ, R3 ;  /* 0x000000ffff077224 */ /* 0x000fc400078e0003 */
[----:B------:R-:W4:Y:S01]  /*2bc50*/  LDC R3, c[0x0][0x254] ;  /* 0x00009500ff037b82 */ /* 0x000f220000000800 */
[----:B--2---:R-:W-:Y:S01]  /*2bc60*/  HMMA.16816.F32.BF16 R16, R16, R26, R20 ;  /* 0x0000001a1010723c */ /* 0x004fe20000041814 */
[----:B------:R-:W2:Y:S04]  /*2bc70*/  LDL.LU.64 R22, [R1+0x1618] ;  /* 0x0016180001167983 */ /* 0x000ea80000300a00 */
[----:B------:R-:W2:-:S15]  /*2bc80*/  LDL.LU.64 R20, [R1+0x1610] ;  /* 0x0016100001147983 */ /* 0x000e9e0000300a00 */
[----:B------:R-:W-:-:S03]  /*2bc90*/  NOP ;  /* 0x0000000000007918 */ /* 0x000fc60000000000 */
[----:B------:R0:W-:Y:S04]  /*2bca0*/  STL.64 [R1+0x3e0], R16 ;  /* 0x0003e01001007387 */ /* 0x0001e80000100a00 */
[----:B------:R1:W-:Y:S04]  /*2bcb0*/  STL.64 [R1+0x3e8], R18 ;  /* 0x0003e81201007387 */ /* 0x0003e80000100a00 */
[----:B0-----:R-:W3:Y:S04]  /*2bcc0*/  LDL.LU R17, [R1+0x56c] ;  /* 0x00056c0001117983 */ /* 0x001ee80000300800 */
[----:B-1----:R-:W3:Y:S04]  /*2bcd0*/  LDL.LU R18, [R1+0x2bc] ;  /* 0x0002bc0001127983 */ /* 0x002ee80000300800 */
[----:B------:R-:W3:Y:S01]  /*2bce0*/  LDL.LU R19, [R1+0x674] ;  /* 0x0006740001137983 */ /* 0x000ee20000300800 */
[----:B-----5:R-:W-:Y:S01]  /*2bcf0*/  FFMA R25, R28, R25, R29 ;  /* 0x000000191c197223 */ /* 0x020fe2000000001d */
[----:B----4-:R-:W-:Y:S01]  /*2bd00*/  IMAD R2, R3, 0x80, R2 ;  /* 0x0000008003027824 */ /* 0x010fe200078e0202 */
[----:B------:R-:W0:Y:S01]  /*2bd10*/  S2R R24, SR_CTAID.X ;  /* 0x0000000000187919 */ /* 0x000e220000002500 */
[----:B------:R-:W1:Y:S01]  /*2bd20*/  LDC R16, c[0x0][0x264] ;  /* 0x00009900ff107b82 */ /* 0x000e620000000800 */
[----:B--2---:R-:W-:Y:S01]  /*2bd30*/  HMMA.16816.F32.BF16 R8, R20, R10, R4 ;  /* 0x0000000a1408723c */ /* 0x004fe20000041804 */
[----:B------:R-:W2:Y:S04]  /*2bd40*/  LDL.LU.64 R6, [R1+0x1608] ;  /* 0x0016080001067983 */ /* 0x000ea80000300a00 */
[----:B------:R-:W2:-:S15]  /*2bd50*/  LDL.LU.64 R4, [R1+0x1600] ;  /* 0x0016000001047983 */ /* 0x000e9e0000300a00 */
[----:B------:R-:W-:-:S03]  /*2bd60*/  NOP ;  /* 0x0000000000007918 */ /* 0x000fc60000000000 */
[----:B------:R-:W-:Y:S04]  /*2bd70*/  STL.64 [R1+0x3f0], R8 ;  /* 0x0003f00801007387 */ /* 0x000fe80000100a00 */
[----:B------:R4:W-:Y:S04]  /*2bd80*/  STL.64 [R1+0x3f8], R10 ;  /* 0x0003f80a01007387 */ /* 0x0009e80000100a00 */
[----:B----4-:R-:W2:Y:S02]  /*2bd90*/  LDL.LU.64 R10, [R1+0x15f8] ;  /* 0x0015f800010a7983 */ /* 0x010ea40000300a00 */
[----:B--2---:R-:W-:Y:S02]  /*2bda0*/  HMMA.16816.F32.BF16 R8, R20, R10, R4 ;  /* 0x0000000a1408723c */ /* 0x004fe40000041804 */
[----:B------:R-:W2:Y:S04]  /*2bdb0*/  LDL.LU.64 R6, [R1+0x15f0] ;  /* 0x0015f00001067983 */ /* 0x000ea80000300a00 */
[----:B------:R-:W2:-:S15]  /*2bdc0*/  LDL.LU.64 R4, [R1+0x15e8] ;  /* 0x0015e80001047983 */ /* 0x000e9e0000300a00 */
[----:B------:R-:W-:-:S02]  /*2bdd0*/  NOP ;  /* 0x0000000000007918 */ /* 0x000fc40000000000 */
        /* <DEDUP_REMOVED lines=18> */
[----:B------:R-:W2:-:S15]  /*2bf00*/  LDL.LU.64 R6, [R1+0x15a8] ;  /* 0x0015a80001067983 */ /* 0x000e9e0000300a00 */
[----:B------:R-:W-:-:S06]  /*2bf10*/  NOP ;  /* 0x0000000000007918 */ /* 0x000fcc0000000000 */
[----:B------:R-:W-:Y:S04]  /*2bf20*/  STL.64 [R1+0x430], R8 ;  /* 0x0004300801007387 */ /* 0x000fe80000100a00 */
[----:B------:R4:W-:Y:S04]  /*2bf30*/  STL.64 [R1+0x438], R10 ;  /* 0x0004380a01007387 */ /* 0x0009e80000100a00 */
[----:B----4-:R-:W2:Y:S04]  /*2bf40*/  LDL.LU.64 R10, [R1+0x15a0] ;  /* 0x0015a000010a7983 */ /* 0x010ea80000300a00 */
[----:B------:R-:W2:Y:S02]  /*2bf50*/  LDL.LU.64 R8, [R1+0x1598] ;  /* 0x0015980001087983 */ /* 0x000ea40000300a00 */
[----:B--2---:R-:W-:Y:S02]  /*2bf60*/  HMMA.16816.F32.BF16 R8, R20, R6, R8 ;  /* 0x000000061408723c */ /* 0x004fe40000041808 */
[----:B------:R-:W2:Y:S04]  /*2bf70*/  LDL.LU.64 R6, [R1+0x1590] ;  /* 0x0015900001067983 */ /* 0x000ea80000300a00 */
[----:B------:R-:W2:-:S15]  /*2bf80*/  LDL.LU.64 R4, [R1+0x1588] ;  /* 0x0015880001047983 */ /* 0x000e9e0000300a00 */
[----:B------:R-:W-:-:S02]  /*2bf90*/  NOP ;  /* 0x0000000000007918 */ /* 0x000fc40000000000 */
[----:B------:R4:W-:Y:S04]  /*2bfa0*/  STL.64 [R1+0x440], R8 ;  /* 0x0004400801007387 */ /* 0x0009e80000100a00 */
[----:B------:R5:W-:Y:S04]  /*2bfb0*/  STL.64 [R1+0x448], R10 ;  /* 0x0004480a01007387 */ /* 0x000be80000100a00 */
[----:B----4-:R-:W4:Y:S04]  /*2bfc0*/  LDL.LU R9, [R1+0x570] ;  /* 0x0005700001097983 */ /* 0x010f280000300800 */
[----:B-----5:R-:W4:Y:S04]  /*2bfd0*/  LDL.LU R10, [R1+0x2c0] ;  /* 0x0002c000010a7983 */ /* 0x020f280000300800 */
[----:B------:R-:W4:Y:S01]  /*2bfe0*/  LDL.LU R11, [R1+0x670] ;  /* 0x00067000010b7983 */ /* 0x000f220000300800 */
[----:B--2---:R-:W-:Y:S03]  /*2bff0*/  HMMA.16816.F32.BF16 R4, R20, R14, R4 ;  /* 0x0000000e1404723c */ /* 0x004fe60000041804 */
[----:B------:R-:W2:Y:S04]  /*2c000*/  LDL.LU.64 R14, [R1+0x1580] ;  /* 0x00158000010e7983 */ /* 0x000ea80000300a00 */
[----:B------:R-:W2:-:S15]  /*2c010*/  LDL.LU.64 R12, [R1+0x1578] ;  /* 0x00157800010c7983 */ /* 0x000e9e0000300a00 */
[----:B------:R-:W-:-:S01]  /*2c020*/  NOP ;  /* 0x0000000000007918 */ /* 0x000fc20000000000 */
[----:B------:R-:W-:Y:S04]  /*2c030*/  STL.64 [R1+0x450], R4 ;  /* 0x0004500401007387 */ /* 0x000fe80000100a00 */
[----:B------:R2:W-:Y:S01]  /*2c040*/  STL.64 [R1+0x458], R6 ;  /* 0x0004580601007387 */ /* 0x0005e20000100a00 */
[----:B---3--:R-:W-:Y:S01]  /*2c050*/  FFMA R19, R18, R19, R17 ;  /* 0x0000001312137223 */ /* 0x008fe20000000011 */
[----:B----4-:R-:W-:Y:S01]  /*2c060*/  FFMA R11, R10, R11, R9 ;  /* 0x0000000b0a0b7223 */ /* 0x010fe20000000009 */
[----:B--2---:R-:W-:-:S15]  /*2c070*/  HMMA.16816.F32.BF16 R4, R20, R26, R12 ;  /* 0x0000001a1404723c */ /* 0x004fde000004180c */
[----:B------:R-:W-:-:S08]  /*2c080*/  NOP ;  /* 0x0000000000007918 */ /* 0x000fd00000000000 */
[----:B------:R2:W-:Y:S04]  /*2c090*/  STL.64 [R1+0x460], R4 ;  /* 0x0004600401007387 */ /* 0x0005e80000100a00 */
[----:B------:R-:W-:Y:S04]  /*2c0a0*/  STL.64 [R1+0x468], R6 ;  /* 0x0004680601007387 */ /* 0x000fe80000100a00 */
[----:B------:R-:W-:Y:S04]  /*2c0b0*/  STL [R1+0x670], R11 ;  /* 0x0006700b01007387 */ /* 0x000fe80000100800 */
[----:B------:R-:W-:Y:S04]  /*2c0c0*/  STL [R1+0x674], R19 ;  /* 0x0006741301007387 */ /* 0x000fe80000100800 */
[----:B------:R-:W-:Y:S04]  /*2c0d0*/  STL [R1+0x678], R25 ;  /* 0x0006781901007387 */ /* 0x000fe80000100800 */
[----:B------:R-:W3:Y:S04]  /*2c0e0*/  LDL R3, [R1+0x2a0] ;  /* 0x0002a00001037983 */ /* 0x000ee80000100800 */
[----:B--2---:R-:W2:Y:S04]  /*2c0f0*/  LDL R4, [R1+0x2a4] ;  /* 0x0002a40001047983 */ /* 0x004ea80000100800 */
[----:B--2---:R2:W-:Y:S04]  /*2c100*/  STL [R1+0x574], R4 ;  /* 0x0005740401007387 */ /* 0x0045e80000100800 */
[----:B--2---:R-:W2:Y:S04]  /*2c110*/  LDL R4, [R1+0x1dc] ;  /* 0x0001dc0001047983 */ /* 0x004ea80000100800 */
[----:B---3--:R3:W-:Y:S04]  /*2c120*/  STL [R1+0x578], R3 ;  /* 0x0005780301007387 */ /* 0x0087e80000100800 */
[----:B---3--:R-:W3:Y:S01]  /*2c130*/  LDL R3, [R1+0x1d8] ;  /* 0x0001d80001037983 */ /* 0x008ee20000100800 */
[----:B0-----:R-:W-:Y:S01]  /*2c140*/  SHF.L.U32 R24, R24, 0x5, RZ ;  /* 0x0000000518187819 */ /* 0x001fe200000006ff */
[----:B------:R-:W-:-:S03]  /*2c150*/  UIADD3 UR4, UR4, 0x80, URZ ;  /* 0x0000008004047890 */ /* 0x000fc6000fffe03f */
[----:B------:R-:W-:-:S04]  /*2c160*/  IADD3 R24, R24, 0x20, RZ ;  /* 0x0000002018187810 */ /* 0x000fc80007ffe0ff */
[----:B------:R-:W-:Y:S02]  /*2c170*/  ISETP.LE.AND P1, PT, R24, UR4, PT ;  /* 0x0000000418007c0c */ /* 0x000fe4000bf23270 */
[----:B-1----:R-:W-:Y:S01]  /*2c180*/  LEA R0, R16, R0, 0x7 ;  /* 0x0000000010007211 */ /* 0x002fe200078e38ff */
[----:B--2---:R0:W-:Y:S04]  /*2c190*/  STL [R1+0x57c], R4 ;  /* 0x00057c0401007387 */ /* 0x0041e80000100800 */
[----:B---3--:R0:W-:Y:S06]  /*2c1a0*/  STL [R1+0x568], R3 ;  /* 0x0005680301007387 */ /* 0x0081ec0000100800 */
[----:B------:R-:W-:Y:S05]  /*2c1b0*/  @!P1 BRA `(.L_x_1) ;  /* 0xfffffe0000709947 */ /* 0x000fea000383ffff */
.L_x_0:
[----:B------:R-:W1:Y:S01]  /*2c1c0*/  S2R R27, SR_TID.X ;  /* 0x00000000001b7919 */ /* 0x000e620000002100 */
[----:B0-----:R-:W0:Y:S01]  /*2c1d0*/  LDC R4, c[0x0][0x278] ;  /* 0x00009e00ff047b82 */ /* 0x001e220000000800 */
[----:B------:R-:W-:Y:S01]  /*2c1e0*/  ULDC.64 UR4, c[0x0][0x270] ;  /* 0x00009c0000047ab9 */ /* 0x000fe20000000a00 */
[----:B------:R-:W2:Y:S01]  /*2c1f0*/  S2R R5, SR_TID.X ;  /* 0x0000000000057919 */ /* 0x000ea20000002100 */
[C---:B-1----:R-:W-:Y:S02]  /*2c200*/  SHF.L.U32 R0, R27.reuse, 0xb, RZ ;  /* 0x0000000b1b007819 */ /* 0x042fe400000006ff */
[C---:B------:R-:W-:Y:S02]  /*2c210*/  LOP3.LUT R2, R27.reuse, 0x3f, RZ, 0xc0, !PT ;  /* 0x0000003f1b027812 */ /* 0x040fe400078ec0ff */
[----:B------:R-:W-:Y:S02]  /*2c220*/  LOP3.LUT R0, R0, 0x3000, RZ, 0xc0, !PT ;  /* 0x0000300000007812 */ /* 0x000fe400078ec0ff */
[----:B------:R-:W-:-:S02]  /*2c230*/  LOP3.LUT R3, R27, 0x40, RZ, 0xc0, !PT ;  /* 0x000000401b037812 */ /* 0x000fc400078ec0ff */
[----:B--2---:R-:W-:Y:S02]  /*2c240*/  LOP3.LUT R5, R5, 0x7f, RZ, 0xc0, !PT ;  /* 0x0000007f05057812 */ /* 0x004fe400078ec0ff */
[----:B------:R-:W-:Y:S02]  /*2c250*/  LEA R0, R2, R0, 0x4 ;  /* 0x0000000002007211 */ /* 0x000fe400078e20ff */
[----:B------:R-:W-:Y:S01]  /*2c260*/  SHF.R.U32.HI R2, RZ, 0x1, R3 ;  /* 0x00000001ff027819 */ /* 0x000fe20000011603 */
[----:B------:R-:W-:Y:S01]  /*2c270*/  BAR.SYNC.DEFER_BLOCKING 0x0 ;  /* 0x0000000000007b1d */ /* 0x000fe20000010000 */
[----:B------:R-:W-:Y:S02]  /*2c280*/  ISETP.GE.U32.AND P0, PT, R5, 0x20, PT ;  /* 0x000000200500780c */ /* 0x000fe40003f06070 */
[----:B------:R-:W-:Y:S02]  /*2c290*/  SHF.R.U32.HI R3, RZ, 0x5, R27 ;  /* 0x00000005ff037819 */ /* 0x000fe4000001161b */
[----:B------:R-:W-:-:S02]  /*2c2a0*/  LOP3.LUT R5, R0, R2, RZ, 0x3c, !PT ;  /* 0x0000000200057212 */ /* 0x000fc400078e3cff */
[----:B------:R-:W-:Y:S01]  /*2c2b0*/  SGXT.U32 R0, R3, 0x2 ;  /* 0x000000020300781a */ /* 0x000fe20000000000 */
[----:B------:R-:W2:Y:S04]  /*2c2c0*/  LDL.LU R2, [R1+0x370] ;  /* 0x0003700001027983 */ /* 0x000ea80000300800 */
[----:B------:R-:W-:Y:S04]  /*2c2d0*/  STL [R1+0x220], R5 ;  /* 0x0002200501007387 */ /* 0x000fe80000100800 */
[----:B------:R-:W3:Y:S04]  /*2c2e0*/  LDL.LU R3, [R1+0x374] ;  /* 0x0003740001037983 */ /* 0x000ee80000300800 */
[----:B--2---:R1:W-:Y:S04]  /*2c2f0*/  STL [R1+0xa4], R2 ;  /* 0x0000a40201007387 */ /* 0x0043e80000100800 */
[----:B-1----:R-:W2:Y:S04]  /*2c300*/  LDL.LU R2, [R1+0x378] ;  /* 0x0003780001027983 */ /* 0x002ea80000300800 */
[----:B---3--:R1:W-:Y:S04]  /*2c310*/  STL [R1+0xa0], R3 ;  /* 0x0000a00301007387 */ /* 0x0083e80000100800 */
[----:B------:R-:W3:Y:S01]  /*2c320*/  LDL.LU R25, [R1+0x37c] ;  /* 0x00037c0001197983 */ /* 0x000ee20000300800 */
[----:B0-----:R-:W-:-:S03]  /*2c330*/  IMAD R0, R0, R4, RZ ;  /* 0x0000000400007224 */ /* 0x001fc600078e02ff */
[----:B--2---:R0:W-:Y:S04]  /*2c340*/  STL [R1+0x90], R2 ;  /* 0x0000900201007387 */ /* 0x0041e80000100800 */
[----:B---3--:R-:W-:Y:S04]  /*2c350*/  STL [R1+0x1724], R25 ;  /* 0x0017241901007387 */ /* 0x008fe80000100800 */
[----:B-1----:R-:W2:Y:S04]  /*2c360*/  LDL.LU R3, [R1+0x380] ;  /* 0x0003800001037983 */ /* 0x002ea80000300800 */
[----:B0-----:R-:W3:Y:S04]  /*2c370*/  LDL.LU R2, [R1+0x384] ;  /* 0x0003840001027983 */ /* 0x001ee80000300800 */
[----:B--2---:R-:W-:Y:S04]  /*2c380*/  STL [R1+0x9c], R3 ;  /* 0x00009c0301007387 */ /* 0x004fe80000100800 */
[----:B------:R-:W2:Y:S04]  /*2c390*/  LDL.LU R24, [R1+0x388] ;  /* 0x0003880001187983 */ /* 0x000ea80000300800 */
[----:B---3--:R0:W-:Y:S04]  /*2c3a0*/  STL [R1+0x98], R2 ;  /* 0x0000980201007387 */ /* 0x0081e80000100800 */
[----:B--2---:R-:W-:Y:S04]  /*2c3b0*/  STL [R1+0x1728], R24 ;  /* 0x0017281801007387 */ /* 0x004fe80000100800 */
[----:B------:R-:W2:Y:S01]  /*2c3c0*/  LDL.LU R23, [R1+0x38c] ;  /* 0x00038c0001177983 */ /* 0x000ea20000300800 */
[----:B------:R-:W-:-:S03]  /*2c3d0*/  LEA R0, R4, R0, 0x2 ;  /* 0x0000000004007211 */ /* 0x000fc600078e10ff */
[----:B--2---:R-:W-:Y:S04]  /*2c3e0*/  STL [R1+0x172c], R23 ;  /* 0x00172c1701007387 */ /* 0x004fe80000100800 */
[----:B0-----:R-:W2:Y:S04]  /*2c3f0*/  LDL.LU R2, [R1+0x390] ;  /* 0x0003900001027983 */ /* 0x001ea80000300800 */
[----:B------:R-:W3:Y:S04]  /*2c400*/  LDL.LU R22, [R1+0x394] ;  /* 0x0003940001167983 */ /* 0x000ee80000300800 */
[----:B--2---:R-:W-:Y:S04]  /*2c410*/  STL [R1+0x94], R2 ;  /* 0x0000940201007387 */ /* 0x004fe80000100800 */
[----:B---3--:R0:W-:Y:S04]  /*2c420*/  STL [R1+0x1714], R22 ;  /* 0x0017141601007387 */ /* 0x0081e80000100800 */
[----:B------:R-:W2:Y:S01]  /*2c430*/  LDL.LU R21, [R1+0x398] ;  /* 0x0003980001157983 */ /* 0x000ea20000300800 */
[----:B0-----:R-:W0:Y:S03]  /*2c440*/  LDC R22, c[0x0][0x278] ;  /* 0x00009e00ff167b82 */ /* 0x001e260000000800 */
[----:B--2---:R-:W-:Y:S04]  /*2c450*/  STL [R1+0x1730], R21 ;  /* 0x0017301501007387 */ /* 0x004fe80000100800 */
[----:B------:R-:W2:Y:S04]  /*2c460*/  LDL.LU R20, [R1+0x39c] ;  /* 0x00039c0001147983 */ /* 0x000ea80000300800 */
[----:B--2---:R-:W-:Y:S04]  /*2c470*/  STL [R1+0x1734], R20 ;  /* 0x0017341401007387 */ /* 0x004fe80000100800 */
[----:B------:R-:W2:Y:S01]  /*2c480*/  LDL.LU R19, [R1+0x3a0] ;  /* 0x0003a00001137983 */ /* 0x000ea20000300800 */
[----:B0-----:R-:W-:-:S03]  /*2c490*/  IMAD R0, R22, 0x4, R0 ;  /* 0x0000000416007824 */ /* 0x001fc600078e0200 */
[----:B--2---:R-:W-:Y:S04]  /*2c4a0*/  STL [R1+0x1718], R19 ;  /* 0x0017181301007387 */ /* 0x004fe80000100800 */
[----:B------:R-:W2:Y:S04]  /*2c4b0*/  LDL.LU R18, [R1+0x3a4] ;  /* 0x0003a40001127983 */ /* 0x000ea80000300800 */
[----:B------:R0:W-:Y:S04]  /*2c4c0*/  STL [R1+0x148], R0 ;  /* 0x0001480001007387 */ /* 0x0001e80000100800 */
[----:B--2---:R-:W-:Y:S04]  /*2c4d0*/  STL [R1+0x171c], R18 ;  /* 0x00171c1201007387 */ /* 0x004fe80000100800 */
[----:B------:R-:W2:Y:S04]  /*2c4e0*/  LDL.LU R17, [R1+0x3a8] ;  /* 0x0003a80001117983 */ /* 0x000ea80000300800 */
[----:B--2---:R-:W-:Y:S04]  /*2c4f0*/  STL [R1+0x1738], R17 ;  /* 0x0017381101007387 */ /* 0x004fe80000100800 */
[----:B------:R-:W2:Y:S04]  /*2c500*/  LDL.LU R16, [R1+0x3ac] ;  /* 0x0003ac0001107983 */ /* 0x000ea80000300800 */
[----:B--2---:R-:W-:Y:S04]  /*2c510*/  STL [R1+0x173c], R16 ;  /* 0x00173c1001007387 */ /* 0x004fe80000100800 */
[----:B------:R-:W2:Y:S01]  /*2c520*/  LDL.LU R15, [R1+0x3b0] ;  /* 0x0003b000010f7983 */ /* 0x000ea20000300800 */
[----:B0-----:R-:W-:-:S03]  /*2c530*/  LEA R0, R22, R0, 0x2 ;  /* 0x0000000016007211 */ /* 0x001fc600078e10ff */
        /* <DEDUP_REMOVED lines=26> */
[----:B------:R-:W2:Y:S01]  /*2c6e0*/  LDL.LU R4, [R1+0x3dc] ;  /* 0x0003dc0001047983 */ /* 0x000ea20000300800 */
[----:B0-----:R-:W-:-:S03]  /*2c6f0*/  IMAD R0, R22, 0x4, R0 ;  /* 0x0000000416007824 */ /* 0x001fc600078e0200 */
[----:B--2---:R-:W-:Y:S04]  /*2c700*/  STL [R1+0x1768], R4 ;  /* 0x0017680401007387 */ /* 0x004fe80000100800 */
[----:B------:R-:W2:Y:S04]  /*2c710*/  LDL.LU R3, [R1+0x3e0] ;  /* 0x0003e00001037983 */ /* 0x000ea80000300800 */
[----:B--2---:R-:W-:Y:S04]  /*2c720*/  STL [R1+0x176c], R3 ;  /* 0x00176c0301007387 */ /* 0x004fe80000100800 */
[----:B------:R-:W2:Y:S04]  /*2c730*/  LDL.LU R2, [R1+0x3e4] ;  /* 0x0003e40001027983 */ /* 0x000ea80000300800 */
[----:B------:R-:W-:Y:S04]  /*2c740*/  STL [R1+0x108], R0 ;  /* 0x0001080001007387 */ /* 0x000fe80000100800 */
[----:B------:R-:W3:Y:S04]  /*2c750*/  LDL.LU R18, [R1+0x3e8] ;  /* 0x0003e80001127983 */ /* 0x000ee80000300800 */
[----:B--2---:R0:W-:Y:S04]  /*2c760*/  STL [R1+0x78], R2 ;  /* 0x0000780201007387 */ /* 0x0041e80000100800 */
[----:B---3--:R-:W-:Y:S04]  /*2c770*/  STL [R1+0x1770], R18 ;  /* 0x0017701201007387 */ /* 0x008fe80000100800 */
[----:B------:R-:W2:Y:S04]  /*2c780*/  LDL.LU R15, [R1+0x3ec] ;  /* 0x0003ec00010f7983 */ /* 0x000ea80000300800 */
[----:B--2---:R-:W-:Y:S04]  /*2c790*/  STL [R1+0x1774], R15 ;  /* 0x0017740f01007387 */ /* 0x004fe80000100800 */
[----:B0-----:R-:W2:Y:S01]  /*2c7a0*/  LDL.LU R2, [R1+0x3f0] ;  /* 0x0003f00001027983 */ /* 0x001ea20000300800 */
[----:B------:R-:W-:-:S03]  /*2c7b0*/  LEA R3, R22, R0, 0x2 ;  /* 0x0000000016037211 */ /* 0x000fc600078e10ff */
[----:B--2---:R-:W-:Y:S04]  /*2c7c0*/  STL [R1+0x1778], R2 ;  /* 0x0017780201007387 */ /* 0x004fe80000100800 */
[----:B------:R-:W2:Y:S04]  /*2c7d0*/  LDL.LU R0, [R1+0x3f4] ;  /* 0x0003f40001007983 */ /* 0x000ea80000300800 */
[----:B------:R-:W-:Y:S04]  /*2c7e0*/  STL [R1+0x104], R3 ;  /* 0x0001040301007387 */ /* 0x000fe80000100800 */
[----:B--2---:R0:W-:Y:S04]  /*2c7f0*/  STL [R1+0x177c], R0 ;  /* 0x00177c0001007387 */ /* 0x0041e80000100800 */
        /* <DEDUP_REMOVED lines=24> */
[----:B------:R-:W2:Y:S04]  /*2c980*/  LDL.LU R14, [R1+0x420] ;  /* 0x00042000010e7983 */ /* 0x000ea80000300800 */
[----:B--2---:R-:W-:Y:S04]  /*2c990*/  STL [R1+0x1790], R14 ;  /* 0x0017900e01007387 */ /* 0x004fe80000100800 */
[----:B------:R-:W2:Y:S01]  /*2c9a0*/  LDL.LU R19, [R1+0x424] ;  /* 0x0004240001137983 */ /* 0x000ea20000300800 */
[----:B------:R-:W-:-:S03]  /*2c9b0*/  IMAD R24, R22, 0x4, R0 ;  /* 0x0000000416187824 */ /* 0x000fc600078e0200 */
[----:B--2---:R-:W-:Y:S04]  /*2c9c0*/  STL [R1+0x1794], R19 ;  /* 0x0017941301007387 */ /* 0x004fe80000100800 */
[----:B0-----:R-:W2:Y:S04]  /*2c9d0*/  LDL.LU R0, [R1+0x428] ;  /* 0x0004280001007983 */ /* 0x001ea80000300800 */
        /* <DEDUP_REMOVED lines=9> */
[----:B------:R-:W3:Y:S04]  /*2ca70*/  LDL.LU R17, [R1+0x43c] ;  /* 0x00043c0001117983 */ /* 0x000ee80000300800 */
[----:B------:R-:W4:Y:S01]  /*2ca80*/  LDL.LU R11, [R1+0x440] ;  /* 0x00044000010b7983 */ /* 0x000f220000300800 */
[----:B------:R-:W-:Y:S01]  /*2ca90*/  LEA R0, R22, R0, 0x2 ;  /* 0x0000000016007211 */ /* 0x000fe200078e10ff */
[C---:B------:R-:W-:Y:S01]  /*2caa0*/  IMAD.SHL.U32 R28, R27.reuse, 0x20, RZ ;  /* 0x000000201b1c7824 */ /* 0x040fe200078e00ff */
[----:B------:R-:W-:-:S02]  /*2cab0*/  SHF.L.U32 R26, R27, 0x4, RZ ;  /* 0x000000041b1a7819 */ /* 0x000fc400000006ff */
[----:B------:R-:W-:Y:S02]  /*2cac0*/  LOP3.LUT R27, R27, 0x18, RZ, 0xc0, !PT ;  /* 0x000000181b1b7812 */ /* 0x000fe400078ec0ff */
[----:B------:R-:W-:Y:S02]  /*2cad0*/  LOP3.LUT R26, R26, 0x70, RZ, 0xc0, !PT ;  /* 0x000000701a1a7812 */ /* 0x000fe400078ec0ff */
[----:B------:R-:W-:-:S03]  /*2cae0*/  LOP3.LUT R28, R28, 0xc60, RZ, 0xc0, !PT ;  /* 0x00000c601c1c7812 */ /* 0x000fc600078ec0ff */
[----:B------:R-:W-:Y:S01]  /*2caf0*/  VIADD R26, R26, UR6 ;  /* 0x000000061a1a7c36 */ /* 0x000fe20008000000 */
[----:B------:R-:W-:-:S04]  /*2cb00*/  LEA R3, R27, R28, 0x9 ;  /* 0x0000001c1b037211 */ /* 0x000fc800078e48ff */
[----:B------:R-:W-:Y:S01]  /*2cb10*/  LEA.HI R2, R27, R26, RZ, 0x1f ;  /* 0x0000001a1b027211 */ /* 0x000fe200078ff8ff */
[----:B----4-:R-:W-:Y:S04]  /*2cb20*/  STL [R1+0x17a0], R11 ;  /* 0x0017a00b01007387 */ /* 0x010fe80000100800 */
[----:B------:R-:W4:Y:S04]  /*2cb30*/  LDL.LU R10, [R1+0x444] ;  /* 0x00044400010a7983 */ /* 0x000f280000300800 */
[----:B------:R0:W-:Y:S04]  /*2cb40*/  STL [R1+0xec], R0 ;  /* 0x0000ec0001007387 */ /* 0x0001e80000100800 */
[----:B------:R-:W5:Y:S04]  /*2cb50*/  LDL.LU R16, [R1+0x448] ;  /* 0x0004480001107983 */ /* 0x000f680000300800 */
[----:B------:R-:W2:Y:S01]  /*2cb60*/  LDL.LU R14, [R1+0x44c] ;  /* 0x00044c00010e7983 */ /* 0x000ea20000300800 */
[----:B0-----:R-:W-:-:S03]  /*2cb70*/  LEA R0, R22, R0, 0x2 ;  /* 0x0000000016007211 */ /* 0x001fc600078e10ff */
[----:B------:R-:W4:Y:S04]  /*2cb80*/  LDL.LU R9, [R1+0x450] ;  /* 0x0004500001097983 */ /* 0x000f280000300800 */
[----:B------:R-:W4:Y:S04]  /*2cb90*/  LDL.LU R8, [R1+0x454] ;  /* 0x0004540001087983 */ /* 0x000f280000300800 */
[----:B------:R-:W3:Y:S04]  /*2cba0*/  LDL.LU R19, [R1+0x458] ;  /* 0x0004580001137983 */ /* 0x000ee80000300800 */
[----:B------:R0:W-:Y:S04]  /*2cbb0*/  STL [R1+0xe8], R0 ;  /* 0x0000e80001007387 */ /* 0x0001e80000100800 */
[----:B------:R-:W5:Y:S01]  /*2cbc0*/  LDL.LU R13, [R1+0x45c] ;  /* 0x00045c00010d7983 */ /* 0x000f620000300800 */
[----:B0-----:R-:W-:-:S05]  /*2cbd0*/  LEA R0, R22, R0, 0x2 ;  /* 0x0000000016007211 */ /* 0x001fca00078e10ff */
[----:B------:R0:W-:Y:S04]  /*2cbe0*/  STL [R1+0xe0], R0 ;  /* 0x0000e00001007387 */ /* 0x0001e80000100800 */
[----:B------:R-:W4:Y:S04]  /*2cbf0*/  LDL.LU R7, [R1+0x460] ;  /* 0x0004600001077983 */ /* 0x000f280000300800 */
[----:B------:R-:W4:Y:S01]  /*2cc00*/  LDL.LU R6, [R1+0x464] ;  /* 0x0004640001067983 */ /* 0x000f220000300800 */
[----:B0-----:R-:W-:-:S05]  /*2cc10*/  LEA R0, R22, R0, 0x2 ;  /* 0x0000000016007211 */ /* 0x001fca00078e10ff */
[----:B------:R0:W-:Y:S04]  /*2cc20*/  STL [R1+0xe4], R0 ;  /* 0x0000e40001007387 */ /* 0x0001e80000100800 */
[----:B------:R-:W2:Y:S04]  /*2cc30*/  LDL.LU R12, [R1+0x468] ;  /* 0x00046800010c7983 */ /* 0x000ea80000300800 */
[----:B------:R-:W3:Y:S04]  /*2cc40*/  LDL.LU R11, [R1+0x46c] ;  /* 0x00046c00010b7983 */ /* 0x000ee80000300800 */
[----:B------:R1:W-:Y:S04]  /*2cc50*/  STL [R1+0x100], R3 ;  /* 0x0001000301007387 */ /* 0x0003e80000100800 */
[----:B------:R-:W0:Y:S01]  /*2cc60*/  LDL.LU R26, [R1+0x670] ;  /* 0x00067000011a7983 */ /* 0x000e220000300800 */
[----:B------:R-:W-:-:S03]  /*2cc70*/  LEA R25, R22, R0, 0x2 ;  /* 0x0000000016197211 */ /* 0x000fc600078e10ff */
[----:B------:R1:W-:Y:S04]  /*2cc80*/  STL [R1+0x23c], R2 ;  /* 0x00023c0201007387 */ /* 0x0003e80000100800 */
[----:B------:R-:W5:Y:S04]  /*2cc90*/  LDL.LU R27, [R1+0x674] ;  /* 0x00067400011b7983 */ /* 0x000f680000300800 */
[----:B------:R-:W1:Y:S04]  /*2cca0*/  LDL.LU R28, [R1+0x678] ;  /* 0x00067800011c7983 */ /* 0x000e680000300800 */
[----:B------:R-:W-:Y:S04]  /*2ccb0*/  STL [R1+0xdc], R25 ;  /* 0x0000dc1901007387 */ /* 0x000fe80000100800 */
[----:B------:R-:W4:Y:S01]  /*2ccc0*/  LDL.LU R29, [R1+0x67c] ;  /* 0x00067c00011d7983 */ /* 0x000f220000300800 */
[C---:B0-----:R-:W-:Y:S01]  /*2ccd0*/  FMUL R0, R26.reuse, 8388608 ;  /* 0x4b0000001a007820 */ /* 0x041fe20000400000 */
[----:B------:R-:W-:-:S04]  /*2cce0*/  FSETP.GEU.AND P2, PT, R26, 1.175494350822287508e-38, PT ;  /* 0x008000001a00780b */ /* 0x000fc80003f4e000 */
[----:B------:R-:W-:Y:S01]  /*2ccf0*/  FSEL R0, R0, R26, !P2 ;  /* 0x0000001a00007208 */ /* 0x000fe20005000000 */
[C---:B-----5:R-:W-:Y:S01]  /*2cd00*/  FMUL R4, R27.reuse, 8388608 ;  /* 0x4b0000001b047820 */ /* 0x060fe20000400000 */
[----:B------:R-:W-:-:S03]  /*2cd10*/  FSETP.GEU.AND P3, PT, R27, 1.175494350822287508e-38, PT ;  /* 0x008000001b00780b */ /* 0x000fc60003f6e000 */
[----:B------:R0:W-:Y:S01]  /*2cd20*/  STL [R1+0x8c], R0 ;  /* 0x00008c0001007387 */ /* 0x0001e20000100800 */
[C---:B-1----:R-:W-:Y:S01]  /*2cd30*/  FMUL R3, R28.reuse, 8388608 ;  /* 0x4b0000001c037820 */ /* 0x042fe20000400000 */
[----:B------:R-:W-:Y:S02]  /*2cd40*/  FSETP.GEU.AND P4, PT, R28, 1.175494350822287508e-38, PT ;  /* 0x008000001c00780b */ /* 0x000fe40003f8e000 */
[----:B------:R-:W-:Y:S02]  /*2cd50*/  FSEL R4, R4, R27, !P3 ;  /* 0x0000001b04047208 */ /* 0x000fe40005800000 */
[----:B------:R-:W-:Y:S01]  /*2cd60*/  FSEL R3, R3, R28, !P4 ;  /* 0x0000001c03037208 */ /* 0x000fe20006000000 */
[C---:B----4-:R-:W-:Y:S01]  /*2cd70*/  FMUL R2, R29.reuse, 8388608 ;  /* 0x4b0000001d027820 */ /* 0x050fe20000400000 */
[----:B0-----:R-:W-:Y:S02]  /*2cd80*/  IADD3 R0, R0, -0x3f3504f3, RZ ;  /* 0xc0cafb0d00007810 */ /* 0x001fe40007ffe0ff */
[----:B------:R-:W-:-:S02]  /*2cd90*/  FSETP.GEU.AND P5, PT, R29, 1.175494350822287508e-38, PT ;  /* 0x008000001d00780b */ /* 0x000fc40003fae000 */
[----:B------:R-:W-:Y:S01]  /*2cda0*/  LOP3.LUT R0, R0, 0xff800000, RZ, 0xc0, !PT ;  /* 0xff80000000007812 */ /* 0x000fe200078ec0ff */
[----:B------:R0:W-:Y:S01]  /*2cdb0*/  STL [R1+0x88], R4 ;  /* 0x0000880401007387 */ /* 0x0001e20000100800 */
[----:B------:R-:W-:Y:S01]  /*2cdc0*/  FSEL R23, R2, R29, !P5 ;  /* 0x0000001d02177208 */ /* 0x000fe20006800000 */
[----:B------:R-:W-:Y:S02]  /*2cdd0*/  VIADD R5, R4, 0xc0cafb0d ;  /* 0xc0cafb0d04057836 */ /* 0x000fe40000000000 */
[----:B------:R1:W-:Y:S01]  /*2cde0*/  STL [R1+0x84], R3 ;  /* 0x0000840301007387 */ /* 0x0003e20000100800 */
[----:B------:R-:W-:-:S03]  /*2cdf0*/  FSEL R21, RZ, -23, P2 ;  /* 0xc1b80000ff157808 */ /* 0x000fc60001000000 */
[----:B------:R4:W-:Y:S01]  /*2ce00*/  STL [R1+0xc8], R0 ;  /* 0x0000c80001007387 */ /* 0x0009e20000100800 */
[----:B0-----:R-:W-:Y:S02]  /*2ce10*/  IADD3 R4, R23, -0x3f3504f3, RZ ;  /* 0xc0cafb0d17047810 */ /* 0x001fe40007ffe0ff */
[----:B-1----:R-:W-:Y:S02]  /*2ce20*/  IADD3 R3, R3, -0x3f3504f3, RZ ;  /* 0xc0cafb0d03037810 */ /* 0x002fe40007ffe0ff */
[----:B------:R-:W-:Y:S02]  /*2ce30*/  LOP3.LUT R15, R5, 0xff800000, RZ, 0xc0, !PT ;  /* 0xff800000050f7812 */ /* 0x000fe400078ec0ff */
[----:B----4-:R-:W-:Y:S02]  /*2ce40*/  I2FP.F32.S32 R0, R0 ;  /* 0x0000000000007245 */ /* 0x010fe40000201400 */
[----:B------:R-:W-:Y:S02]  /*2ce50*/  LOP3.LUT R3, R3, 0xff800000, RZ, 0xc0, !PT ;  /* 0xff80000003037812 */ /* 0x000fe400078ec0ff */
[----:B------:R-:W-:Y:S01]  /*2ce60*/  LOP3.LUT R5, R4, 0xff800000, RZ, 0xc0, !PT ;  /* 0xff80000004057812 */ /* 0x000fe200078ec0ff */
[----:B------:R-:W-:Y:S01]  /*2ce70*/  FFMA.FTZ R0, R0, 1.1920928955078125e-07, R21 ;  /* 0x3400000000007823 */ /* 0x000fe20000010015 */
[----:B------:R0:W-:Y:S01]  /*2ce80*/  STL [R1+0xcc], R15 ;  /* 0x0000cc0f01007387 */ /* 0x0001e20000100800 */
[----:B------:R-:W-:-:S03]  /*2ce90*/  FSEL R2, RZ, -23, P3 ;  /* 0xc1b80000ff027808 */ /* 0x000fc60001800000 */
[----:B------:R-:W-:Y:S04]  /*2cea0*/  STL [R1+0xd4], R3 ;  /* 0x0000d40301007387 */ /* 0x000fe80000100800 */
[----:B------:R-:W-:Y:S01]  /*2ceb0*/  STL [R1+0xd0], R5 ;  /* 0x0000d00501007387 */ /* 0x000fe20000100800 */
[----:B0-----:R-:W-:-:S03]  /*2cec0*/  I2FP.F32.S32 R15, R15 ;  /* 0x0000000f000f7245 */ /* 0x001fc60000201400 */
[----:B------:R-:W4:Y:S04]  /*2ced0*/  LDL.LU R21, [R1+0x17c0] ;  /* 0x0017c00001157983 */ /* 0x000f280000300800 */
[----:B------:R0:W-:Y:S01]  /*2cee0*/  STL [R1+0x158], R0 ;  /* 0x0001580001007387 */ /* 0x0001e20000100800 */
[----:B------:R-:W-:-:S03]  /*2cef0*/  FFMA.FTZ R15, R15, 1.1920928955078125e-07, R2 ;  /* 0x340000000f0f7823 */ /* 0x000fc60000010002 */
[----:B0-----:R-:W5:Y:S04]  /*2cf00*/  LDL.LU R0, [R1+0x17bc] ;  /* 0x0017bc0001007983 */ /* 0x001f680000300800 */
[----:B------:R-:W5:Y:S01]  /*2cf10*/  LDL.LU R2, [R1+0x17b8] ;  /* 0x0017b80001027983 */ /* 0x000f620000300800 */
[----:B------:R-:W-:Y:S02]  /*2cf20*/  FSEL R18, RZ, -23, P4 ;  /* 0xc1b80000ff127808 */ /* 0x000fe40002000000 */
[----:B------:R-:W-:Y:S01]  /*2cf30*/  I2FP.F32.S32 R3, R3 ;  /* 0x0000000300037245 */ /* 0x000fe20000201400 */
[----:B------:R0:W-:Y:S01]  /*2cf40*/  STL [R1+0x154], R15 ;  /* 0x0001540f01007387 */ /* 0x0001e20000100800 */
[----:B------:R-:W-:-:S03]  /*2cf50*/  FSEL R4, RZ, -23, P5 ;  /* 0xc1b80000ff047808 */ /* 0x000fc60002800000 */
[----:B------:R-:W-:Y:S01]  /*2cf60*/  FFMA.FTZ R3, R3, 1.1920928955078125e-07, R18 ;  /* 0x3400000003037823 */ /* 0x000fe20000010012 */
[----:B------:R-:W-:Y:S01]  /*2cf70*/  I2FP.F32.S32 R5, R5 ;  /* 0x0000000500057245 */ /* 0x000fe20000201400 */
[----:B0-----:R-:W5:Y:S04]  /*2cf80*/  LDL.LU R15, [R1+0x17b4] ;  /* 0x0017b400010f7983 */ /* 0x001f680000300800 */
[----:B------:R-:W-:Y:S01]  /*2cf90*/  FFMA.FTZ R5, R5, 1.1920928955078125e-07, R4 ;  /* 0x3400000005057823 */ /* 0x000fe20000010004 */
[----:B------:R-:W5:Y:S04]  /*2cfa0*/  LDL.LU R18, [R1+0x17b0] ;  /* 0x0017b00001127983 */ /* 0x000f680000300800 */
[----:B------:R0:W-:Y:S04]  /*2cfb0*/  STL [R1+0x150], R3 ;  /* 0x0001500301007387 */ /* 0x0001e80000100800 */
[----:B0-----:R-:W5:Y:S04]  /*2cfc0*/  LDL.LU R3, [R1+0x17ac] ;  /* 0x0017ac0001037983 */ /* 0x001f680000300800 */
[----:B------:R-:W5:Y:S01]  /*2cfd0*/  LDL.LU R4, [R1+0x17a8] ;  /* 0x0017a80001047983 */ /* 0x000f620000300800 */
[----:B------:R-:W-:-:S02]  /*2cfe0*/  FSETP.GT.AND P1, PT, |R29|, 8.50705917302346158658e+37, PT ;  /* 0x7e8000001d00780b */ /* 0x000fc40003f24200 */
[----:B------:R-:W-:-:S11]  /*2cff0*/  FSETP.GEU.AND P3, PT, |R29|, 1.175494350822287508e-38, PT ;  /* 0x008000001d00780b */ /* 0x000fd60003f6e200 */
[----:B------:R-:W-:-:S04]  /*2d000*/  @P1 FMUL R29, R29, 0.25 ;  /* 0x3e8000001d1d1820 */ /* 0x000fc80000400000 */
[----:B------:R-:W-:Y:S01]  /*2d010*/  @!P3 FMUL R29, R29, 16777216 ;  /* 0x4b8000001d1db820 */ /* 0x000fe20000400000 */
[----:B------:R0:W-:Y:S05]  /*2d020*/  STL [R1+0x15c], R5 ;  /* 0x00015c0501007387 */ /* 0x0001ea0000100800 */
[----:B------:R-:W1:Y:S01]  /*2d030*/  MUFU.RCP R29, R29 ;  /* 0x0000001d001d7308 */ /* 0x000e620000001000 */
[----:B---3--:R-:W-:Y:S01]  /*2d040*/  @P1 FMUL R11, R11, 0.25 ;  /* 0x3e8000000b0b1820 */ /* 0x008fe20000400000 */
[----:B0-----:R-:W3:Y:S01]  /*2d050*/  LDL.LU R5, [R1+0x17a4] ;  /* 0x0017a40001057983 */ /* 0x001ee20000300800 */
[----:B------:R-:W-:Y:S01]  /*2d060*/  LEA R25, R22, R25, 0x2 ;  /* 0x0000001916197211 */ /* 0x000fe200078e10ff */
[----:B--2---:R-:W-:Y:S01]  /*2d070*/  @P1 FMUL R12, R12, 0.25 ;  /* 0x3e8000000c0c1820 */ /* 0x004fe20000400000 */
[----:B------:R-:W-:Y:S01]  /*2d080*/  @P1 FMUL R13, R13, 0.25 ;  /* 0x3e8000000d0d1820 */ /* 0x000fe20000400000 */
[----:B------:R-:W-:Y:S01]  /*2d090*/  @!P3 FMUL R11, R11, 16777216 ;  /* 0x4b8000000b0bb820 */ /* 0x000fe20000400000 */
[----:B------:R-:W-:Y:S01]  /*2d0a0*/  @P1 FMUL R19, R19, 0.25 ;  /* 0x3e80000013131820 */ /* 0x000fe20000400000 */
[----:B------:R0:W-:Y:S01]  /*2d0b0*/  STL [R1+0xb8], R25 ;  /* 0x0000b81901007387 */ /* 0x0001e20000100800 */
[----:B------:R-:W-:Y:S01]  /*2d0c0*/  @!P3 FMUL R12, R12, 16777216 ;  /* 0x4b8000000c0cb820 */ /* 0x000fe20000400000 */
[----:B------:R-:W-:Y:S01]  /*2d0d0*/  @P1 FMUL R14, R14, 0.25 ;  /* 0x3e8000000e0e1820 */ /* 0x000fe20000400000 */
[----:B------:R-:W-:Y:S01]  /*2d0e0*/  @!P3 FMUL R13, R13, 16777216 ;  /* 0x4b8000000d0db820 */ /* 0x000fe20000400000 */
[----:B------:R-:W-:Y:S01]  /*2d0f0*/  @P1 FMUL R16, R16, 0.25 ;  /* 0x3e80000010101820 */ /* 0x000fe20000400000 */
[----:B-1----:R-:W-:Y:S01]  /*2d100*/  FMUL R11, R29, R11 ;  /* 0x0000000b1d0b7220 */ /* 0x002fe20000400000 */
[----:B------:R-:W-:Y:S01]  /*2d110*/  @!P3 FMUL R19, R19, 16777216 ;  /* 0x4b8000001313b820 */ /* 0x000fe20000400000 */
[----:B0-----:R-:W-:-:S02]  /*2d120*/  IMAD R25, R22, 0x4, R25 ;  /* 0x0000000416197824 */ /* 0x001fc400078e0219 */
[----:B------:R-:W-:Y:S01]  /*2d130*/  FMUL R12, R29, R12 ;  /* 0x0000000c1d0c7220 */ /* 0x000fe20000400000 */
[----:B------:R-:W-:Y:S01]  /*2d140*/  @P1 FMUL R17, R17, 0.25 ;  /* 0x3e80000011111820 */ /* 0x000fe20000400000 */
[----:B------:R-:W-:Y:S01]  /*2d150*/  @!P3 FMUL R14, R14, 16777216 ;  /* 0x4b8000000e0eb820 */ /* 0x000fe20000400000 */
[C---:B------:R-:W-:Y:S01]  /*2d160*/  FMUL R13, R29.reuse, R13 ;  /* 0x0000000d1d0d7220 */ /* 0x040fe20000400000 */
[----:B------:R-:W-:Y:S01]  /*2d170*/  STL [R1+0xb0], R25 ;  /* 0x0000b01901007387 */ /* 0x000fe20000100800 */
[----:B------:R-:W-:Y:S01]  /*2d180*/  @P1 FMUL R20, R20, 0.25 ;  /* 0x3e80000014141820 */ /* 0x000fe20000400000 */
[----:B------:R-:W-:Y:S01]  /*2d190*/  @!P3 FMUL R16, R16, 16777216 ;  /* 0x4b8000001010b820 */ /* 0x000fe20000400000 */
[----:B------:R-:W-:Y:S01]  /*2d1a0*/  FMUL R19, R29, R19 ;  /* 0x000000131d137220 */ /* 0x000fe20000400000 */
[----:B------:R0:W-:Y:S01]  /*2d1b0*/  STL [R1+0x13c], R11 ;  /* 0x00013c0b01007387 */ /* 0x0001e20000100800 */
[----:B------:R-:W-:Y:S01]  /*2d1c0*/  @!P3 FMUL R17, R17, 16777216 ;  /* 0x4b8000001111b820 */ /* 0x000fe20000400000 */
[C---:B------:R-:W-:Y:S01]  /*2d1d0*/  FMUL R14, R29.reuse, R14 ;  /* 0x0000000e1d0e7220 */ /* 0x040fe20000400000 */
[----:B------:R-:W-:Y:S01]  /*2d1e0*/  @!P3 FMUL R20, R20, 16777216 ;  /* 0x4b8000001414b820 */ /* 0x000fe20000400000 */
[C---:B------:R-:W-:Y:S01]  /*2d1f0*/  FMUL R16, R29.reuse, R16 ;  /* 0x000000101d107220 */ /* 0x040fe20000400000 */
[----:B0-----:R-:W2:Y:S04]  /*2d200*/  LDL.LU R11, [R1+0x17a0] ;  /* 0x0017a000010b7983 */ /* 0x001ea80000300800 */
[----:B------:R0:W-:Y:S01]  /*2d210*/  STL [R1+0x138], R12 ;  /* 0x0001380c01007387 */ /* 0x0001e20000100800 */
[C---:B------:R-:W-:Y:S01]  /*2d220*/  FMUL R17, R29.reuse, R17 ;  /* 0x000000111d117220 */ /* 0x040fe20000400000 */
[----:B------:R-:W-:-:S02]  /*2d230*/  FMUL R20, R29, R20 ;  /* 0x000000141d147220 */ /* 0x000fc40000400000 */
[----:B0-----:R-:W2:Y:S04]  /*2d240*/  LDL.LU R12, [R1+0x179c] ;  /* 0x00179c00010c7983 */ /* 0x001ea80000300800 */
[----:B------:R0:W-:Y:S04]  /*2d250*/  STL [R1+0x134], R13 ;  /* 0x0001340d01007387 */ /* 0x0001e80000100800 */
        /* <DEDUP_REMOVED lines=10> */
[----:B0-----:R-:W2:Y:S01]  /*2d300*/  LDL.LU R20, [R1+0x1784] ;  /* 0x0017840001147983 */ /* 0x001ea20000300800 */
[----:B----4-:R-:W-:-:S04]  /*2d310*/  @P1 FMUL R21, R21, 0.25 ;  /* 0x3e80000015151820 */ /* 0x010fc80000400000 */
[----:B------:R-:W-:-:S04]  /*2d320*/  @!P3 FMUL R21, R21, 16777216 ;  /* 0x4b8000001515b820 */ /* 0x000fc80000400000 */
[----:B------:R-:W-:Y:S01]  /*2d330*/  FMUL R21, R29, R21 ;  /* 0x000000151d157220 */ /* 0x000fe20000400000 */
[----:B-----5:R-:W-:Y:S01]  /*2d340*/  @P1 FMUL R0, R0, 0.25 ;  /* 0x3e80000000001820 */ /* 0x020fe20000400000 */
[----:B------:R-:W-:-:S03]  /*2d350*/  @P1 FMUL R2, R2, 0.25 ;  /* 0x3e80000002021820 */ /* 0x000fc60000400000 */
[----:B------:R-:W-:Y:S01]  /*2d360*/  @!P3 FMUL R0, R0, 16777216 ;  /* 0x4b8000000000b820 */ /* 0x000fe20000400000 */
[----:B------:R-:W-:-:S03]  /*2d370*/  @!P3 FMUL R2, R2, 16777216 ;  /* 0x4b8000000202b820 */ /* 0x000fc60000400000 */
[C---:B------:R-:W-:Y:S01]  /*2d380*/  FMUL R0, R29.reuse, R0 ;  /* 0x000000001d007220 */ /* 0x040fe20000400000 */
[----:B------:R0:W-:Y:S01]  /*2d390*/  STL [R1+0x11c], R21 ;  /* 0x00011c1501007387 */ /* 0x0001e20000100800 */
[----:B------:R-:W-:-:S03]  /*2d3a0*/  FMUL R2, R29, R2 ;  /* 0x000000021d027220 */ /* 0x000fc60000400000 */
[----:B0-----:R-:W4:Y:S04]  /*2d3b0*/  LDL.LU R21, [R1+0x1780] ;  /* 0x0017800001157983 */ /* 0x001f280000300800 */
[----:B------:R0:W-:Y:S04]  /*2d3c0*/  STL [R1+0x118], R0 ;  /* 0x0001180001007387 */ /* 0x0001e80000100800 */
[----:B0-----:R-:W5:Y:S04]  /*2d3d0*/  LDL.LU R0, [R1+0x177c] ;  /* 0x00177c0001007983 */ /* 0x001f680000300800 */
[----:B------:R0:W-:Y:S04]  /*2d3e0*/  STL [R1+0x114], R2 ;  /* 0x0001140201007387 */ /* 0x0001e80000100800 */
[----:B0-----:R-:W5:Y:S01]  /*2d3f0*/  LDL.LU R2, [R1+0x1778] ;  /* 0x0017780001027983 */ /* 0x001f620000300800 */
[----:B------:R-:W-:Y:S01]  /*2d400*/  @P1 FMUL R15, R15, 0.25 ;  /* 0x3e8000000f0f1820 */ /* 0x000fe20000400000 */
[----:B------:R-:W-:Y:S01]  /*2d410*/  @P1 FMUL R18, R18, 0.25 ;  /* 0x3e80000012121820 */ /* 0x000fe20000400000 */
[----:B------:R-:W-:-:S02]  /*2d420*/  @P1 FMUL R3, R3, 0.25 ;  /* 0x3e80000003031820 */ /* 0x000fc40000400000 */
[----:B------:R-:W-:Y:S01]  /*2d430*/  @!P3 FMUL R15, R15, 16777216 ;  /* 0x4b8000000f0fb820 */ /* 0x000fe20000400000 */
[----:B------:R-:W-:Y:S01]  /*2d440*/  @P1 FMUL R4, R4, 0.25 ;  /* 0x3e80000004041820 */ /* 0x000fe20000400000 */
[----:B------:R-:W-:Y:S01]  /*2d450*/  @!P3 FMUL R18, R18, 16777216 ;  /* 0x4b8000001212b820 */ /* 0x000fe20000400000 */
[----:B------:R-:W-:Y:S01]  /*2d460*/  @!P3 FMUL R3, R3, 16777216 ;  /* 0x4b8000000303b820 */ /* 0x000fe20000400000 */
[C---:B------:R-:W-:Y:S01]  /*2d470*/  FMUL R15, R29.reuse, R15 ;  /* 0x0000000f1d0f7220 */ /* 0x040fe20000400000 */
[----:B------:R-:W-:Y:S01]  /*2d480*/  @!P3 FMUL R4, R4, 16777216 ;  /* 0x4b8000000404b820 */ /* 0x000fe20000400000 */
[C---:B------:R-:W-:Y:S01]  /*2d490*/  FMUL R18, R29.reuse, R18 ;  /* 0x000000121d127220 */ /* 0x040fe20000400000 */
[C---:B------:R-:W-:Y:S02]  /*2d4a0*/  FMUL R3, R29.reuse, R3 ;  /* 0x000000031d037220 */ /* 0x040fe40000400000 */
[----:B------:R0:W-:Y:S01]  /*2d4b0*/  STL [R1+0x110], R15 ;  /* 0x0001100f01007387 */ /* 0x0001e20000100800 */
[----:B------:R-:W-:-:S03]  /*2d4c0*/  FMUL R4, R29, R4 ;  /* 0x000000041d047220 */ /* 0x000fc60000400000 */
[----:B0-----:R-:W5:Y:S04]  /*2d4d0*/  LDL.LU R15, [R1+0x1774] ;  /* 0x00177400010f7983 */ /* 0x001f680000300800 */
[----:B------:R0:W-:Y:S04]  /*2d4e0*/  STL [R1+0xc4], R18 ;  /* 0x0000c41201007387 */ /* 0x0001e80000100800 */
[----:B0-----:R-:W5:Y:S04]  /*2d4f0*/  LDL.LU R18, [R1+0x1770] ;  /* 0x0017700001127983 */ /* 0x001f680000300800 */
[----:B------:R0:W-:Y:S04]  /*2d500*/  STL [R1+0xc0], R3 ;  /* 0x0000c00301007387 */ /* 0x0001e80000100800 */
[----:B0-----:R-:W5:Y:S04]  /*2d510*/  LDL.LU R3, [R1+0x176c] ;  /* 0x00176c0001037983 */ /* 0x001f680000300800 */
[----:B------:R0:W-:Y:S04]  /*2d520*/  STL [R1+0xbc], R4 ;  /* 0x0000bc0401007387 */ /* 0x0001e80000100800 */
[----:B0-----:R-:W5:Y:S01]  /*2d530*/  LDL.LU R4, [R1+0x1768] ;  /* 0x0017680001047983 */ /* 0x001f620000300800 */
[----:B---3--:R-:W-:Y:S01]  /*2d540*/  @P1 FMUL R5, R5, 0.25 ;  /* 0x3e80000005051820 */ /* 0x008fe20000400000 */
[----:B------:R-:W-:-:S03]  /*2d550*/  FSETP.GT.AND P2, PT, |R28|, 8.50705917302346158658e+37, PT ;  /* 0x7e8000001c00780b */ /* 0x000fc60003f44200 */
[----:B------:R-:W-:Y:S01]  /*2d560*/  @!P3 FMUL R5, R5, 16777216 ;  /* 0x4b8000000505b820 */ /* 0x000fe20000400000 */
[----:B------:R-:W-:-:S09]  /*2d570*/  FSETP.GEU.AND P3, PT, |R28|, 1.175494350822287508e-38, PT ;  /* 0x008000001c00780b */ /* 0x000fd20003f6e200 */
[----:B------:R-:W-:-:S04]  /*2d580*/  @P2 FMUL R28, R28, 0.25 ;  /* 0x3e8000001c1c2820 */ /* 0x000fc80000400000 */
[----:B------:R-:W-:-:S06]  /*2d590*/  @!P3 FMUL R28, R28, 16777216 ;  /* 0x4b8000001c1cb820 */ /* 0x000fcc0000400000 */
[----:B------:R-:W0:Y:S01]  /*2d5a0*/  MUFU.RCP R28, R28 ;  /* 0x0000001c001c7308 */ /* 0x000e220000001000 */
[----:B------:R-:W-:Y:S01]  /*2d5b0*/  @P2 FMUL R6, R6, 0.25 ;  /* 0x3e80000006062820 */ /* 0x000fe20000400000 */
[----:B------:R-:W-:Y:S01]  /*2d5c0*/  @P2 FMUL R7, R7, 0.25 ;  /* 0x3e80000007072820 */ /* 0x000fe20000400000 */
[----:B------:R-:W-:Y:S01]  /*2d5d0*/  @P2 FMUL R8, R8, 0.25 ;  /* 0x3e80000008082820 */ /* 0x000fe20000400000 */
[----:B------:R-:W-:Y:S01]  /*2d5e0*/  @P2 FMUL R9, R9, 0.25 ;  /* 0x3e80000009092820 */ /* 0x000fe20000400000 */
[----:B------:R-:W-:Y:S01]  /*2d5f0*/  @P2 FMUL R10, R10, 0.25 ;  /* 0x3e8000000a0a2820 */ /* 0x000fe20000400000 */
[----:B--2---:R-:W-:Y:S01]  /*2d600*/  @P2 FMUL R11, R11, 0.25 ;  /* 0x3e8000000b0b2820 */ /* 0x004fe20000400000 */
[----:B------:R-:W-:Y:S01]  /*2d610*/  @P2 FMUL R12, R12, 0.25 ;  /* 0x3e8000000c0c2820 */ /* 0x000fe20000400000 */
[----:B------:R-:W-:Y:S01]  /*2d620*/  @P2 FMUL R13, R13, 0.25 ;  /* 0x3e8000000d0d2820 */ /* 0x000fe20000400000 */
[----:B------:R-:W-:Y:S01]  /*2d630*/  @P2 FMUL R19, R19, 0.25 ;  /* 0x3e80000013132820 */ /* 0x000fe20000400000 */
[----:B------:R-:W-:Y:S01]  /*2d640*/  @!P3 FMUL R6, R6, 16777216 ;  /* 0x4b8000000606b820 */ /* 0x000fe20000400000 */
[----:B------:R-:W-:Y:S01]  /*2d650*/  FSETP.GT.AND P1, PT, |R27|, 8.50705917302346158658e+37, PT ;  /* 0x7e8000001b00780b */ /* 0x000fe20003f24200 */
[----:B------:R-:W-:Y:S01]  /*2d660*/  FMUL R29, R29, R5 ;  /* 0x000000051d1d7220 */ /* 0x000fe20000400000 */
[----:B------:R-:W-:Y:S01]  /*2d670*/  @!P3 FMUL R7, R7, 16777216 ;  /* 0x4b8000000707b820 */ /* 0x000fe20000400000 */
[----:B------:R-:W-:Y:S01]  /*2d680*/  LEA R25, R22, R25, 0x2 ;  /* 0x0000001916197211 */ /* 0x000fe200078e10ff */
[----:B------:R-:W-:Y:S01]  /*2d690*/  @!P3 FMUL R8, R8, 16777216 ;  /* 0x4b8000000808b820 */ /* 0x000fe20000400000 */
[----:B------:R-:W-:Y:S01]  /*2d6a0*/  @!P3 FMUL R9, R9, 16777216 ;  /* 0x4b8000000909b820 */ /* 0x000fe20000400000 */
[----:B------:R-:W-:Y:S01]  /*2d6b0*/  @!P3 FMUL R10, R10, 16777216 ;  /* 0x4b8000000a0ab820 */ /* 0x000fe20000400000 */
[----:B------:R-:W-:Y:S01]  /*2d6c0*/  @P2 FMUL R14, R14, 0.25 ;  /* 0x3e8000000e0e2820 */ /* 0x000fe20000400000 */
[----:B------:R-:W-:Y:S01]  /*2d6d0*/  @!P3 FMUL R11, R11, 16777216 ;  /* 0x4b8000000b0bb820 */ /* 0x000fe20000400000 */
[----:B------:R-:W-:Y:S01]  /*2d6e0*/  @!P3 FMUL R12, R12, 16777216 ;  /* 0x4b8000000c0cb820 */ /* 0x000fe20000400000 */
[----:B------:R-:W-:Y:S01]  /*2d6f0*/  @!P3 FMUL R13, R13, 16777216 ;  /* 0x4b8000000d0db820 */ /* 0x000fe20000400000 */
[----:B------:R-:W-:Y:S01]  /*2d700*/  @!P3 FMUL R19, R19, 16777216 ;  /* 0x4b8000001313b820 */ /* 0x000fe20000400000 */
[----:B------:R-:W-:Y:S01]  /*2d710*/  @!P3 FMUL R14, R14, 16777216 ;  /* 0x4b8000000e0eb820 */ /* 0x000fe20000400000 */
[C---:B0-----:R-:W-:Y:S01]  /*2d720*/  FMUL R6, R28.reuse, R6 ;  /* 0x000000061c067220 */ /* 0x041fe20000400000 */
[----:B------:R-:W2:Y:S01]  /*2d730*/  LDL.LU R5, [R1+0x1764] ;  /* 0x0017640001057983 */ /* 0x000ea20000300800 */
[----:B------:R-:W-:Y:S01]  /*2d740*/  FMUL R7, R28, R7 ;  /* 0x000000071c077220 */ /* 0x000fe20000400000 */
[----:B------:R-:W-:-:S02]  /*2d750*/  @P2 FMUL R16, R16, 0.25 ;  /* 0x3e80000010102820 */ /* 0x000fc40000400000 */
[----:B------:R-:W-:Y:S02]  /*2d760*/  STL [R1+0xb4], R29 ;  /* 0x0000b41d01007387 */ /* 0x000fe40000100800 */
[----:B------:R-:W-:Y:S02]  /*2d770*/  @!P3 FMUL R16, R16, 16777216 ;  /* 0x4b8000001010b820 */ /* 0x000fe40000400000 */
[----:B------:R-:W-:Y:S01]  /*2d780*/  STL [R1+0x70], R25 ;  /* 0x0000701901007387 */ /* 0x000fe20000100800 */
[----:B------:R-:W-:Y:S01]  /*2d790*/  FMUL R8, R28, R8 ;  /* 0x000000081c087220 */ /* 0x000fe20000400000 */
[----:B------:R-:W-:-:S04]  /*2d7a0*/  @P2 FMUL R17, R17, 0.25 ;  /* 0x3e80000011112820 */ /* 0x000fc80000400000 */
[----:B------:R-:W-:Y:S01]  /*2d7b0*/  @!P3 FMUL R17, R17, 16777216 ;  /* 0x4b8000001111b820 */ /* 0x000fe20000400000 */
[----:B------:R0:W-:Y:S01]  /*2d7c0*/  STL [R1+0xac], R6 ;  /* 0x0000ac0601007387 */ /* 0x0001e20000100800 */
[----:B------:R-:W-:-:S03]  /*2d7d0*/  @P2 FMUL R20, R20, 0.25 ;  /* 0x3e80000014142820 */ /* 0x000fc60000400000 */
[----:B0-----:R-:W3:Y:S01]  /*2d7e0*/  LDL.LU R6, [R1+0x1760] ;  /* 0x0017600001067983 */ /* 0x001ee20000300800 */
[----:B------:R-:W-:Y:S01]  /*2d7f0*/  @!P3 FMUL R20, R20, 16777216 ;  /* 0x4b8000001414b820 */ /* 0x000fe20000400000 */
[C---:B------:R-:W-:Y:S02]  /*2d800*/  FMUL R9, R28.reuse, R9 ;  /* 0x000000091c097220 */ /* 0x040fe40000400000 */
[----:B------:R0:W-:Y:S01]  /*2d810*/  STL [R1+0x74], R7 ;  /* 0x0000740701007387 */ /* 0x0001e20000100800 */
[C---:B------:R-:W-:Y:S01]  /*2d820*/  FMUL R10, R28.reuse, R10 ;  /* 0x0000000a1c0a7220 */ /* 0x040fe20000400000 */
[C---:B------:R-:W-:Y:S01]  /*2d830*/  FMUL R11, R28.reuse, R11 ;  /* 0x0000000b1c0b7220 */ /* 0x040fe20000400000 */
[C---:B------:R-:W-:Y:S01]  /*2d840*/  FMUL R12, R28.reuse, R12 ;  /* 0x0000000c1c0c7220 */ /* 0x040fe20000400000 */
[C---:B------:R-:W-:Y:S01]  /*2d850*/  FMUL R13, R28.reuse, R13 ;  /* 0x0000000d1c0d7220 */ /* 0x040fe20000400000 */
[----:B0-----:R-:W3:Y:S04]  /*2d860*/  LDL.LU R7, [R1+0x175c] ;  /* 0x00175c0001077983 */ /* 0x001ee80000300800 */
[----:B------:R0:W-:Y:S01]  /*2d870*/  STL [R1+0xa8], R8 ;  /* 0x0000a80801007387 */ /* 0x0001e20000100800 */
[C---:B------:R-:W-:Y:S01]  /*2d880*/  FMUL R19, R28.reuse, R19 ;  /* 0x000000131c137220 */ /* 0x040fe20000400000 */
[----:B------:R-:W-:-:S02]  /*2d890*/  FMUL R14, R28, R14 ;  /* 0x0000000e1c0e7220 */ /* 0x000fc40000400000 */
[----:B0-----:R-:W3:Y:S04]  /*2d8a0*/  LDL.LU R8, [R1+0x1758] ;  /* 0x0017580001087983 */ /* 0x001ee80000300800 */
[----:B------:R0:W-:Y:S01]  /*2d8b0*/  STL [R1+0x6c], R9 ;  /* 0x00006c0901007387 */ /* 0x0001e20000100800 */
[----:B------:R-:W-:-:S03]  /*2d8c0*/  FMUL R16, R28, R16 ;  /* 0x000000101c107220 */ /* 0x000fc60000400000 */
[----:B0-----:R-:W3:Y:S04]  /*2d8d0*/  LDL.LU R9, [R1+0x1754] ;  /* 0x0017540001097983 */ /* 0x001ee80000300800 */
[----:B------:R0:W-:Y:S01]  /*2d8e0*/  STL [R1+0x68], R10 ;  /* 0x0000680a01007387 */ /* 0x0001e20000100800 */
[----:B------:R-:W-:-:S03]  /*2d8f0*/  FMUL R17, R28, R17 ;  /* 0x000000111c117220 */ /* 0x000fc60000400000 */
[----:B0-----:R-:W3:Y:S04]  /*2d900*/  LDL.LU R10, [R1+0x1750] ;  /* 0x00175000010a7983 */ /* 0x001ee80000300800 */
[----:B------:R0:W-:Y:S01]  /*2d910*/  STL [R1+0x44], R11 ;  /* 0x0000440b01007387 */ /* 0x0001e20000100800 */
[----:B------:R-:W-:-:S03]  /*2d920*/  FMUL R20, R28, R20 ;  /* 0x000000141c147220 */ /* 0x000fc60000400000 */
[----:B0-----:R-:W3:Y:S04]  /*2d930*/  LDL.LU R11, [R1+0x174c] ;  /* 0x00174c00010b7983 */ /* 0x001ee80000300800 */
[----:B------:R0:W-:Y:S04]  /*2d940*/  STL [R1+0x4c], R12 ;  /* 0x00004c0c01007387 */ /* 0x0001e80000100800 */
[----:B0-----:R-:W3:Y:S04]  /*2d950*/  LDL.LU R12, [R1+0x1748] ;  /* 0x00174800010c7983 */ /* 0x001ee80000300800 */
[----:B------:R0:W-:Y:S04]  /*2d960*/  STL [R1+0x40], R13 ;  /* 0x0000400d01007387 */ /* 0x0001e80000100800 */
[----:B0-----:R-:W3:Y:S01]  /*2d970*/  LDL.LU R13, [R1+0x1744] ;  /* 0x00174400010d7983 */ /* 0x001ee20000300800 */
[----:B----4-:R-:W-:-:S04]  /*2d980*/  @P2 FMUL R21, R21, 0.25 ;  /* 0x3e80000015152820 */ /* 0x010fc80000400000 */
[----:B------:R-:W-:Y:S01]  /*2d990*/  @!P3 FMUL R21, R21, 16777216 ;  /* 0x4b8000001515b820 */ /* 0x000fe20000400000 */
[----:B-----5:R-:W-:-:S04]  /*2d9a0*/  @P2 FMUL R0, R0, 0.25 ;  /* 0x3e80000000002820 */ /* 0x020fc80000400000 */
[----:B------:R-:W-:Y:S01]  /*2d9b0*/  @!P3 FMUL R0, R0, 16777216 ;  /* 0x4b8000000000b820 */ /* 0x000fe20000400000 */
[----:B------:R-:W-:-:S04]  /*2d9c0*/  @P2 FMUL R2, R2, 0.25 ;  /* 0x3e80000002022820 */ /* 0x000fc80000400000 */
[----:B------:R-:W-:Y:S01]  /*2d9d0*/  @!P3 FMUL R2, R2, 16777216 ;  /* 0x4b8000000202b820 */ /* 0x000fe20000400000 */
[C---:B------:R-:W-:Y:S01]  /*2d9e0*/  FSETP.GEU.AND P3, PT, |R27|.reuse, 1.175494350822287508e-38, PT ;  /* 0x008000001b00780b */ /* 0x040fe20003f6e200 */
[----:B------:R-:W-:Y:S01]  /*2d9f0*/  @P1 FMUL R27, R27, 0.25 ;  /* 0x3e8000001b1b1820 */ /* 0x000fe20000400000 */
[----:B------:R0:W-:Y:S01]  /*2da00*/  STL [R1+0x3c], R19 ;  /* 0x00003c1301007387 */ /* 0x0001e20000100800 */
[C---:B------:R-:W-:Y:S01]  /*2da10*/  FMUL R21, R28.reuse, R21 ;  /* 0x000000151c157220 */ /* 0x040fe20000400000 */
[C---:B------:R-:W-:Y:S02]  /*2da20*/  FMUL R0, R28.reuse, R0 ;  /* 0x000000001c007220 */ /* 0x040fe40000400000 */
[----:B0-----:R-:W4:Y:S07]  /*2da30*/  LDL.LU R19, [R1+0x90] ;  /* 0x0000900001137983 */ /* 0x001f2e0000300800 */
[----:B------:R-:W-:Y:S01]  /*2da40*/  @!P3 FMUL R27, R27, 16777216 ;  /* 0x4b8000001b1bb820 */ /* 0x000fe20000400000 */
[----:B------:R0:W-:Y:S05]  /*2da50*/  STL [R1+0x34], R14 ;  /* 0x0000340e01007387 */ /* 0x0001ea0000100800 */
[----:B------:R-:W1:Y:S01]  /*2da60*/  MUFU.RCP R27, R27 ;  /* 0x0000001b001b7308 */ /* 0x000e620000001000 */
[----:B------:R-:W-:Y:S01]  /*2da70*/  @P1 FMUL R15, R15, 0.25 ;  /* 0x3e8000000f0f1820 */ /* 0x000fe20000400000 */
[----:B0-----:R-:W5:Y:S04]  /*2da80*/  LDL.LU R14, [R1+0x1740] ;  /* 0x00174000010e7983 */ /* 0x001f680000300800 */
[----:B------:R0:W-:Y:S01]  /*2da90*/  STL [R1+0x38], R16 ;  /* 0x0000381001007387 */ /* 0x0001e20000100800 */
[----:B------:R-:W-:Y:S01]  /*2daa0*/  FMUL R28, R28, R2 ;  /* 0x000000021c1c7220 */ /* 0x000fe20000400000 */
[----:B------:R-:W-:-:S02]  /*2dab0*/  @P1 FMUL R18, R18, 0.25 ;  /* 0x3e80000012121820 */ /* 0x000fc40000400000 */
[----:B0-----:R-:W4:Y:S04]  /*2dac0*/  LDL.LU R16, [R1+0x173c] ;  /* 0x00173c0001107983 */ /* 0x001f280000300800 */
[----:B------:R0:W-:Y:S01]  /*2dad0*/  STL [R1+0x30], R17 ;  /* 0x0000301101007387 */ /* 0x0001e20000100800 */
[----:B------:R-:W-:Y:S01]  /*2dae0*/  @!P3 FMUL R15, R15, 16777216 ;  /* 0x4b8000000f0fb820 */ /* 0x000fe20000400000 */
[----:B------:R-:W-:Y:S01]  /*2daf0*/  LEA R29, R22, R24, 0x2 ;  /* 0x00000018161d7211 */ /* 0x000fe200078e10ff */
[----:B------:R-:W-:Y:S01]  /*2db00*/  @!P3 FMUL R18, R18, 16777216 ;  /* 0x4b8000001212b820 */ /* 0x000fe20000400000 */
[----:B0-----:R-:W5:Y:S04]  /*2db10*/  LDL.LU R17, [R1+0x1738] ;  /* 0x0017380001117983 */ /* 0x001f680000300800 */
[----:B------:R0:W-:Y:S01]  /*2db20*/  STL [R1+0x2c], R20 ;  /* 0x00002c1401007387 */ /* 0x0001e20000100800 */
[----:B------:R-:W-:Y:S01]  /*2db30*/  @P1 FMUL R4, R4, 0.25 ;  /* 0x3e80000004041820 */ /* 0x000fe20000400000 */
[----:B------:R-:W-:-:S02]  /*2db40*/  IMAD.MOV.U32 R2, RZ, RZ, R24 ;  /* 0x000000ffff027224 */ /* 0x000fc400078e0018 */
[----:B0-----:R-:W5:Y:S04]  /*2db50*/  LDL.LU R20, [R1+0x1734] ;  /* 0x0017340001147983 */ /* 0x001f680000300800 */
[----:B------:R0:W-:Y:S01]  /*2db60*/  STL [R1+0x24], R21 ;  /* 0x0000241501007387 */ /* 0x0001e20000100800 */
[----:B------:R-:W-:Y:S01]  /*2db70*/  LEA R22, R22, R25, 0x2 ;  /* 0x0000001916167211 */ /* 0x000fe200078e10ff */
[----:B------:R-:W-:Y:S01]  /*2db80*/  @!P3 FMUL R4, R4, 16777216 ;  /* 0x4b8000000404b820 */ /* 0x000fe20000400000 */
[C---:B-1----:R-:W-:Y:S01]  /*2db90*/  FMUL R15, R27.reuse, R15 ;  /* 0x0000000f1b0f7220 */ /* 0x042fe20000400000 */
[----:B0-----:R-:W5:Y:S04]  /*2dba0*/  LDL.LU R21, [R1+0x1730] ;  /* 0x0017300001157983 */ /* 0x001f680000300800 */
[----:B------:R0:W-:Y:S01]  /*2dbb0*/  STL [R1+0x28], R0 ;  /* 0x0000280001007387 */ /* 0x0001e20000100800 */
[C---:B------:R-:W-:Y:S01]  /*2dbc0*/  FMUL R18, R27.reuse, R18 ;  /* 0x000000121b127220 */ /* 0x040fe20000400000 */
[----:B------:R-:W-:Y:S01]  /*2dbd0*/  FMUL R4, R27, R4 ;  /* 0x000000041b047220 */ /* 0x000fe20000400000 */
[----:B0-----:R-:W-:-:S02]  /*2dbe0*/  MOV R0, R23 ;  /* 0x0000001700007202 */ /* 0x001fc40000000f00 */
[----:B------:R-:W5:Y:S04]  /*2dbf0*/  LDL.LU R23, [R1+0x172c] ;  /* 0x00172c0001177983 */ /* 0x000f680000300800 */
[----:B------:R-:W5:Y:S04]  /*2dc00*/  LDL.LU R24, [R1+0x1728] ;  /* 0x0017280001187983 */ /* 0x000f680000300800 */
[----:B------:R0:W-:Y:S04]  /*2dc10*/  STL [R1+0x20], R28 ;  /* 0x0000201c01007387 */ /* 0x0001e80000100800 */
[----:B------:R-:W5:Y:S01]  /*2dc20*/  LDL.LU R25, [R1+0x1724] ;  /* 0x0017240001197983 */ /* 0x000f620000300800 */
[----:B0-----:R-:W-:-:S03]  /*2dc30*/  MOV R28, R0 ;  /* 0x00000000001c7202 */ /* 0x001fc60000000f00 */
[----:B------:R-:W5:Y:S04]  /*2dc40*/  LDL.LU R0, [R1+0x78] ;  /* 0x0000780001007983 */ /* 0x000f680000300800 */
[----:B------:R-:W-:Y:S04]  /*2dc50*/  STL [R1+0x64], R22 ;  /* 0x0000641601007387 */ /* 0x000fe80000100800 */
[----:B------:R0:W-:Y:S04]  /*2dc60*/  STL [R1+0x1c], R15 ;  /* 0x00001c0f01007387 */ /* 0x0001e80000100800 */
[----:B0-----:R-:W5:Y:S04]  /*2dc70*/  LDL.LU R15, [R1+0x1720] ;  /* 0x00172000010f7983 */ /* 0x001f680000300800 */
[----:B------:R0:W-:Y:S04]  /*2dc80*/  STL [R1+0x10], R18 ;  /* 0x0000101201007387 */ /* 0x0001e80000100800 */
[----:B0-----:R-:W5:Y:S04]  /*2dc90*/  LDL.LU R18, [R1+0x171c] ;  /* 0x00171c0001127983 */ /* 0x001f680000300800 */
[----:B------:R0:W-:Y:S04]  /*2dca0*/  STL [R1+0x18], R4 ;  /* 0x0000180401007387 */ /* 0x0001e80000100800 */
[----:B0-----:R-:W5:Y:S01]  /*2dcb0*/  LDL.LU R4, [R1+0xa0] ;  /* 0x0000a00001047983 */ /* 0x001f620000300800 */
[----:B--2---:R-:W-:-:S04]  /*2dcc0*/  @P1 FMUL R5, R5, 0.25 ;  /* 0x3e80000005051820 */ /* 0x004fc80000400000 */
[----:B------:R-:W-:-:S04]  /*2dcd0*/  @!P3 FMUL R5, R5, 16777216 ;  /* 0x4b8000000505b820 */ /* 0x000fc80000400000 */
[----:B------:R-:W-:Y:S01]  /*2dce0*/  FMUL R5, R27, R5 ;  /* 0x000000051b057220 */ /* 0x000fe20000400000 */
[----:B---3--:R-:W-:-:S04]  /*2dcf0*/  @P1 FMUL R8, R8, 0.25 ;  /* 0x3e80000008081820 */ /* 0x008fc80000400000 */
[----:B------:R0:W-:Y:S01]  /*2dd00*/  STL [R1+0x8], R5 ;  /* 0x0000080501007387 */ /* 0x0001e20000100800 */
[----:B------:R-:W-:Y:S01]  /*2dd10*/  @!P3 FMUL R8, R8, 16777216 ;  /* 0x4b8000000808b820 */ /* 0x000fe20000400000 */
[----:B------:R-:W-:Y:S01]  /*2dd20*/  @P1 FMUL R9, R9, 0.25 ;  /* 0x3e80000009091820 */ /* 0x000fe20000400000 */
[----:B0-----:R-:W-:-:S03]  /*2dd30*/  MOV R5, R29 ;  /* 0x0000001d00057202 */ /* 0x001fc60000000f00 */
[----:B------:R-:W-:Y:S01]  /*2dd40*/  @!P3 FMUL R9, R9, 16777216 ;  /* 0x4b8000000909b820 */ /* 0x000fe20000400000 */
[----:B------:R-:W-:-:S03]  /*2dd50*/  FMUL R8, R27, R8 ;  /* 0x000000081b087220 */ /* 0x000fc60000400000 */
[----:B------:R-:W-:Y:S02]  /*2dd60*/  FMUL R29, R27, R9 ;  /* 0x000000091b1d7220 */ /* 0x000fe40000400000 */
[----:B------:R-:W-:Y:S01]  /*2dd70*/  STL [R1+0x14], R8 ;  /* 0x0000140801007387 */ /* 0x000fe20000100800 */
[----:B------:R-:W-:-:S03]  /*2dd80*/  IMAD.MOV.U32 R9, RZ, RZ, R5 ;  /* 0x000000ffff097224 */ /* 0x000fc600078e0005 */
[----:B------:R0:W-:Y:S02]  /*2dd90*/  STL [R1+0x1708], R29 ;  /* 0x0017081d01007387 */ /* 0x0001e40000100800 */
[----:B0-----:R-:W-:Y:S01]  /*2dda0*/  MOV R29, R28 ;  /* 0x0000001c001d7202 */ /* 0x001fe20000000f00 */
[----:B------:R-:W-:-:S04]  /*2ddb0*/  @P1 FMUL R12, R12, 0.25 ;  /* 0x3e8000000c0c1820 */ /* 0x000fc80000400000 */
[----:B------:R-:W-:Y:S01]  /*2ddc0*/  @!P3 FMUL R12, R12, 16777216 ;  /* 0x4b8000000c0cb820 */ /* 0x000fe20000400000 */
[----:B------:R-:W-:-:S04]  /*2ddd0*/  @P1 FMUL R13, R13, 0.25 ;  /* 0x3e8000000d0d1820 */ /* 0x000fc80000400000 */
[----:B------:R-:W-:Y:S01]  /*2dde0*/  @!P3 FMUL R13, R13, 16777216 ;  /* 0x4b8000000d0db820 */ /* 0x000fe20000400000 */
[----:B------:R-:W-:-:S03]  /*2ddf0*/  FMUL R5, R27, R12 ;  /* 0x0000000c1b057220 */ /* 0x000fc60000400000 */
[----:B------:R-:W-:-:S05]  /*2de00*/  FMUL R28, R27, R13 ;  /* 0x0000000d1b1c7220 */ /* 0x000fca0000400000 */
[----:B------:R-:W-:Y:S04]  /*2de10*/  STL [R1+0x170c], R28 ;  /* 0x00170c1c01007387 */ /* 0x000fe80000100800 */
[----:B------:R-:W-:Y:S04]  /*2de20*/  STL [R1+0xc], R5 ;  /* 0x00000c0501007387 */ /* 0x000fe80000100800 */
[----:B------:R-:W2:Y:S01]  /*2de30*/  LDL.LU R8, [R1+0x98] ;  /* 0x0000980001087983 */ /* 0x000ea20000300800 */
[----:B----4-:R-:W-:-:S04]  /*2de40*/  @P1 FMUL R16, R16, 0.25 ;  /* 0x3e80000010101820 */ /* 0x010fc80000400000 */
[----:B------:R-:W-:-:S04]  /*2de50*/  @!P3 FMUL R16, R16, 16777216 ;  /* 0x4b8000001010b820 */ /* 0x000fc80000400000 */
[----:B------:R-:W-:-:S05]  /*2de60*/  FMUL R12, R27, R16 ;  /* 0x000000101b0c7220 */ /* 0x000fca0000400000 */
[----:B------:R0:W-:Y:S01]  /*2de70*/  STL [R1+0x4], R12 ;  /* 0x0000040c01007387 */ /* 0x0001e20000100800 */
[----:B-----5:R-:W-:-:S04]  /*2de80*/  @P1 FMUL R20, R20, 0.25 ;  /* 0x3e80000014141820 */ /* 0x020fc80000400000 */
[----:B------:R-:W-:-:S04]  /*2de90*/  @!P3 FMUL R20, R20, 16777216 ;  /* 0x4b8000001414b820 */ /* 0x000fc80000400000 */
[----:B0-----:R-:W-:Y:S01]  /*2dea0*/  FMUL R12, R27, R20 ;  /* 0x000000141b0c7220 */ /* 0x001fe20000400000 */
[----:B------:R-:W-:Y:S02]  /*2deb0*/  MOV R20, R29 ;  /* 0x0000001d00147202 */ /* 0x000fe40000000f00 */
[----:B------:R-:W0:Y:S01]  /*2dec0*/  LDC R29, c[0x0][0x278] ;  /* 0x00009e00ff1d7b82 */ /* 0x000e220000000800 */
[----:B------:R-:W-:-:S04]  /*2ded0*/  @P1 FMUL R17, R17, 0.25 ;  /* 0x3e80000011111820 */ /* 0x000fc80000400000 */
[----:B------:R-:W-:Y:S01]  /*2dee0*/  @!P3 FMUL R17, R17, 16777216 ;  /* 0x4b8000001111b820 */ /* 0x000fe20000400000 */
[----:B------:R-:W-:Y:S01]  /*2def0*/  @P1 FMUL R21, R21, 0.25 ;  /* 0x3e80000015151820 */ /* 0x000fe20000400000 */
[----:B------:R-:W-:Y:S02]  /*2df00*/  @P1 FMUL R19, R19, 0.25 ;  /* 0x3e80000013131820 */ /* 0x000fe40000400000 */
[----:B------:R-:W-:Y:S01]  /*2df10*/  FMUL R17, R27, R17 ;  /* 0x000000111b117220 */ /* 0x000fe20000400000 */
[----:B------:R-:W-:Y:S01]  /*2df20*/  @!P3 FMUL R21, R21, 16777216 ;  /* 0x4b8000001515b820 */ /* 0x000fe20000400000 */
[----:B------:R-:W-:Y:S01]  /*2df30*/  @!P3 FMUL R19, R19, 16777216 ;  /* 0x4b8000001313b820 */ /* 0x000fe20000400000 */
[----:B------:R-:W-:Y:S01]  /*2df40*/  @P1 FMUL R23, R23, 0.25 ;  /* 0x3e80000017171820 */ /* 0x000fe20000400000 */
[----:B------:R-:W-:-:S03]  /*2df50*/  @P1 FMUL R24, R24, 0.25 ;  /* 0x3e80000018181820 */ /* 0x000fc60000400000 */
[----:B------:R-:W-:Y:S01]  /*2df60*/  @!P3 FMUL R23, R23, 16777216 ;  /* 0x4b8000001717b820 */ /* 0x000fe20000400000 */
[----:B------:R-:W-:Y:S01]  /*2df70*/  @!P3 FMUL R24, R24, 16777216 ;  /* 0x4b8000001818b820 */ /* 0x000fe20000400000 */
[----:B------:R-:W-:-:S04]  /*2df80*/  @P1 FMUL R25, R25, 0.25 ;  /* 0x3e80000019191820 */ /* 0x000fc80000400000 */
[----:B------:R-:W-:Y:S01]  /*2df90*/  @!P3 FMUL R25, R25, 16777216 ;  /* 0x4b8000001919b820 */ /* 0x000fe20000400000 */
[C---:B------:R-:W-:Y:S01]  /*2dfa0*/  FMUL R13, R27.reuse, R21 ;  /* 0x000000151b0d7220 */ /* 0x040fe20000400000 */
[C---:B------:R-:W-:Y:S02]  /*2dfb0*/  FMUL R23, R27.reuse, R23 ;  /* 0x000000171b177220 */ /* 0x040fe40000400000 */
[----:B------:R-:W-:Y:S01]  /*2dfc0*/  FMUL R25, R27, R25 ;  /* 0x000000191b197220 */ /* 0x000fe20000400000 */
[----:B0-----:R-:W-:Y:S01]  /*2dfd0*/  IMAD R28, R29, 0x4, R22 ;  /* 0x000000041d1c7824 */ /* 0x001fe200078e0216 */
[----:B------:R-:W-:Y:S02]  /*2dfe0*/  MOV R5, R4 ;  /* 0x0000000400057202 */ /* 0x000fe40000000f00 */
[----:B------:R-:W3:Y:S04]  /*2dff0*/  LDL.LU R4, [R1+0x9c] ;  /* 0x00009c0001047983 */ /* 0x000ee80000300800 */
[----:B------:R-:W4:Y:S04]  /*2e000*/  LDL.LU R16, [R1+0xa4] ;  /* 0x0000a40001107983 */ /* 0x000f280000300800 */
[----:B------:R0:W-:Y:S04]  /*2e010*/  STL [R1+0x1710], R17 ;  /* 0x0017101101007387 */ /* 0x0001e80000100800 */
[----:B0-----:R-:W5:Y:S04]  /*2e020*/  LDL.LU R17, [R1+0x94] ;  /* 0x0000940001117983 */ /* 0x001f680000300800 */
[----:B------:R0:W-:Y:S02]  /*2e030*/  STL [R1], R12 ;  /* 0x0000000c01007387 */ /* 0x0001e40000100800 */
[C---:B0-----:R-:W-:Y:S01]  /*2e040*/  FMUL R12, R27.reuse, R24 ;  /* 0x000000181b0c7220 */ /* 0x041fe20000400000 */
[----:B------:R-:W-:-:S02]  /*2e050*/  FMUL R27, R27, R19 ;  /* 0x000000131b1b7220 */ /* 0x000fc40000400000 */
[----:B------:R-:W5:Y:S04]  /*2e060*/  LDL.LU R19, [R1+0x1718] ;  /* 0x0017180001137983 */ /* 0x000f680000300800 */
[----:B------:R-:W5:Y:S01]  /*2e070*/  LDL.LU R22, [R1+0x1714] ;  /* 0x0017140001167983 */ /* 0x000f620000300800 */
[C---:B------:R-:W-:Y:S02]  /*2e080*/  FSETP.GT.AND P2, PT, |R26|.reuse, 8.50705917302346158658e+37, PT ;  /* 0x7e8000001a00780b */ /* 0x040fe40003f44200 */
[----:B------:R-:W-:-:S11]  /*2e090*/  FSETP.GEU.AND P1, PT, |R26|, 1.175494350822287508e-38, PT ;  /* 0x008000001a00780b */ /* 0x000fd60003f2e200 */
        /* <DEDUP_REMOVED lines=8> */
[----:B------:R-:W-:Y:S01]  /*2e120*/  @!P1 FMUL R0, R0, 16777216 ;  /* 0x4b80000000009820 */ /* 0x000fe20000400000 */
[----:B------:R-:W-:Y:S01]  /*2e130*/  @!P1 FMUL R3, R3, 16777216 ;  /* 0x4b80000003039820 */ /* 0x000fe20000400000 */
[----:B------:R-:W-:Y:S01]  /*2e140*/  @!P1 FMUL R6, R6, 16777216 ;  /* 0x4b80000006069820 */ /* 0x000fe20000400000 */
[----:B------:R-:W-:Y:S01]  /*2e150*/  MOV R21, R2 ;  /* 0x0000000200157202 */ /* 0x000fe20000000f00 */
[----:B------:R-:W-:Y:S01]  /*2e160*/  @!P1 FMUL R11, R11, 16777216 ;  /* 0x4b8000000b0b9820 */ /* 0x000fe20000400000 */
[----:B------:R-:W-:Y:S01]  /*2e170*/  @!P1 FMUL R5, R5, 16777216 ;  /* 0x4b80000005059820 */ /* 0x000fe20000400000 */
[----:B------:R-:W-:Y:S01]  /*2e180*/  @P2 FMUL R18, R18, 0.25 ;  /* 0x3e80000012122820 */ /* 0x000fe20000400000 */
[----:B------:R-:W-:Y:S01]  /*2e190*/  @P2 FMUL R7, R7, 0.25 ;  /* 0x3e80000007072820 */ /* 0x000fe20000400000 */
[----:B------:R-:W-:Y:S01]  /*2e1a0*/  @P2 FMUL R10, R10, 0.25 ;  /* 0x3e8000000a0a2820 */ /* 0x000fe20000400000 */
[----:B------:R-:W-:Y:S01]  /*2e1b0*/  @P2 FMUL R14, R14, 0.25 ;  /* 0x3e8000000e0e2820 */ /* 0x000fe20000400000 */
[C---:B0-----:R-:W-:Y:S01]  /*2e1c0*/  FMUL R2, R26.reuse, R0 ;  /* 0x000000001a027220 */ /* 0x041fe20000400000 */
[C---:B------:R-:W-:Y:S01]  /*2e1d0*/  FMUL R0, R26.reuse, R3 ;  /* 0x000000031a007220 */ /* 0x040fe20000400000 */
[----:B------:R-:W-:Y:S01]  /*2e1e0*/  @P2 FMUL R15, R15, 0.25 ;  /* 0x3e8000000f0f2820 */ /* 0x000fe20000400000 */
[C---:B------:R-:W-:Y:S01]  /*2e1f0*/  FMUL R3, R26.reuse, R6 ;  /* 0x000000061a037220 */ /* 0x040fe20000400000 */
[----:B------:R-:W-:Y:S01]  /*2e200*/  FMUL R6, R26, R11 ;  /* 0x0000000b1a067220 */ /* 0x000fe20000400000 */
[----:B------:R-:W-:Y:S01]  /*2e210*/  @!P1 FMUL R18, R18, 16777216 ;  /* 0x4b80000012129820 */ /* 0x000fe20000400000 */
[----:B------:R-:W-:Y:S01]  /*2e220*/  MOV R11, R5 ;  /* 0x00000005000b7202 */ /* 0x000fe20000000f00 */
[----:B------:R-:W-:Y:S01]  /*2e230*/  @!P1 FMUL R7, R7, 16777216 ;  /* 0x4b80000007079820 */ /* 0x000fe20000400000 */
[----:B------:R-:W-:Y:S01]  /*2e240*/  @!P1 FMUL R10, R10, 16777216 ;  /* 0x4b8000000a0a9820 */ /* 0x000fe20000400000 */
[----:B------:R-:W-:Y:S01]  /*2e250*/  @!P1 FMUL R14, R14, 16777216 ;  /* 0x4b8000000e0e9820 */ /* 0x000fe20000400000 */
[----:B------:R-:W-:Y:S01]  /*2e260*/  @!P1 FMUL R15, R15, 16777216 ;  /* 0x4b8000000f0f9820 */ /* 0x000fe20000400000 */
[----:B------:R-:W-:Y:S01]  /*2e270*/  MOV R24, R9 ;  /* 0x0000000900187202 */ /* 0x000fe20000000f00 */
[----:B------:R0:W-:Y:S01]  /*2e280*/  STL [R1+0x60], R28 ;  /* 0x0000601c01007387 */ /* 0x0001e20000100800 */
[C---:B------:R-:W-:Y:S01]  /*2e290*/  FMUL R9, R26.reuse, R18 ;  /* 0x000000121a097220 */ /* 0x040fe20000400000 */
[----:B------:R-:W-:Y:S01]  /*2e2a0*/  FMUL R11, R26, R11 ;  /* 0x0000000b1a0b7220 */ /* 0x000fe20000400000 */
[----:B------:R-:W-:-:S02]  /*2e2b0*/  IMAD R29, R29, 0x4, R28 ;  /* 0x000000041d1d7824 */ /* 0x000fc400078e021c */
[----:B--2---:R-:W-:Y:S01]  /*2e2c0*/  @P2 FMUL R8, R8, 0.25 ;  /* 0x3e80000008082820 */ /* 0x004fe20000400000 */
[C---:B------:R-:W-:Y:S01]  /*2e2d0*/  FMUL R7, R26.reuse, R7 ;  /* 0x000000071a077220 */ /* 0x040fe20000400000 */
[C---:B------:R-:W-:Y:S01]  /*2e2e0*/  FMUL R10, R26.reuse, R10 ;  /* 0x0000000a1a0a7220 */ /* 0x040fe20000400000 */
[----:B------:R-:W-:Y:S01]  /*2e2f0*/  FMUL R14, R26, R14 ;  /* 0x0000000e1a0e7220 */ /* 0x000fe20000400000 */
[----:B------:R-:W-:Y:S01]  /*2e300*/  @!P1 FMUL R8, R8, 16777216 ;  /* 0x4b80000008089820 */ /* 0x000fe20000400000 */
[C---:B------:R-:W-:Y:S01]  /*2e310*/  FMUL R15, R26.reuse, R15 ;  /* 0x0000000f1a0f7220 */ /* 0x040fe20000400000 */
[----:B------:R-:W2:Y:S02]  /*2e320*/  LDL.LU R18, [R1+0x8] ;  /* 0x0000080001127983 */ /* 0x000ea40000300800 */
[----:B------:R-:W-:Y:S01]  /*2e330*/  FMUL R8, R26, R8 ;  /* 0x000000081a087220 */ /* 0x000fe20000400000 */
[----:B------:R-:W-:-:S04]  /*2e340*/  F2FP.BF16.F32.PACK_AB R12, R12, R27 ;  /* 0x0000001b0c0c723e */ /* 0x000fc800000010ff */
[----:B------:R-:W-:Y:S01]  /*2e350*/  F2FP.BF16.F32.PACK_AB R8, R8, R11 ;  /* 0x0000000b0808723e */ /* 0x000fe200000010ff */
[----:B---3--:R-:W-:Y:S01]  /*2e360*/  @P2 FMUL R4, R4, 0.25 ;  /* 0x3e80000004042820 */ /* 0x008fe20000400000 */
[----:B----4-:R-:W-:-:S03]  /*2e370*/  @P2 FMUL R16, R16, 0.25 ;  /* 0x3e80000010102820 */ /* 0x010fc60000400000 */
[----:B------:R-:W-:Y:S01]  /*2e380*/  @!P1 FMUL R4, R4, 16777216 ;  /* 0x4b80000004049820 */ /* 0x000fe20000400000 */
[----:B------:R-:W-:-:S03]  /*2e390*/  @!P1 FMUL R16, R16, 16777216 ;  /* 0x4b80000010109820 */ /* 0x000fc60000400000 */
[C---:B------:R-:W-:Y:S01]  /*2e3a0*/  FMUL R4, R26.reuse, R4 ;  /* 0x000000041a047220 */ /* 0x040fe20000400000 */
[----:B------:R-:W-:-:S05]  /*2e3b0*/  FMUL R16, R26, R16 ;  /* 0x000000101a107220 */ /* 0x000fca0000400000 */
[----:B------:R-:W-:Y:S02]  /*2e3c0*/  F2FP.BF16.F32.PACK_AB R4, R4, R16 ;  /* 0x000000100404723e */ /* 0x000fe400000010ff */
[----:B------:R-:W1:Y:S01]  /*2e3d0*/  LDC R16, c[0x0][0x278] ;  /* 0x00009e00ff107b82 */ /* 0x000e620000000800 */
[----:B-----5:R-:W-:-:S04]  /*2e3e0*/  @P2 FMUL R17, R17, 0.25 ;  /* 0x3e80000011112820 */ /* 0x020fc80000400000 */
[----:B------:R-:W-:Y:S01]  /*2e3f0*/  @!P1 FMUL R17, R17, 16777216 ;  /* 0x4b80000011119820 */ /* 0x000fe20000400000 */
[----:B------:R-:W-:Y:S01]  /*2e400*/  @P2 FMUL R19, R19, 0.25 ;  /* 0x3e80000013132820 */ /* 0x000fe20000400000 */
[----:B------:R-:W-:-:S03]  /*2e410*/  @P2 FMUL R22, R22, 0.25 ;  /* 0x3e80000016162820 */ /* 0x000fc60000400000 */
[----:B------:R-:W-:Y:S01]  /*2e420*/  @!P1 FMUL R19, R19, 16777216 ;  /* 0x4b80000013139820 */ /* 0x000fe20000400000 */
[----:B------:R-:W-:-:S03]  /*2e430*/  @!P1 FMUL R22, R22, 16777216 ;  /* 0x4b80000016169820 */ /* 0x000fc60000400000 */
[C---:B------:R-:W-:Y:S02]  /*2e440*/  FMUL R5, R26.reuse, R19 ;  /* 0x000000131a057220 */ /* 0x040fe40000400000 */
[----:B------:R-:W2:Y:S01]  /*2e450*/  LDL.LU R19, [R1+0x10] ;  /* 0x0000100001137983 */ /* 0x000ea20000300800 */
[C---:B------:R-:W-:Y:S01]  /*2e460*/  FMUL R22, R26.reuse, R22 ;  /* 0x000000161a167220 */ /* 0x040fe20000400000 */
[----:B------:R-:W-:Y:S02]  /*2e470*/  FMUL R26, R26, R17 ;  /* 0x000000111a1a7220 */ /* 0x000fe40000400000 */
[----:B------:R-:W3:Y:S01]  /*2e480*/  LDL.LU R17, [R1+0x1710] ;  /* 0x0017100001117983 */ /* 0x000ee20000300800 */
[----:B-1----:R-:W-:-:S03]  /*2e490*/  LEA R11, R16, R29, 0x2 ;  /* 0x0000001d100b7211 */ /* 0x002fc600078e10ff */
[----:B0-----:R-:W4:Y:S04]  /*2e4a0*/  LDL.LU R28, [R1+0x170c] ;  /* 0x00170c00011c7983 */ /* 0x001f280000300800 */
[----:B------:R0:W-:Y:S04]  /*2e4b0*/  STL [R1+0x5c], R29 ;  /* 0x00005c1d01007387 */ /* 0x0001e80000100800 */
[----:B------:R-:W5:Y:S04]  /*2e4c0*/  LDL.LU R27, [R1+0x100] ;  /* 0x00010000011b7983 */ /* 0x000f680000300800 */
[----:B0-----:R-:W4:Y:S01]  /*2e4d0*/  LDL.LU R29, [R1+0x1708] ;  /* 0x00170800011d7983 */ /* 0x001f220000300800 */
[----:B------:R-:W-:-:S02]  /*2e4e0*/  F2FP.BF16.F32.PACK_AB R5, R5, R26 ;  /* 0x0000001a0505723e */ /* 0x000fc400000010ff */
[----:B------:R-:W-:Y:S01]  /*2e4f0*/  MOV R26, R11 ;  /* 0x0000000b001a7202 */ /* 0x000fe20000000f00 */
[----:B------:R0:W-:Y:S01]  /*2e500*/  STL [R1+0x58], R11 ;  /* 0x0000580b01007387 */ /* 0x0001e20000100800 */
[----:B------:R-:W-:Y:S01]  /*2e510*/  F2FP.BF16.F32.PACK_AB R10, R10, R14 ;  /* 0x0000000e0a0a723e */ /* 0x000fe200000010ff */
[----:B0-----:R-:W0:Y:S01]  /*2e520*/  S2R R11, SR_TID.X ;  /* 0x00000000000b7919 */ /* 0x001e220000002100 */
[----:B------:R-:W-:-:S05]  /*2e530*/  LEA R26, R16, R26, 0x2 ;  /* 0x0000001a101a7211 */ /* 0x000fca00078e10ff */
[----:B------:R-:W-:Y:S01]  /*2e540*/  IMAD R16, R16, 0x4, R26 ;  /* 0x0000000410107824 */ /* 0x000fe200078e021a */
[----:B------:R-:W-:Y:S04]  /*2e550*/  STL [R1+0x54], R26 ;  /* 0x0000541a01007387 */ /* 0x000fe80000100800 */
[----:B------:R1:W-:Y:S01]  /*2e560*/  STL [R1+0x50], R16 ;  /* 0x0000501001007387 */ /* 0x0003e20000100800 */
[----:B------:R-:W-:Y:S02]  /*2e570*/  F2FP.BF16.F32.PACK_AB R7, R0, R7 ;  /* 0x000000070007723e */ /* 0x000fe400000010ff */
[----:B------:R-:W-:Y:S02]  /*2e580*/  F2FP.BF16.F32.PACK_AB R6, R6, R15 ;  /* 0x0000000f0606723e */ /* 0x000fe400000010ff */
[----:B0-----:R-:W-:-:S04]  /*2e590*/  LOP3.LUT R11, R11, 0x1c, RZ, 0xc0, !PT ;  /* 0x0000001c0b0b7812 */ /* 0x001fc800078ec0ff */
[----:B------:R-:W-:Y:S02]  /*2e5a0*/  SHF.L.U32 R11, R11, 0x2, RZ ;  /* 0x000000020b0b7819 */ /* 0x000fe400000006ff */
[----:B----4-:R-:W-:Y:S02]  /*2e5b0*/  F2FP.BF16.F32.PACK_AB R14, R29, R28 ;  /* 0x0000001c1d0e723e */ /* 0x010fe400000010ff */
[----:B------:R-:W1:Y:S01]  /*2e5c0*/  LDC R29, c[0x0][0x278] ;  /* 0x00009e00ff1d7b82 */ /* 0x000e620000000800 */
[----:B---3--:R-:W-:Y:S02]  /*2e5d0*/  F2FP.BF16.F32.PACK_AB R13, R17, R13 ;  /* 0x0000000d110d723e */ /* 0x008fe400000010ff */
[----:B-----5:R-:W-:Y:S02]  /*2e5e0*/  LOP3.LUT R0, R27, R11, RZ, 0x3c, !PT ;  /* 0x0000000b1b007212 */ /* 0x020fe400078e3cff */
[----:B--2---:R-:W-:Y:S02]  /*2e5f0*/  F2FP.BF16.F32.PACK_AB R15, R19, R18 ;  /* 0x00000012130f723e */ /* 0x004fe400000010ff */
[----:B-1----:R-:W-:-:S05]  /*2e600*/  LEA R16, R29, R16, 0x2 ;  /* 0x000000101d107211 */ /* 0x002fca00078e10ff */
[----:B------:R0:W-:Y:S04]  /*2e610*/  STL [R1+0x48], R16 ;  /* 0x0000481001007387 */ /* 0x0001e80000100800 */
[----:B------:R-:W2:Y:S04]  /*2e620*/  LDL.LU R17, [R1+0x4] ;  /* 0x0000040001117983 */ /* 0x000ea80000300800 */
[----:B------:R-:W2:Y:S01]  /*2e630*/  LDL.LU R27, [R1] ;  /* 0x00000000011b7983 */ /* 0x000ea20000300800 */
[----:B0-----:R-:W-:-:S03]  /*2e640*/  LEA R16, R29, R16, 0x2 ;  /* 0x000000101d107211 */ /* 0x001fc600078e10ff */
[----:B------:R0:W-:Y:S04]  /*2e650*/  STL [R1+0x1704], R21 ;  /* 0x0017041501007387 */ /* 0x0001e80000100800 */
[----:B------:R-:W-:Y:S04]  /*2e660*/  STL [R1+0x8], R16 ;  /* 0x0000081001007387 */ /* 0x000fe80000100800 */
[----:B0-----:R-:W3:Y:S04]  /*2e670*/  LDL.LU R21, [R1+0x14] ;  /* 0x0000140001157983 */ /* 0x001ee80000300800 */
[----:B------:R-:W3:Y:S01]  /*2e680*/  LDL.LU R18, [R1+0xc] ;  /* 0x00000c0001127983 */ /* 0x000ee20000300800 */
[----:B------:R-:W-:-:S02]  /*2e690*/  F2FP.BF16.F32.PACK_AB R9, R9, R22 ;  /* 0x000000160909723e */ /* 0x000fc400000010ff */
[----:B------:R-:W-:Y:S02]  /*2e6a0*/  F2FP.BF16.F32.PACK_AB R11, R2, R3 ;  /* 0x00000003020b723e */ /* 0x000fe400000010ff */
[----:B------:R-:W4:Y:S04]  /*2e6b0*/  LDL R2, [R1+0x8c] ;  /* 0x00008c0001027983 */ /* 0x000f280000100800 */
[----:B------:R-:W5:Y:S04]  /*2e6c0*/  LDL.LU R19, [R1+0x18] ;  /* 0x0000180001137983 */ /* 0x000f680000300800 */
[----:B------:R-:W4:Y:S04]  /*2e6d0*/  LDL.LU R3, [R1+0x20] ;  /* 0x0000200001037983 */ /* 0x000f280000300800 */
[----:B------:R0:W-:Y:S04]  /*2e6e0*/  STS.128 [R0+UR6], R4 ;  /* 0x0000000400007988 */ /* 0x0001e80008000c06 */
[----:B------:R1:W-:Y:S04]  /*2e6f0*/  STS.128 [R0+UR6+0x200], R8 ;  /* 0x0002000800007988 */ /* 0x0003e80008000c06 */
[----:B------:R1:W-:Y:S04]  /*2e700*/  STS.128 [R0+UR6+0x80], R12 ;  /* 0x0000800c00007988 */ /* 0x0003e80008000c06 */
[----:B0-----:R-:W4:Y:S04]  /*2e710*/  LDL.LU R4, [R1+0x24] ;  /* 0x0000240001047983 */ /* 0x001f280000300800 */
[----:B------:R-:W5:Y:S04]  /*2e720*/  LDL.LU R5, [R1+0x30] ;  /* 0x0000300001057983 */ /* 0x000f680000300800 */
[----:B-1----:R-:W5:Y:S04]  /*2e730*/  LDL.LU R8, [R1+0x28] ;  /* 0x0000280001087983 */ /* 0x002f680000300800 */
[----:B------:R-:W5:Y:S04]  /*2e740*/  LDL.LU R9, [R1+0x38] ;  /* 0x0000380001097983 */ /* 0x000f680000300800 */
[----:B------:R-:W5:Y:S04]  /*2e750*/  LDL.LU R6, [R1+0x40] ;  /* 0x0000400001067983 */ /* 0x000f680000300800 */
[----:B------:R-:W5:Y:S04]  /*2e760*/  LDL.LU R10, [R1+0x68] ;  /* 0x00006800010a7983 */ /* 0x000f680000300800 */
[----:B------:R-:W5:Y:S04]  /*2e770*/  LDL.LU R7, [R1+0x4c] ;  /* 0x00004c0001077983 */ /* 0x000f680000300800 */
[----:B------:R-:W5:Y:S04]  /*2e780*/  LDL.LU R28, [R1+0x74] ;  /* 0x00007400011c7983 */ /* 0x000f680000300800 */
[----:B------:R-:W5:Y:S04]  /*2e790*/  LDL.LU R22, [R1+0x6c] ;  /* 0x00006c0001167983 */ /* 0x000f680000300800 */
[----:B------:R-:W5:Y:S01]  /*2e7a0*/  LDL.LU R13, [R1+0x1c] ;  /* 0x00001c00010d7983 */ /* 0x000f620000300800 */
[----:B------:R-:W-:Y:S01]  /*2e7b0*/  IMAD.MOV.U32 R26, RZ, RZ, R20 ;  /* 0x000000ffff1a7224 */ /* 0x000fe200078e0014 */
[----:B------:R-:W-:-:S02]  /*2e7c0*/  LEA R20, R29, R16, 0x2 ;  /* 0x000000101d147211 */ /* 0x000fc400078e10ff */
[----:B------:R-:W5:Y:S01]  /*2e7d0*/  LDL.LU R12, [R1+0x2c] ;  /* 0x00002c00010c7983 */ /* 0x000f620000300800 */
[----:B------:R-:W-:-:S03]  /*2e7e0*/  F2FP.BF16.F32.PACK_AB R16, R23, R25 ;  /* 0x000000191710723e */ /* 0x000fc600000010ff */
[----:B------:R-:W5:Y:S04]  /*2e7f0*/  LDL.LU R15, [R1+0x34] ;  /* 0x00003400010f7983 */ /* 0x000f680000300800 */
[----:B------:R-:W5:Y:S01]  /*2e800*/  LDL.LU R23, [R1+0xc8] ;  /* 0x0000c80001177983 */ /* 0x000f620000300800 */
[----:B------:R-:W-:-:S03]  /*2e810*/  LEA R14, R29, R20, 0x2 ;  /* 0x000000141d0e7211 */ /* 0x000fc600078e10ff */
[----:B------:R-:W5:Y:S04]  /*2e820*/  LDL.LU R25, [R1+0x44] ;  /* 0x0000440001197983 */ /* 0x000f680000300800 */
[----:B------:R-:W5:Y:S01]  /*2e830*/  LDL.LU R11, [R1+0xac] ;  /* 0x0000ac00010b7983 */ /* 0x000f620000300800 */
[----:B--2---:R-:W-:-:S03]  /*2e840*/  F2FP.BF16.F32.PACK_AB R17, R17, R27 ;  /* 0x0000001b1111723e */ /* 0x004fc600000010ff */
[----:B------:R-:W2:Y:S04]  /*2e850*/  LDL.LU R27, [R1+0xa8] ;  /* 0x0000a800011b7983 */ /* 0x000ea80000300800 */
[----:B------:R0:W-:Y:S04]  /*2e860*/  STL [R1+0x16d8], R20 ;  /* 0x0016d81401007387 */ /* 0x0001e80000100800 */
[----:B0-----:R-:W2:Y:S01]  /*2e870*/  LDL.LU R20, [R1+0x3c] ;  /* 0x00003c0001147983 */ /* 0x001ea20000300800 */
[----:B---3--:R-:W-:-:S03]  /*2e880*/  F2FP.BF16.F32.PACK_AB R18, R21, R18 ;  /* 0x000000121512723e */ /* 0x008fc600000010ff */
[----:B------:R-:W3:Y:S04]  /*2e890*/  LDL.LU R21, [R1+0x1704] ;  /* 0x0017040001157983 */ /* 0x000ee80000300800 */
[----:B------:R0:W-:Y:S01]  /*2e8a0*/  STL [R1+0x16d4], R14 ;  /* 0x0016d40e01007387 */ /* 0x0001e20000100800 */
[----:B----4-:R-:W-:Y:S02]  /*2e8b0*/  F2FP.BF16.F32.PACK_AB R4, R4, R3 ;  /* 0x000000030404723e */ /* 0x010fe400000010ff */
[----:B-----5:R-:W-:Y:S01]  /*2e8c0*/  F2FP.BF16.F32.PACK_AB R19, R13, R19 ;  /* 0x000000130d13723e */ /* 0x020fe200000010ff */
[----:B------:R-:W-:-:S05]  /*2e8d0*/  IMAD R13, R29, 0x4, R14 ;  /* 0x000000041d0d7824 */ /* 0x000fca00078e020e */
[C---:B------:R-:W-:Y:S02]  /*2e8e0*/  LEA R3, R29.reuse, R13, 0x2 ;  /* 0x0000000d1d037211 */ /* 0x040fe400078e10ff */
[----:B------:R-:W-:Y:S02]  /*2e8f0*/  F2FP.BF16.F32.PACK_AB R8, R12, R8 ;  /* 0x000000080c08723e */ /* 0x000fe400000010ff */
[----:B------:R-:W-:Y:S02]  /*2e900*/  IADD3 R2, R2, -R23, RZ ;  /* 0x8000001702027210 */ /* 0x000fe40007ffe0ff */
[----:B------:R-:W-:Y:S02]  /*2e910*/  LEA R12, R29, R3, 0x2 ;  /* 0x000000031d0c7211 */ /* 0x000fe400078e10ff */
[----:B------:R-:W-:Y:S01]  /*2e920*/  MOV R23, 0x3dc6b27f ;  /* 0x3dc6b27f00177802 */ /* 0x000fe20000000f00 */
[----:B------:R-:W-:Y:S01]  /*2e930*/  FADD R2, R2, -1 ;  /* 0xbf80000002027421 */ /* 0x000fe20000000000 */
[----:B------:R-:W-:Y:S01]  /*2e940*/  STL [R1+0x16d0], R13 ;  /* 0x0016d00d01007387 */ /* 0x000fe20000100800 */
[----:B------:R-:W-:-:S02]  /*2e950*/  F2FP.BF16.F32.PACK_AB R10, R10, R7 ;  /* 0x000000070a0a723e */ /* 0x000fc400000010ff */
[----:B------:R-:W-:Y:S01]  /*2e960*/  F2FP.BF16.F32.PACK_AB R5, R15, R5 ;  /* 0x000000050f05723e */ /* 0x000fe200000010ff */
[----:B------:R1:W-:Y:S01]  /*2e970*/  STL [R1+0x16dc], R3 ;  /* 0x0016dc0301007387 */ /* 0x0003e20000100800 */
[----:B------:R-:W-:Y:S01]  /*2e980*/  F2FP.BF16.F32.PACK_AB R7, R28, R22 ;  /* 0x000000161c07723e */ /* 0x000fe200000010ff */
[----:B------:R-:W-:Y:S02]  /*2e990*/  FFMA.FTZ R15, R2, R23, -0.16845393180847167969 ;  /* 0xbe2c7f30020f7423 */ /* 0x000fe40000010017 */
[----:B------:R4:W-:Y:S01]  /*2e9a0*/  STL [R1+0x16e0], R12 ;  /* 0x0016e00c01007387 */ /* 0x0009e20000100800 */
[----:B0-----:R-:W-:-:S03]  /*2e9b0*/  MOV R14, R26 ;  /* 0x0000001a000e7202 */ /* 0x001fc60000000f00 */
[----:B------:R-:W5:Y:S01]  /*2e9c0*/  LDL.LU R22, [R1+0xbc] ;  /* 0x0000bc0001167983 */ /* 0x000f620000300800 */
[----:B------:R-:W-:-:S03]  /*2e9d0*/  F2FP.BF16.F32.PACK_AB R6, R25, R6 ;  /* 0x000000061906723e */ /* 0x000fc600000010ff */
[----:B------:R-:W5:Y:S04]  /*2e9e0*/  LDL.LU R23, [R1+0x118] ;  /* 0x0001180001177983 */ /* 0x000f680000300800 */
[----:B-1----:R-:W5:Y:S01]  /*2e9f0*/  LDL.LU R3, [R1+0x13c] ;  /* 0x00013c0001037983 */ /* 0x002f620000300800 */
[----:B------:R-:W-:-:S03]  /*2ea00*/  IMAD R25, R29, 0x4, R12 ;  /* 0x000000041d197824 */ /* 0x000fc600078e020c */
[----:B------:R0:W-:Y:S04]  /*2ea10*/  STS.128 [R0+UR6+0x280], R16 ;  /* 0x0002801000007988 */ /* 0x0001e80008000c06 */
[----:B------:R1:W-:Y:S01]  /*2ea20*/  STS.128 [R0+UR6+0x100], R4 ;  /* 0x0001000400007988 */ /* 0x0003e20008000c06 */
[----:B--2---:R-:W-:-:S03]  /*2ea30*/  F2FP.BF16.F32.PACK_AB R11, R11, R27 ;  /* 0x0000001b0b0b723e */ /* 0x004fc600000010ff */
[----:B------:R-:W2:Y:S01]  /*2ea40*/  LDL.LU R27, [R1+0x134] ;  /* 0x00013400011b7983 */ /* 0x000ea20000300800 */
[----:B------:R-:W-:Y:S02]  /*2ea50*/  F2FP.BF16.F32.PACK_AB R9, R20, R9 ;  /* 0x000000091409723e */ /* 0x000fe400000010ff */
[----:B---3--:R-:W-:Y:S02]  /*2ea60*/  MOV R26, R21 ;  /* 0x00000015001a7202 */ /* 0x008fe40000000f00 */
[----:B------:R-:W3:Y:S04]  /*2ea70*/  LDL.LU R21, [R1+0xcc] ;  /* 0x0000cc0001157983 */ /* 0x000ee80000300800 */
[----:B------:R-:W3:Y:S04]  /*2ea80*/  LDL.LU R13, [R1+0xd4] ;  /* 0x0000d400010d7983 */ /* 0x000ee80000300800 */
[----:B------:R-:W3:Y:S04]  /*2ea90*/  LDL.LU R20, [R1+0xd0] ;  /* 0x0000d00001147983 */ /* 0x000ee80000300800 */
[----:B----4-:R-:W3:Y:S04]  /*2eaa0*/  LDL.LU R12, [R1+0x84] ;  /* 0x00008400010c7983 */ /* 0x010ee80000300800 */
[----:B0-----:R-:W5:Y:S04]  /*2eab0*/  LDL.LU R18, [R1+0xc4] ;  /* 0x0000c40001127983 */ /* 0x001f680000300800 */
[----:B------:R-:W4:Y:S04]  /*2eac0*/  LDL.LU R17, [R1+0x114] ;  /* 0x0001140001117983 */ /* 0x000f280000300800 */
[----:B-1----:R-:W2:Y:S04]  /*2ead0*/  LDL.LU R4, [R1+0xb4] ;  /* 0x0000b40001047983 */ /* 0x002ea80000300800 */
[----:B------:R-:W3:Y:S04]  /*2eae0*/  LDL.LU R5, [R1+0x110] ;  /* 0x0001100001057983 */ /* 0x000ee80000300800 */
[----:B------:R-:W3:Y:S04]  /*2eaf0*/  LDL.LU R6, [R1+0x120] ;  /* 0x0001200001067983 */ /* 0x000ee80000300800 */
[----:B------:R-:W3:Y:S04]  /*2eb00*/  LDL.LU R7, [R1+0x130] ;  /* 0x0001300001077983 */ /* 0x000ee80000300800 */
[----:B------:R0:W-:Y:S04]  /*2eb10*/  STS.128 [R0+UR6+0x300], R8 ;  /* 0x0003000800007988 */ /* 0x0001e80008000c06 */
[----:B0-----:R-:W2:Y:S01]  /*2eb20*/  LDL.LU R8, [R1+0xc0] ;  /* 0x0000c00001087983 */ /* 0x001ea20000300800 */
[----:B------:R-:W-:Y:S01]  /*2eb30*/  FFMA.FTZ R15, R2, R15, 0.1716887056827545166 ;  /* 0x3e2fcf2a020f7423 */ /* 0x000fe2000001000f */
[----:B------:R-:W-:-:S02]  /*2eb40*/  LEA R28, R29, R25, 0x2 ;  /* 0x000000191d1c7211 */ /* 0x000fc400078e10ff */
[----:B------:R-:W4:Y:S01]  /*2eb50*/  LDL.LU R9, [R1+0x11c] ;  /* 0x00011c0001097983 */ /* 0x000f220000300800 */
[----:B------:R-:W-:-:S03]  /*2eb60*/  FFMA.FTZ R15, R2, R15, -0.17900948226451873779 ;  /* 0xbe374e43020f7423 */ /* 0x000fc6000001000f */
[----:B------:R-:W3:Y:S01]  /*2eb70*/  LDL.LU R10, [R1+0x124] ;  /* 0x00012400010a7983 */ /* 0x000ee20000300800 */
[C---:B------:R-:W-:Y:S01]  /*2eb80*/  FFMA.FTZ R16, R2.reuse, R15, 0.20512372255325317383 ;  /* 0x3e520bf402107423 */ /* 0x040fe2000001000f */
[C---:B------:R-:W-:Y:S02]  /*2eb90*/  IMAD R15, R29.reuse, 0x4, R28 ;  /* 0x000000041d0f7824 */ /* 0x040fe400078e021c */
[----:B------:R-:W3:Y:S01]  /*2eba0*/  LDL.LU R11, [R1+0x138] ;  /* 0x00013800010b7983 */ /* 0x000ee20000300800 */
[----:B------:R-:W-:Y:S02]  /*2ebb0*/  FFMA.FTZ R16, R2, R16, -0.24046532809734344482 ;  /* 0xbe763c8b02107423 */ /* 0x000fe40000010010 */
[----:B------:R-:W-:Y:S01]  /*2ebc0*/  LEA R19, R29, R15, 0x2 ;  /* 0x0000000f1d137211 */ /* 0x000fe200078e10ff */
[----:B------:R0:W-:Y:S04]  /*2ebd0*/  STL [R1+0x16e4], R15 ;  /* 0x0016e40f01007387 */ /* 0x0001e80000100800 */
[----:B0-----:R-:W3:Y:S01]  /*2ebe0*/  LDL.LU R15, [R1+0x12c] ;  /* 0x00012c00010f7983 */ /* 0x001ee20000300800 */
[----:B--2---:R-:W-:-:S02]  /*2ebf0*/  F2FP.BF16.F32.PACK_AB R4, R8, R4 ;  /* 0x000000040804723e */ /* 0x004fc400000010ff */
[----:B-----5:R-:W-:Y:S01]  /*2ec00*/  F2FP.BF16.F32.PACK_AB R8, R18, R22 ;  /* 0x000000161208723e */ /* 0x020fe200000010ff */
[----:B------:R-:W-:Y:S02]  /*2ec10*/  FFMA.FTZ R22, R2, R16, 0.28857114911079406738 ;  /* 0x3e93bf9902167423 */ /* 0x000fe40000010010 */
[----:B------:R-:W2:Y:S01]  /*2ec20*/  LDL.LU R16, [R1+0x128] ;  /* 0x0001280001107983 */ /* 0x000ea20000300800 */
[----:B------:R-:W-:Y:S02]  /*2ec30*/  LEA R18, R29, R19, 0x2 ;  /* 0x000000131d127211 */ /* 0x000fe400078e10ff */
[----:B----4-:R-:W-:-:S03]  /*2ec40*/  F2FP.BF16.F32.PACK_AB R9, R9, R17 ;  /* 0x000000110909723e */ /* 0x010fc600000010ff */
[----:B------:R-:W-:Y:S01]  /*2ec50*/  IMAD R17, R29, 0x4, R18 ;  /* 0x000000041d117824 */ /* 0x000fe200078e0212 */
[----:B------:R0:W-:Y:S01]  /*2ec60*/  STL.64 [R1+0x16b8], R18 ;  /* 0x0016b81201007387 */ /* 0x0001e20000100a00 */
[----:B---3--:R-:W-:Y:S01]  /*2ec70*/  F2FP.BF16.F32.PACK_AB R7, R11, R7 ;  /* 0x000000070b07723e */ /* 0x008fe200000010ff */
[C---:B------:R-:W-:Y:S01]  /*2ec80*/  FFMA.FTZ R22, R2.reuse, R22, -0.36067417263984680176 ;  /* 0xbeb8aa4902167423 */ /* 0x040fe20000010016 */
[----:B------:R-:W-:Y:S01]  /*2ec90*/  F2FP.BF16.F32.PACK_AB R11, R3, R27 ;  /* 0x0000001b030b723e */ /* 0x000fe200000010ff */
[----:B0-----:R-:W3:Y:S01]  /*2eca0*/  LDL.LU R18, [R1+0x88] ;  /* 0x0000880001127983 */ /* 0x001ee20000300800 */
[----:B------:R-:W-:Y:S01]  /*2ecb0*/  F2FP.BF16.F32.PACK_AB R10, R15, R10 ;  /* 0x0000000a0f0a723e */ /* 0x000fe200000010ff */
[----:B------:R-:W-:-:S04]  /*2ecc0*/  FFMA.FTZ R22, R2, R22, 0.48089820146560668945 ;  /* 0x3ef6384a02167423 */ /* 0x000fc80000010016 */
[----:B------:R0:W-:Y:S01]  /*2ecd0*/  STS.128 [R0+UR6+0x380], R8 ;  /* 0x0003800800007988 */ /* 0x0001e20008000c06 */
[----:B------:R-:W-:Y:S01]  /*2ece0*/  FFMA.FTZ R22, R2, R22, -0.72134751081466674805 ;  /* 0xbf38aa3b02167423 */ /* 0x000fe20000010016 */
[----:B------:R-:W-:-:S03]  /*2ecf0*/  F2FP.BF16.F32.PACK_AB R5, R23, R5 ;  /* 0x000000051705723e */ /* 0x000fc600000010ff */
[----:B------:R-:W-:Y:S01]  /*2ed00*/  FMUL R22, R2, R22 ;  /* 0x0000001602167220 */ /* 0x000fe20000400000 */
[----:B--2---:R-:W-:Y:S02]  /*2ed10*/  F2FP.BF16.F32.PACK_AB R6, R16, R6 ;  /* 0x000000061006723e */ /* 0x004fe400000010ff */
[----:B------:R-:W-:-:S04]  /*2ed20*/  LEA R16, R29, R17, 0x2 ;  /* 0x000000111d107211 */ /* 0x000fc800078e10ff */
[----:B------:R-:W-:-:S05]  /*2ed30*/  LEA R27, R29, R16, 0x2 ;  /* 0x000000101d1b7211 */ /* 0x000fca00078e10ff */
[----:B0-----:R-:W-:-:S04]  /*2ed40*/  IMAD R10, R29, 0x4, R27 ;  /* 0x000000041d0a7824 */ /* 0x001fc800078e021b */
[C---:B------:R-:W-:Y:S01]  /*2ed50*/  IMAD R9, R29.reuse, 0x4, R10 ;  /* 0x000000041d097824 */ /* 0x040fe200078e020a */
[----:B------:R0:W-:Y:S04]  /*2ed60*/  STS.128 [R0+UR6+0x180], R4 ;  /* 0x0001800400007988 */ /* 0x0001e80008000c06 */
[C---:B------:R-:W-:Y:S01]  /*2ed70*/  LEA R8, R29.reuse, R9, 0x2 ;  /* 0x000000091d087211 */ /* 0x040fe200078e10ff */
[----:B------:R-:W-:Y:S01]  /*2ed80*/  STL.64 [R1+0x16a8], R16 ;  /* 0x0016a81001007387 */ /* 0x000fe20000100a00 */
[----:B0-----:R-:W-:Y:S01]  /*2ed90*/  FMUL R4, R2, R22 ;  /* 0x0000001602047220 */ /* 0x001fe20000400000 */
[----:B------:R-:W-:Y:S02]  /*2eda0*/  IADD3 R6, R12, -R13, RZ ;  /* 0x8000000d0c067210 */ /* 0x000fe40007ffe0ff */
[----:B------:R-:W-:Y:S01]  /*2edb0*/  LEA R7, R29, R8, 0x2 ;  /* 0x000000081d077211 */ /* 0x000fe200078e10ff */
[----:B------:R-:W-:-:S02]  /*2edc0*/  FFMA.FTZ R4, R2, 1.4426950216293334961, R4 ;  /* 0x3fb8aa3b02047823 */ /* 0x000fc40000010004 */
[----:B------:R-:W-:Y:S01]  /*2edd0*/  FADD R2, R6, -1 ;  /* 0xbf80000006027421 */ /* 0x000fe20000000000 */
[----:B------:R-:W-:Y:S01]  /*2ede0*/  LEA R6, R29, R7, 0x2 ;  /* 0x000000071d067211 */ /* 0x000fe200078e10ff */
[----:B------:R-:W-:Y:S04]  /*2edf0*/  STL [R1+0x16e8], R10 ;  /* 0x0016e80a01007387 */ /* 0x000fe80000100800 */
[----:B------:R0:W-:Y:S04]  /*2ee00*/  STL.64 [R1+0x1698], R8 ;  /* 0x0016980801007387 */ /* 0x0001e80000100a00 */
[----:B------:R-:W-:Y:S04]  /*2ee10*/  STL.64 [R1+0x16a0], R6 ;  /* 0x0016a00601007387 */ /* 0x000fe80000100a00 */
[----:B0-----:R-:W2:Y:S04]  /*2ee20*/  LDL.LU R9, [R1+0x158] ;  /* 0x0001580001097983 */ /* 0x001ea80000300800 */
[----:B------:R-:W4:Y:S04]  /*2ee30*/  LDL.LU R10, [R1+0x154] ;  /* 0x00015400010a7983 */ /* 0x000f280000300800 */
[----:B------:R-:W5:Y:S04]  /*2ee40*/  LDL.LU R19, [R1+0x150] ;  /* 0x0001500001137983 */ /* 0x000f680000300800 */
[----:B------:R-:W4:Y:S04]  /*2ee50*/  LDL.LU R3, [R1+0x15c] ;  /* 0x00015c0001037983 */ /* 0x000f280000300800 */
[----:B------:R-:W5:Y:S01]  /*2ee60*/  LDL.LU R15, [R1+0x8c] ;  /* 0x00008c00010f7983 */ /* 0x000f620000300800 */
[----:B---3--:R-:W-:-:S02]  /*2ee70*/  IADD3 R21, R18, -R21, RZ ;  /* 0x8000001512157210 */ /* 0x008fc40007ffe0ff */
[----:B------:R-:W-:Y:S01]  /*2ee80*/  MOV R13, R24 ;  /* 0x00000018000d7202 */ /* 0x000fe20000000f00 */
[----:B------:R-:W-:Y:S01]  /*2ee90*/  IMAD R24, R29, 0x4, R6 ;  /* 0x000000041d187824 */ /* 0x000fe200078e0206 */
[----:B------:R-:W-:Y:S01]  /*2eea0*/  MOV R23, 0x3dc6b27f ;  /* 0x3dc6b27f00177802 */ /* 0x000fe20000000f00 */
[----:B------:R-:W-:-:S03]  /*2eeb0*/  FADD R0, R21, -1 ;  /* 0xbf80000015007421 */ /* 0x000fc60000000000 */
[----:B------:R0:W-:Y:S01]  /*2eec0*/  STL.64 [R1+0x16c8], R24 ;  /* 0x0016c81801007387 */ /* 0x0001e20000100a00 */
[-C--:B------:R-:W-:Y:S01]  /*2eed0*/  FFMA.FTZ R22, R0, R23.reuse, -0.16845393180847167969 ;  /* 0xbe2c7f3000167423 */ /* 0x080fe20000010017 */
[----:B------:R-:W-:-:S03]  /*2eee0*/  FFMA.FTZ R21, R2, R23, -0.16845393180847167969 ;  /* 0xbe2c7f3002157423 */ /* 0x000fc60000010017 */
[C---:B------:R-:W-:Y:S01]  /*2eef0*/  FFMA.FTZ R22, R0.reuse, R22, 0.1716887056827545166 ;  /* 0x3e2fcf2a00167423 */ /* 0x040fe20000010016 */
[----:B0-----:R-:W0:Y:S03]  /*2ef00*/  LDC R25, c[0x0][0x278] ;  /* 0x00009e00ff197b82 */ /* 0x001e260000000800 */
[----:B------:R-:W-:Y:S01]  /*2ef10*/  FFMA.FTZ R22, R0, R22, -0.17900948226451873779 ;  /* 0xbe374e4300167423 */ /* 0x000fe20000010016 */
[----:B------:R-:W-:Y:S01]  /*2ef20*/  FFMA.FTZ R21, R2, R21, 0.1716887056827545166 ;  /* 0x3e2fcf2a02157423 */ /* 0x000fe20000010015 */
[----:B------:R-:W-:Y:S02]  /*2ef30*/  IADD3 R5, R14, -R20, RZ ;  /* 0x800000140e057210 */ /* 0x000fe40007ffe0ff */
[----:B------:R-:W-:Y:S01]  /*2ef40*/  FFMA.FTZ R22, R0, R22, 0.20512372255325317383 ;  /* 0x3e520bf400167423 */ /* 0x000fe20000010016 */
[----:B------:R-:W-:Y:S02]  /*2ef50*/  FFMA.FTZ R21, R2, R21, -0.17900948226451873779 ;  /* 0xbe374e4302157423 */ /* 0x000fe40000010015 */
[----:B------:R-:W-:Y:S01]  /*2ef60*/  FADD R5, R5, -1 ;  /* 0xbf80000005057421 */ /* 0x000fe20000000000 */
[----:B------:R-:W-:Y:S01]  /*2ef70*/  FFMA.FTZ R22, R0, R22, -0.24046532809734344482 ;  /* 0xbe763c8b00167423 */ /* 0x000fe20000010016 */
[----:B------:R-:W-:-:S02]  /*2ef80*/  FFMA.FTZ R21, R2, R21, 0.20512372255325317383 ;  /* 0x3e520bf402157423 */ /* 0x000fc40000010015 */
[----:B------:R-:W-:Y:S01]  /*2ef90*/  FFMA.FTZ R11, R5, R23, -0.16845393180847167969 ;  /* 0xbe2c7f30050b7423 */ /* 0x000fe20000010017 */
[----:B------:R-:W-:Y:S01]  /*2efa0*/  FFMA.FTZ R22, R0, R22, 0.28857114911079406738 ;  /* 0x3e93bf9900167423 */ /* 0x000fe20000010016 */
[----:B------:R-:W-:Y:S01]  /*2efb0*/  LEA R23, R29, R24, 0x2 ;  /* 0x000000181d177211 */ /* 0x000fe200078e10ff */
[----:B------:R-:W-:Y:S01]  /*2efc0*/  FFMA.FTZ R21, R2, R21, -0.24046532809734344482 ;  /* 0xbe763c8b02157423 */ /* 0x000fe20000010015 */
[----:B------:R-:W-:Y:S01]  /*2efd0*/  MOV R20, R26 ;  /* 0x0000001a00147202 */ /* 0x000fe20000000f00 */
[----:B------:R-:W-:Y:S01]  /*2efe0*/  FFMA.FTZ R22, R0, R22, -0.36067417263984680176 ;  /* 0xbeb8aa4900167423 */ /* 0x000fe20000010016 */
[----:B------:R-:W-:Y:S01]  /*2eff0*/  FFMA.FTZ R11, R5, R11, 0.1716887056827545166 ;  /* 0x3e2fcf2a050b7423 */ /* 0x000fe2000001000b */
[----:B------:R-:W-:Y:S02]  /*2f000*/  FFMA.FTZ R21, R2, R21, 0.28857114911079406738 ;  /* 0x3e93bf9902157423 */ /* 0x000fe40000010015 */
[----:B------:R-:W-:Y:S01]  /*2f010*/  FFMA.FTZ R22, R0, R22, 0.48089820146560668945 ;  /* 0x3ef6384a00167423 */ /* 0x000fe20000010016 */
[----:B0-----:R-:W-:Y:S01]  /*2f020*/  LEA R26, R25, R23, 0x2 ;  /* 0x00000017191a7211 */ /* 0x001fe200078e10ff */
[----:B------:R-:W-:Y:S01]  /*2f030*/  FFMA.FTZ R11, R5, R11, -0.17900948226451873779 ;  /* 0xbe374e43050b7423 */ /* 0x000fe2000001000b */
[----:B------:R-:W-:Y:S01]  /*2f040*/  FFMA.FTZ R21, R2, R21, -0.36067417263984680176 ;  /* 0xbeb8aa4902157423 */ /* 0x000fe20000010015 */
[----:B------:R-:W-:-:S02]  /*2f050*/  FFMA.FTZ R22, R0, R22, -0.72134751081466674805 ;  /* 0xbf38aa3b00167423 */ /* 0x000fc40000010016 */
[----:B------:R-:W-:Y:S02]  /*2f060*/  IMAD R29, R25, 0x4, R26 ;  /* 0x00000004191d7824 */ /* 0x000fe400078e021a */
[----:B------:R-:W-:Y:S01]  /*2f070*/  FFMA.FTZ R11, R5, R11, 0.20512372255325317383 ;  /* 0x3e520bf4050b7423 */ /* 0x000fe2000001000b */
[----:B------:R-:W-:Y:S01]  /*2f080*/  FFMA.FTZ R21, R2, R21, 0.48089820146560668945 ;  /* 0x3ef6384a02157423 */ /* 0x000fe20000010015 */
[----:B------:R-:W-:Y:S01]  /*2f090*/  FMUL R22, R0, R22 ;  /* 0x0000001600167220 */ /* 0x000fe20000400000 */
[----:B------:R-:W-:Y:S01]  /*2f0a0*/  LEA R6, R25, R29, 0x2 ;  /* 0x0000001d19067211 */ /* 0x000fe200078e10ff */
[----:B------:R-:W-:Y:S01]  /*2f0b0*/  FFMA.FTZ R11, R5, R11, -0.24046532809734344482 ;  /* 0xbe763c8b050b7423 */ /* 0x000fe2000001000b */
[----:B------:R-:W-:Y:S01]  /*2f0c0*/  FFMA.FTZ R21, R2, R21, -0.72134751081466674805 ;  /* 0xbf38aa3b02157423 */ /* 0x000fe20000010015 */
[----:B------:R-:W-:Y:S01]  /*2f0d0*/  FMUL R22, R0, R22 ;  /* 0x0000001600167220 */ /* 0x000fe20000400000 */
[----:B------:R-:W-:Y:S01]  /*2f0e0*/  LEA R6, R25, R6, 0x2 ;  /* 0x0000000619067211 */ /* 0x000fe200078e10ff */
[----:B------:R-:W-:Y:S01]  /*2f0f0*/  FFMA.FTZ R11, R5, R11, 0.28857114911079406738 ;  /* 0x3e93bf99050b7423 */ /* 0x000fe2000001000b */
[----:B------:R-:W-:Y:S01]  /*2f100*/  FMUL R21, R2, R21 ;  /* 0x0000001502157220 */ /* 0x000fe20000400000 */
[----:B------:R-:W-:Y:S01]  /*2f110*/  FFMA.FTZ R22, R0, 1.4426950216293334961, R22 ;  /* 0x3fb8aa3b00167823 */ /* 0x000fe20000010016 */
[----:B------:R-:W-:Y:S01]  /*2f120*/  LEA R6, R25, R6, 0x2 ;  /* 0x0000000619067211 */ /* 0x000fe200078e10ff */
[----:B------:R-:W-:Y:S01]  /*2f130*/  FFMA.FTZ R11, R5, R11, -0.36067417263984680176 ;  /* 0xbeb8aa49050b7423 */ /* 0x000fe2000001000b */
[----:B------:R-:W-:-:S03]  /*2f140*/  FMUL R21, R2, R21 ;  /* 0x0000001502157220 */ /* 0x000fc60000400000 */
[----:B------:R-:W-:Y:S02]  /*2f150*/  IMAD R6, R25, 0x4, R6 ;  /* 0x0000000419067824 */ /* 0x000fe400078e0206 */
[----:B------:R-:W-:Y:S01]  /*2f160*/  FFMA.FTZ R11, R5, R11, 0.48089820146560668945 ;  /* 0x3ef6384a050b7423 */ /* 0x000fe2000001000b */
[----:B------:R-:W-:-:S03]  /*2f170*/  FFMA.FTZ R21, R2, 1.4426950216293334961, R21 ;  /* 0x3fb8aa3b02157823 */ /* 0x000fc60000010015 */
[----:B------:R-:W-:Y:S01]  /*2f180*/  FFMA.FTZ R11, R5, R11, -0.72134751081466674805 ;  /* 0xbf38aa3b050b7423 */ /* 0x000fe2000001000b */
[----:B------:R-:W-:-:S03]  /*2f190*/  LEA R17, R25, R6, 0x2 ;  /* 0x0000000619117211 */ /* 0x000fc600078e10ff */
[----:B------:R-:W-:Y:S01]  /*2f1a0*/  FMUL R11, R5, R11 ;  /* 0x0000000b050b7220 */ /* 0x000fe20000400000 */
[----:B------:R-:W-:-:S03]  /*2f1b0*/  LEA R16, R25, R17, 0x2 ;  /* 0x0000001119107211 */ /* 0x000fc600078e10ff */
[----:B------:R-:W-:Y:S01]  /*2f1c0*/  FMUL R11, R5, R11 ;  /* 0x0000000b050b7220 */ /* 0x000fe20000400000 */
[----:B------:R-:W-:Y:S02]  /*2f1d0*/  ISETP.GE.U32.AND P6, PT, R18, 0x7f800000, PT ;  /* 0x7f8000001200780c */ /* 0x000fe40003fc6070 */
[----:B------:R-:W-:Y:S01]  /*2f1e0*/  LEA R2, R25, R16, 0x2 ;  /* 0x0000001019027211 */ /* 0x000fe200078e10ff */
[----:B------:R-:W-:Y:S01]  /*2f1f0*/  FFMA.FTZ R11, R5, 1.4426950216293334961, R11 ;  /* 0x3fb8aa3b050b7823 */ /* 0x000fe2000001000b */
[----:B------:R-:W-:Y:S04]  /*2f200*/  STL [R1+0x16ec], R23 ;  /* 0x0016ec1701007387 */ /* 0x000fe80000100800 */
[----:B------:R-:W-:Y:S04]  /*2f210*/  STL.64 [R1+0x16b0], R26 ;  /* 0x0016b01a01007387 */ /* 0x000fe80000100a00 */
[----:B------:R-:W-:Y:S04]  /*2f220*/  STL.64 [R1+0x16c0], R28 ;  /* 0x0016c01c01007387 */ /* 0x000fe80000100a00 */
[----:B------:R-:W-:Y:S01]  /*2f230*/  STL [R1+0x16f0], R17 ;  /* 0x0016f01101007387 */ /* 0x000fe20000100800 */
[----:B------:R-:W-:Y:S01]  /*2f240*/  ISETP.GE.U32.AND P4, PT, R12, 0x7f800000, PT ;  /* 0x7f8000000c00780c */ /* 0x000fe20003f86070 */
[----:B------:R-:W-:-:S04]  /*2f250*/  UIMAD UR4, UR7, UR4, URZ ;  /* 0x00000004070472a4 */ /* 0x000fc8000f8e023f */
[----:B------:R-:W-:Y:S01]  /*2f260*/  USHF.L.U32 UR8, UR4, 0x1, URZ ;  /* 0x0000000104087899 */ /* 0x000fe2000800063f */
[----:B------:R-:W-:Y:S01]  /*2f270*/  ISETP.GE.U32.AND P5, PT, R14, 0x7f800000, PT ;  /* 0x7f8000000e00780c */ /* 0x000fe20003fa6070 */
[----:B--2---:R-:W-:Y:S02]  /*2f280*/  FADD R9, R9, R4 ;  /* 0x0000000409097221 */ /* 0x004fe40000000000 */
[----:B------:R-:W0:Y:S08]  /*2f290*/  LDC.64 R4, c[0x0][0x228] ;  /* 0x00008a00ff047b82 */ /* 0x000e300000000a00 */
[----:B------:R-:W-:Y:S01]  /*2f2a0*/  BAR.SYNC.DEFER_BLOCKING 0x0 ;  /* 0x0000000000007b1d */ /* 0x000fe20000010000 */
[----:B-----5:R-:W-:-:S02]  /*2f2b0*/  ISETP.GE.U32.AND P1, PT, R15, 0x7f800000, PT ;  /* 0x7f8000000f00780c */ /* 0x020fc40003f26070 */
[----:B------:R-:W-:Y:S01]  /*2f2c0*/  FSETP.NEU.AND P3, PT, R15, RZ, PT ;  /* 0x000000ff0f00720b */ /* 0x000fe20003f6d000 */
[----:B------:R-:W-:-:S10]  /*2f2d0*/  FADD R6, R19, R21 ;  /* 0x0000001513067221 */ /* 0x000fd40000000000 */
[----:B------:R-:W-:-:S04]  /*2f2e0*/  @P1 IMAD.MOV.U32 R0, RZ, RZ, 0x7f800000 ;  /* 0x7f800000ff001424 */ /* 0x000fc800078e00ff */
[----:B------:R-:W-:Y:S02]  /*2f2f0*/  @P1 FFMA.FTZ R9, R15, R0, +INF ;  /* 0x7f8000000f091423 */ /* 0x000fe40000010000 */
[----:B------:R-:W1:Y:S01]  /*2f300*/  S2R R15, SR_CTAID.X ;  /* 0x00000000000f7919 */ /* 0x000e620000002500 */
[----:B------:R-:W2:Y:S01]  /*2f310*/  S2R R19, SR_TID.X ;  /* 0x0000000000137919 */ /* 0x000ea20000002100 */
[----:B----4-:R-:W-:Y:S01]  /*2f320*/  FADD R7, R3, R11 ;  /* 0x0000000b03077221 */ /* 0x010fe20000000000 */
[----:B------:R-:W-:Y:S01]  /*2f330*/  LEA R3, R25, R2, 0x2 ;  /* 0x0000000219037211 */ /* 0x000fe200078e10ff */
[----:B------:R-:W-:Y:S02]  /*2f340*/  FADD R8, R10, R22 ;  /* 0x000000160a087221 */ /* 0x000fe40000000000 */
[----:B------:R-:W3:Y:S04]  /*2f350*/  LDL.LU R22, [R1+0x220] ;  /* 0x0002200001167983 */ /* 0x000ee80000300800 */
[----:B------:R4:W-:Y:S04]  /*2f360*/  STL [R1+0x24], R2 ;  /* 0x0000240201007387 */ /* 0x0009e80000100800 */
[----:B------:R5:W-:Y:S01]  /*2f370*/  STL [R1+0x28], R3 ;  /* 0x0000280301007387 */ /* 0x000be20000100800 */
[----:B----4-:R-:W-:-:S02]  /*2f380*/  @P6 MOV R2, 0x7f800000 ;  /* 0x7f80000000026802 */ /* 0x010fc40000000f00 */
[----:B-----5:R-:W-:Y:S01]  /*2f390*/  LEA R3, R25, R3, 0x2 ;  /* 0x0000000319037211 */ /* 0x020fe200078e10ff */
[----:B------:R-:W-:Y:S02]  /*2f3a0*/  STL [R1+0x238], R9 ;  /* 0x0002380901007387 */ /* 0x000fe40000100800 */
[----:B------:R-:W-:Y:S02]  /*2f3b0*/  @P6 FFMA.FTZ R8, R18, R2, +INF ;  /* 0x7f80000012086423 */ /* 0x000fe40000010002 */
[----:B------:R4:W-:Y:S01]  /*2f3c0*/  STL [R1+0x3c], R3 ;  /* 0x00003c0301007387 */ /* 0x0009e20000100800 */
[----:B-1----:R-:W-:-:S03]  /*2f3d0*/  IMAD.SHL.U32 R15, R15, 0x20, RZ ;  /* 0x000000200f0f7824 */ /* 0x002fc600078e00ff */
[----:B------:R2:W-:Y:S01]  /*2f3e0*/  STL [R1+0x234], R8 ;  /* 0x0002340801007387 */ /* 0x0005e20000100800 */
[----:B----4-:R-:W-:Y:S02]  /*2f3f0*/  LEA R3, R25, R3, 0x2 ;  /* 0x0000000319037211 */ /* 0x010fe400078e10ff */
[----:B------:R-:W-:Y:S02]  /*2f400*/  @P4 MOV R0, 0x7f800000 ;  /* 0x7f80000000004802 */ /* 0x000fe40000000f00 */
[----:B--2---:R-:W-:Y:S01]  /*2f410*/  LOP3.LUT R8, R15, 0x1f, R19, 0xf8, !PT ;  /* 0x0000001f0f087812 */ /* 0x004fe200078ef813 */
[----:B------:R1:W-:Y:S04]  /*2f420*/  STL [R1+0x34], R3 ;  /* 0x0000340301007387 */ /* 0x0003e80000100800 */
[----:B------:R-:W2:Y:S01]  /*2f430*/  LDL.LU R19, [R1+0x148] ;  /* 0x0001480001137983 */ /* 0x000ea20000300800 */
[C---:B------:R-:W-:Y:S01]  /*2f440*/  @P4 FFMA.FTZ R6, R12.reuse, R0, +INF ;  /* 0x7f8000000c064423 */ /* 0x040fe20000010000 */
[----:B------:R-:W-:-:S04]  /*2f450*/  FSETP.NEU.AND P1, PT, R12, RZ, PT ;  /* 0x000000ff0c00720b */ /* 0x000fc80003f2d000 */
[----:B------:R4:W-:Y:S04]  /*2f460*/  STL [R1+0x230], R6 ;  /* 0x0002300601007387 */ /* 0x0009e80000100800 */
[----:B------:R-:W5:Y:S04]  /*2f470*/  LDL.LU R15, [R1+0x144] ;  /* 0x00014400010f7983 */ /* 0x000f680000300800 */
[----:B------:R-:W5:Y:S01]  /*2f480*/  LDL.LU R12, [R1+0x160] ;  /* 0x00016000010c7983 */ /* 0x000f620000300800 */
[----:B------:R-:W-:Y:S01]  /*2f490*/  IMAD R2, R8, UR5, RZ ;  /* 0x0000000508027c24 */ /* 0x000fe2000f8e02ff */
[----:B------:R-:W-:-:S02]  /*2f4a0*/  LEA R26, R25, R3, 0x2 ;  /* 0x00000003191a7211 */ /* 0x000fc400078e10ff */
[----:B-1----:R-:W5:Y:S01]  /*2f4b0*/  LDL.LU R3, [R1+0x10c] ;  /* 0x00010c0001037983 */ /* 0x002f620000300800 */
[----:B------:R-:W-:Y:S01]  /*2f4c0*/  IMAD.MOV.U32 R9, RZ, RZ, R20 ;  /* 0x000000ffff097224 */ /* 0x000fe200078e0014 */
[C---:B------:R-:W-:Y:S02]  /*2f4d0*/  SHF.L.U32 R11, R2.reuse, 0x1, RZ ;  /* 0x00000001020b7819 */ /* 0x040fe400000006ff */
[----:B------:R-:W5:Y:S01]  /*2f4e0*/  LDL.LU R20, [R1+0x108] ;  /* 0x0001080001147983 */ /* 0x000f620000300800 */
[----:B------:R-:W-:Y:S01]  /*2f4f0*/  IMAD.HI R21, R2, 0x2, RZ ;  /* 0x0000000202157827 */ /* 0x000fe200078e02ff */
[----:B0-----:R-:W-:Y:S02]  /*2f500*/  IADD3 R2, P4, P6, R11, UR8, R4 ;  /* 0x000000080b027c10 */ /* 0x001fe4000fe9e004 */
[----:B------:R-:W-:Y:S01]  /*2f510*/  STL [R1+0x16f4], R16 ;  /* 0x0016f41001007387 */ /* 0x000fe20000100800 */
[----:B------:R-:W-:-:S03]  /*2f520*/  IMAD.MOV.U32 R4, RZ, RZ, R14 ;  /* 0x000000ffff047224 */ /* 0x000fc600078e000e */
[----:B------:R-:W-:Y:S04]  /*2f530*/  STL [R1+0x16f8], R26 ;  /* 0x0016f81a01007387 */ /* 0x000fe80000100800 */
[----:B------:R-:W5:Y:S01]  /*2f540*/  LDL.LU R14, [R1+0x104] ;  /* 0x00010400010e7983 */ /* 0x000f620000300800 */
[----:B------:R-:W0:Y:S01]  /*2f550*/  S2R R10, SR_TID.X ;  /* 0x00000000000a7919 */ /* 0x000e220000002100 */
[----:B------:R-:W-:Y:S01]  /*2f560*/  @P5 MOV R0, 0x7f800000 ;  /* 0x7f80000000005802 */ /* 0x000fe20000000f00 */
[----:B------:R-:W-:-:S04]  /*2f570*/  UIMAD.WIDE UR4, UR4, 0x2, URZ ;  /* 0x00000002040478a5 */ /* 0x000fc8000f8e023f */
[----:B------:R-:W-:Y:S02]  /*2f580*/  @P5 FFMA.FTZ R7, R4, R0, +INF ;  /* 0x7f80000004075423 */ /* 0x000fe40000010000 */
[----:B------:R-:W-:Y:S02]  /*2f590*/  IADD3.X R0, R21, UR5, R5, P4, P6 ;  /* 0x0000000515007c10 */ /* 0x000fe4000a7ec405 */
[----:B------:R-:W-:Y:S01]  /*2f5a0*/  FSETP.NEU.AND P2, PT, R18, RZ, PT ;  /* 0x000000ff1200720b */ /* 0x000fe20003f4d000 */
[----:B------:R-:W1:Y:S01]  /*2f5b0*/  LDC R5, c[0x0][0x278] ;  /* 0x00009e00ff057b82 */ /* 0x000e620000000800 */
[C---:B----4-:R-:W-:Y:S01]  /*2f5c0*/  LEA R6, R25.reuse, R26, 0x2 ;  /* 0x0000001a19067211 */ /* 0x050fe200078e10ff */
[----:B------:R1:W-:Y:S01]  /*2f5d0*/  STL [R1+0x16fc], R4 ;  /* 0x0016fc0401007387 */ /* 0x0003e20000100800 */
[----:B------:R-:W-:Y:S02]  /*2f5e0*/  ULDC UR4, c[0x0][0x27c] ;  /* 0x00009f0000047ab9 */ /* 0x000fe40000000800 */
[----:B------:R-:W-:Y:S01]  /*2f5f0*/  LEA R8, R25, R6, 0x2 ;  /* 0x0000000619087211 */ /* 0x000fe200078e10ff */
[----:B------:R3:W-:Y:S04]  /*2f600*/  STL [R1+0x22c], R7 ;  /* 0x00022c0701007387 */ /* 0x0007e80000100800 */
[----:B------:R-:W4:Y:S04]  /*2f610*/  LDL.LU R11, [R1+0xfc] ;  /* 0x0000fc00010b7983 */ /* 0x000f280000300800 */
[----:B------:R-:W4:Y:S01]  /*2f620*/  LDL.LU R27, [R1+0xf8] ;  /* 0x0000f800011b7983 */ /* 0x000f220000300800 */
[----:B0-----:R-:W-:-:S02]  /*2f630*/  SHF.R.U32.HI R18, RZ, 0x5, R10 ;  /* 0x00000005ff127819 */ /* 0x001fc4000001160a */
[----:B------:R-:W-:Y:S02]  /*2f640*/  SHF.R.U32.HI R10, RZ, 0x5, R10 ;  /* 0x00000005ff0a7819 */ /* 0x000fe4000001160a */
[----:B------:R-:W-:Y:S02]  /*2f650*/  SGXT.U32 R18, R18, 0x2 ;  /* 0x000000021212781a */ /* 0x000fe40000000000 */
[----:B------:R-:W-:-:S03]  /*2f660*/  SGXT.U32 R10, R10, 0x2 ;  /* 0x000000020a0a781a */ /* 0x000fc60000000000 */
[-C--:B------:R-:W-:Y:S02]  /*2f670*/  IMAD R18, R18, R25.reuse, RZ ;  /* 0x0000001912127224 */ /* 0x080fe400078e02ff */
[----:B------:R-:W-:Y:S01]  /*2f680*/  IMAD R10, R10, R25, RZ ;  /* 0x000000190a0a7224 */ /* 0x000fe200078e02ff */
[----:B------:R-:W-:Y:S02]  /*2f690*/  STL [R1+0x218], R8 ;  /* 0x0002180801007387 */ /* 0x000fe40000100800 */
[----:B------:R-:W-:Y:S02]  /*2f6a0*/  LEA R18, R25, R18, 0x2 ;  /* 0x0000001219127211 */ /* 0x000fe400078e10ff */
[----:B-1----:R-:W-:Y:S02]  /*2f6b0*/  LEA R4, R5, R8, 0x2 ;  /* 0x0000000805047211 */ /* 0x002fe400078e10ff */
[----:B------:R-:W-:-:S04]  /*2f6c0*/  LEA R16, P6, R18, R2, 0x1 ;  /* 0x0000000212107211 */ /* 0x000fc800078c08ff */
[----:B------:R-:W-:Y:S01]  /*2f6d0*/  LEA.HI.X.SX32 R17, R18, R0, 0x1, P6 ;  /* 0x0000000012117211 */ /* 0x000fe200030f0eff */
[----:B------:R-:W-:Y:S01]  /*2f6e0*/  IMAD.MOV.U32 R21, RZ, RZ, R9 ;  /* 0x000000ffff157224 */ /* 0x000fe200078e0009 */
[----:B---3--:R-:W-:Y:S01]  /*2f6f0*/  LOP3.LUT R7, R22, 0x40, RZ, 0x3c, !PT ;  /* 0x0000004016077812 */ /* 0x008fe200078e3cff */
[----:B------:R0:W-:Y:S02]  /*2f700*/  STL [R1+0x1700], R22 ;  /* 0x0017001601007387 */ /* 0x0001e40000100800 */
[----:B0-----:R-:W-:-:S04]  /*2f710*/  LEA R22, P4, R10, R2, 0x1 ;  /* 0x000000020a167211 */ /* 0x001fc800078808ff */
[----:B------:R-:W-:Y:S01]  /*2f720*/  LEA.HI.X.SX32 R23, R10, R0, 0x1, P4 ;  /* 0x000000000a177211 */ /* 0x000fe200020f0eff */
[----:B------:R-:W-:Y:S04]  /*2f730*/  STL [R1+0x224], R4 ;  /* 0x0002240401007387 */ /* 0x000fe80000100800 */
[----:B------:R0:W-:Y:S04]  /*2f740*/  STL.64 [R1+0x210], R22 ;  /* 0x0002101601007387 */ /* 0x0001e80000100a00 */
[----:B0-----:R-:W3:Y:S04]  /*2f750*/  LDL.LU R22, [R1+0xec] ;  /* 0x0000ec0001167983 */ /* 0x001ee80000300800 */
[----:B------:R0:W-:Y:S04]  /*2f760*/  STL.64 [R1+0x208], R16 ;  /* 0x0002081001007387 */ /* 0x0001e80000100a00 */
[----:B------:R-:W3:Y:S01]  /*2f770*/  LDL.LU R4, [R1+0xe8] ;  /* 0x0000e80001047983 */ /* 0x000ee20000300800 */
[----:B--2---:R-:W-:-:S03]  /*2f780*/  LEA R8, P5, R19, R2, 0x1 ;  /* 0x0000000213087211 */ /* 0x004fc600078a08ff */
[----:B------:R-:W2:Y:S01]  /*2f790*/  LDL.LU R26, [R1+0xe0] ;  /* 0x0000e000011a7983 */ /* 0x000ea20000300800 */
[----:B------:R-:W-:-:S05]  /*2f7a0*/  LEA.HI.X.SX32 R9, R19, R0, 0x1, P5 ;  /* 0x0000000013097211 */ /* 0x000fca00028f0eff */
[----:B------:R1:W-:Y:S04]  /*2f7b0*/  STL.64 [R1+0x200], R8 ;  /* 0x0002000801007387 */ /* 0x0003e80000100a00 */
[----:B0-----:R-:W2:Y:S01]  /*2f7c0*/  LDL.LU R16, [R1+0xe4] ;  /* 0x0000e40001107983 */ /* 0x001ea20000300800 */
[----:B-----5:R-:W-:-:S03]  /*2f7d0*/  LEA R24, P6, R12, R2, 0x1 ;  /* 0x000000020c187211 */ /* 0x020fc600078c08ff */
[----:B------:R-:W5:Y:S01]  /*2f7e0*/  LDL.LU R17, [R1+0xdc] ;  /* 0x0000dc0001117983 */ /* 0x000f620000300800 */
[----:B------:R-:W-:-:S03]  /*2f7f0*/  LEA.HI.X.SX32 R25, R12, R0, 0x1, P6 ;  /* 0x000000000c197211 */ /* 0x000fc600030f0eff */
[----:B------:R-:W5:Y:S01]  /*2f800*/  LDL.LU R23, [R1+0xb8] ;  /* 0x0000b80001177983 */ /* 0x000f620000300800 */
[-C--:B------:R-:W-:Y:S02]  /*2f810*/  LEA R28, P4, R15, R2.reuse, 0x1 ;  /* 0x000000020f1c7211 */ /* 0x080fe400078808ff */
[----:B------:R-:W-:Y:S01]  /*2f820*/  LEA R18, P5, R3, R2, 0x1 ;  /* 0x0000000203127211 */ /* 0x000fe200078a08ff */
[----:B------:R-:W5:Y:S01]  /*2f830*/  LDL.LU R10, [R1+0xb0] ;  /* 0x0000b000010a7983 */ /* 0x000f620000300800 */
[----:B------:R-:W-:-:S03]  /*2f840*/  LEA.HI.X.SX32 R29, R15, R0, 0x1, P4 ;  /* 0x000000000f1d7211 */ /* 0x000fc600020f0eff */
[----:B------:R0:W-:Y:S01]  /*2f850*/  STL.64 [R1+0x1f0], R24 ;  /* 0x0001f01801007387 */ /* 0x0001e20000100a00 */
[----:B------:R-:W-:-:S03]  /*2f860*/  LEA.HI.X.SX32 R19, R3, R0, 0x1, P5 ;  /* 0x0000000003137211 */ /* 0x000fc600028f0eff */
[----:B------:R-:W5:Y:S01]  /*2f870*/  LDL.LU R15, [R1+0x70] ;  /* 0x00007000010f7983 */ /* 0x000f620000300800 */
[----:B-1----:R-:W-:-:S03]  /*2f880*/  LEA R8, P4, R20, R2, 0x1 ;  /* 0x0000000214087211 */ /* 0x002fc600078808ff */
[----:B------:R-:W5:Y:S01]  /*2f890*/  LDL.LU R12, [R1+0x64] ;  /* 0x00006400010c7983 */ /* 0x000f620000300800 */
[----:B------:R-:W-:-:S03]  /*2f8a0*/  LEA.HI.X.SX32 R9, R20, R0, 0x1, P4 ;  /* 0x0000000014097211 */ /* 0x000fc600020f0eff */
[----:B------:R-:W-:Y:S01]  /*2f8b0*/  STL.64 [R1+0x1e8], R18 ;  /* 0x0001e81201007387 */ /* 0x000fe20000100a00 */
[----:B0-----:R-:W-:-:S03]  /*2f8c0*/  LEA R24, P6, R14, R2, 0x1 ;  /* 0x000000020e187211 */ /* 0x001fc600078c08ff */
[----:B------:R-:W5:Y:S01]  /*2f8d0*/  LDL.LU R3, [R1+0x60] ;  /* 0x0000600001037983 */ /* 0x000f620000300800 */
[----:B------:R-:W-:-:S03]  /*2f8e0*/  LEA.HI.X.SX32 R25, R14, R0, 0x1, P6 ;  /* 0x000000000e197211 */ /* 0x000fc600030f0eff */
[----:B------:R-:W5:Y:S04]  /*2f8f0*/  LDL.LU R20, [R1+0x5c] ;  /* 0x00005c0001147983 */ /* 0x000f680000300800 */
[----:B------:R0:W-:Y:S04]  /*2f900*/  STL.64 [R1+0x1e0], R8 ;  /* 0x0001e00801007387 */ /* 0x0001e80000100a00 */
[----:B------:R-:W5:Y:S01]  /*2f910*/  LDL.LU R14, [R1+0x58] ;  /* 0x00005800010e7983 */ /* 0x000f620000300800 */
[----:B0-----:R-:W-:-:S03]  /*2f920*/  MOV R9, R13 ;  /* 0x0000000d00097202 */ /* 0x001fc60000000f00 */
[----:B------:R-:W5:Y:S01]  /*2f930*/  LDL.LU R13, [R1+0x54] ;  /* 0x00005400010d7983 */ /* 0x000f620000300800 */
[----:B----4-:R-:W-:-:S03]  /*2f940*/  LEA R18, P5, R11, R2, 0x1 ;  /* 0x000000020b127211 */ /* 0x010fc600078a08ff */
[----:B------:R0:W-:Y:S01]  /*2f950*/  STL.64 [R1+0x1d0], R24 ;  /* 0x0001d01801007387 */ /* 0x0001e20000100a00 */
[----:B------:R-:W-:Y:S02]  /*2f960*/  LEA.HI.X.SX32 R19, R11, R0, 0x1, P5 ;  /* 0x000000000b137211 */ /* 0x000fe400028f0eff */
[-C--:B------:R-:W-:Y:S02]  /*2f970*/  LEA R8, P4, R27, R2.reuse, 0x1 ;  /* 0x000000021b087211 */ /* 0x080fe400078808ff */
[----:B0-----:R-:W-:Y:S02]  /*2f980*/  LEA R24, P6, R21, R2, 0x1 ;  /* 0x0000000215187211 */ /* 0x001fe400078c08ff */
[----:B------:R-:W-:Y:S02]  /*2f990*/  MOV R25, R21 ;  /* 0x0000001500197202 */ /* 0x000fe40000000f00 */
[----:B------:R-:W4:Y:S04]  /*2f9a0*/  LDL.LU R21, [R1+0x50] ;  /* 0x0000500001157983 */ /* 0x000f280000300800 */
[----:B------:R-:W4:Y:S04]  /*2f9b0*/  LDL.LU R11, [R1+0x48] ;  /* 0x00004800010b7983 */ /* 0x000f280000300800 */
[----:B------:R0:W-:Y:S01]  /*2f9c0*/  STL.64 [R1+0x1c8], R18 ;  /* 0x0001c81201007387 */ /* 0x0001e20000100a00 */
[----:B------:R-:W-:-:S02]  /*2f9d0*/  LEA.HI.X.SX32 R25, R25, R0, 0x1, P6 ;  /* 0x0000000019197211 */ /* 0x000fc400030f0eff */
[----:B0-----:R-:W-:Y:S02]  /*2f9e0*/  LEA R18, P5, R9, R2, 0x1 ;  /* 0x0000000209127211 */ /* 0x001fe400078a08ff */
[----:B------:R-:W-:Y:S02]  /*2f9f0*/  MOV R19, R9 ;  /* 0x0000000900137202 */ /* 0x000fe40000000f00 */
[-C--:B------:R-:W-:Y:S02]  /*2fa00*/  LEA.HI.X.SX32 R9, R27, R0.reuse, 0x1, P4 ;  /* 0x000000001b097211 */ /* 0x080fe400020f0eff */
[----:B------:R-:W4:Y:S01]  /*2fa10*/  LDL.LU R27, [R1+0x8] ;  /* 0x00000800011b7983 */ /* 0x000f220000300800 */
[----:B------:R-:W-:-:S03]  /*2fa20*/  LEA.HI.X.SX32 R19, R19, R0, 0x1, P5 ;  /* 0x0000000013137211 */ /* 0x000fc600028f0eff */
[----:B------:R3:W-:Y:S04]  /*2fa30*/  STL.64 [R1+0x1c0], R8 ;  /* 0x0001c00801007387 */ /* 0x0007e80000100a00 */
[----:B------:R0:W-:Y:S04]  /*2fa40*/  STL.64 [R1+0x1b8], R24 ;  /* 0x0001b81801007387 */ /* 0x0001e80000100a00 */
[----:B------:R2:W-:Y:S01]  /*2fa50*/  STL.64 [R1+0x1b0], R18 ;  /* 0x0001b01201007387 */ /* 0x0005e20000100a00 */
[----:B---3--:R-:W-:-:S04]  /*2fa60*/  LEA R8, P4, R22, R2, 0x1 ;  /* 0x0000000216087211 */ /* 0x008fc800078808ff */
[----:B------:R-:W-:Y:S02]  /*2fa70*/  LEA.HI.X.SX32 R9, R22, R0, 0x1, P4 ;  /* 0x0000000016097211 */ /* 0x000fe400020f0eff */
[----:B------:R-:W3:Y:S01]  /*2fa80*/  LDL.LU R22, [R1+0x1700] ;  /* 0x0017000001167983 */ /* 0x000ee20000300800 */
[-C--:B0-----:R-:W-:Y:S02]  /*2fa90*/  LEA R24, P6, R4, R2.reuse, 0x1 ;  /* 0x0000000204187211 */ /* 0x081fe400078c08ff */
[----:B--2---:R-:W-:Y:S02]  /*2faa0*/  LEA R18, P5, R26, R2, 0x1 ;  /* 0x000000021a127211 */ /* 0x004fe400078a08ff */
[-C--:B------:R-:W-:Y:S01]  /*2fab0*/  LEA.HI.X.SX32 R25, R4, R0.reuse, 0x1, P6 ;  /* 0x0000000004197211 */ /* 0x080fe200030f0eff */
[----:B------:R0:W-:Y:S01]  /*2fac0*/  STL.64 [R1+0x1a8], R8 ;  /* 0x0001a80801007387 */ /* 0x0001e20000100a00 */
[----:B------:R-:W-:-:S03]  /*2fad0*/  LEA.HI.X.SX32 R19, R26, R0, 0x1, P5 ;  /* 0x000000001a137211 */ /* 0x000fc600028f0eff */
[----:B------:R-:W2:Y:S04]  /*2fae0*/  LDL.LU R4, [R1+0x16fc] ;  /* 0x0016fc0001047983 */ /* 0x000ea80000300800 */
[----:B------:R5:W-:Y:S01]  /*2faf0*/  STL.64 [R1+0x1a0], R24 ;  /* 0x0001a01801007387 */ /* 0x000be20000100a00 */
[----:B0-----:R-:W-:-:S03]  /*2fb00*/  LEA R8, P4, R16, R2, 0x1 ;  /* 0x0000000210087211 */ /* 0x001fc600078808ff */
[----:B------:R-:W3:Y:S01]  /*2fb10*/  LDL.LU R26, [R1+0x16f8] ;  /* 0x0016f800011a7983 */ /* 0x000ee20000300800 */
[----:B------:R-:W-:-:S03]  /*2fb20*/  LEA.HI.X.SX32 R9, R16, R0, 0x1, P4 ;  /* 0x0000000010097211 */ /* 0x000fc600020f0eff */
[----:B------:R0:W-:Y:S01]  /*2fb30*/  STL.64 [R1+0x198], R18 ;  /* 0x0001981201007387 */ /* 0x0001e20000100a00 */
[----:B-----5:R-:W-:-:S03]  /*2fb40*/  LEA R24, P6, R17, R2, 0x1 ;  /* 0x0000000211187211 */ /* 0x020fc600078c08ff */
[----:B------:R-:W5:Y:S01]  /*2fb50*/  LDL.LU R16, [R1+0x16f4] ;  /* 0x0016f40001107983 */ /* 0x000f620000300800 */
[----:B------:R-:W-:-:S03]  /*2fb60*/  LEA.HI.X.SX32 R25, R17, R0, 0x1, P6 ;  /* 0x0000000011197211 */ /* 0x000fc600030f0eff */
[----:B------:R1:W-:Y:S01]  /*2fb70*/  STL.64 [R1+0x190], R8 ;  /* 0x0001900801007387 */ /* 0x0003e20000100a00 */
[----:B0-----:R-:W-:-:S03]  /*2fb80*/  LEA R18, P5, R23, R2, 0x1 ;  /* 0x0000000217127211 */ /* 0x001fc600078a08ff */
[----:B------:R-:W2:Y:S01]  /*2fb90*/  LDL.LU R17, [R1+0x16f0] ;  /* 0x0016f00001117983 */ /* 0x000ea20000300800 */
[----:B------:R-:W-:-:S03]  /*2fba0*/  LEA.HI.X.SX32 R19, R23, R0, 0x1, P5 ;  /* 0x0000000017137211 */ /* 0x000fc600028f0eff */
[----:B------:R0:W-:Y:S01]  /*2fbb0*/  STL.64 [R1+0x188], R24 ;  /* 0x0001881801007387 */ /* 0x0001e20000100a00 */
[----:B-1----:R-:W-:-:S03]  /*2fbc0*/  LEA R8, P4, R10, R2, 0x1 ;  /* 0x000000020a087211 */ /* 0x002fc600078808ff */
[----:B------:R-:W2:Y:S01]  /*2fbd0*/  LDL.LU R23, [R1+0x16ec] ;  /* 0x0016ec0001177983 */ /* 0x000ea20000300800 */
[----:B------:R-:W-:-:S03]  /*2fbe0*/  LEA.HI.X.SX32 R9, R10, R0, 0x1, P4 ;  /* 0x000000000a097211 */ /* 0x000fc600020f0eff */
[----:B------:R1:W-:Y:S01]  /*2fbf0*/  STL.64 [R1+0x180], R18 ;  /* 0x0001801201007387 */ /* 0x0003e20000100a00 */
[----:B0-----:R-:W-:-:S03]  /*2fc00*/  LEA R24, P6, R15, R2, 0x1 ;  /* 0x000000020f187211 */ /* 0x001fc600078c08ff */
[----:B------:R-:W2:Y:S01]  /*2fc10*/  LDL.LU R10, [R1+0x16e8] ;  /* 0x0016e800010a7983 */ /* 0x000ea20000300800 */
[----:B------:R-:W-:Y:S02]  /*2fc20*/  LEA.HI.X.SX32 R25, R15, R0, 0x1, P6 ;  /* 0x000000000f197211 */ /* 0x000fe400030f0eff */
[C---:B-1----:R-:W-:Y:S01]  /*2fc30*/  LEA R18, P5, R12.reuse, R2, 0x1 ;  /* 0x000000020c127211 */ /* 0x042fe200078a08ff */
[----:B------:R0:W-:Y:S03]  /*2fc40*/  STL.64 [R1+0x178], R8 ;  /* 0x0001780801007387 */ /* 0x0001e60000100a00 */
[----:B------:R-:W-:Y:S01]  /*2fc50*/  LEA.HI.X.SX32 R19, R12, R0, 0x1, P5 ;  /* 0x000000000c137211 */ /* 0x000fe200028f0eff */
[----:B------:R-:W2:Y:S04]  /*2fc60*/  LDL.LU R15, [R1+0x16e4] ;  /* 0x0016e400010f7983 */ /* 0x000ea80000300800 */
[----:B------:R1:W-:Y:S01]  /*2fc70*/  STL.64 [R1+0x170], R24 ;  /* 0x0001701801007387 */ /* 0x0003e20000100a00 */
[----:B0-----:R-:W-:-:S03]  /*2fc80*/  LEA R8, P4, R3, R2, 0x1 ;  /* 0x0000000203087211 */ /* 0x001fc600078808ff */
[----:B------:R-:W3:Y:S01]  /*2fc90*/  LDL.LU R12, [R1+0x16e0] ;  /* 0x0016e000010c7983 */ /* 0x000ee20000300800 */
[----:B------:R-:W-:-:S03]  /*2fca0*/  LEA.HI.X.SX32 R9, R3, R0, 0x1, P4 ;  /* 0x0000000003097211 */ /* 0x000fc600020f0eff */
[----:B------:R0:W-:Y:S01]  /*2fcb0*/  STL.64 [R1+0x168], R18 ;  /* 0x0001681201007387 */ /* 0x0001e20000100a00 */
[----:B-1----:R-:W-:-:S03]  /*2fcc0*/  LEA R24, P6, R20, R2, 0x1 ;  /* 0x0000000214187211 */ /* 0x002fc600078c08ff */
        /* <DEDUP_REMOVED lines=8> */
[----:B------:R-:W3:Y:S01]  /*2fd50*/  LDL.LU R14, [R1+0x16d4] ;  /* 0x0016d400010e7983 */ /* 0x000ee20000300800 */
[----:B------:R-:W-:-:S03]  /*2fd60*/  LEA.HI.X.SX32 R9, R13, R0, 0x1, P4 ;  /* 0x000000000d097211 */ /* 0x000fc600020f0eff */
[----:B------:R0:W-:Y:S04]  /*2fd70*/  STL.64 [R1+0x150], R18 ;  /* 0x0001501201007387 */ /* 0x0001e80000100a00 */
[----:B------:R-:W3:Y:S01]  /*2fd80*/  LDL.LU R13, [R1+0x16d0] ;  /* 0x0016d000010d7983 */ /* 0x000ee20000300800 */
[----:B----4-:R-:W-:-:S03]  /*2fd90*/  LEA R24, P6, R21, R2, 0x1 ;  /* 0x0000000215187211 */ /* 0x010fc600078c08ff */
[----:B------:R1:W-:Y:S01]  /*2fda0*/  STL.64 [R1+0x148], R8 ;  /* 0x0001480801007387 */ /* 0x0003e20000100a00 */
[----:B------:R-:W-:Y:S02]  /*2fdb0*/  LEA.HI.X.SX32 R25, R21, R0, 0x1, P6 ;  /* 0x0000000015197211 */ /* 0x000fe400030f0eff */
[----:B0-----:R-:W-:-:S03]  /*2fdc0*/  LEA R18, P5, R11, R2, 0x1 ;  /* 0x000000020b127211 */ /* 0x001fc600078a08ff */
[----:B------:R2:W-:Y:S01]  /*2fdd0*/  STL.64 [R1+0x140], R24 ;  /* 0x0001401801007387 */ /* 0x0005e20000100a00 */
[----:B------:R-:W-:Y:S02]  /*2fde0*/  LEA.HI.X.SX32 R19, R11, R0, 0x1, P5 ;  /* 0x000000000b137211 */ /* 0x000fe400028f0eff */
[----:B-1----:R-:W-:-:S04]  /*2fdf0*/  LEA R8, P4, R27, R2, 0x1 ;  /* 0x000000021b087211 */ /* 0x002fc800078808ff */
[----:B------:R-:W-:Y:S01]  /*2fe00*/  LEA.HI.X.SX32 R9, R27, R0, 0x1, P4 ;  /* 0x000000001b097211 */ /* 0x000fe200020f0eff */
[----:B------:R3:W-:Y:S04]  /*2fe10*/  STL.64 [R1+0x138], R18 ;  /* 0x0001381201007387 */ /* 0x0007e80000100a00 */
[----:B------:R0:W-:Y:S01]  /*2fe20*/  STL.64 [R1+0x130], R8 ;  /* 0x0001300801007387 */ /* 0x0001e20000100a00 */
[----:B------:R-:W-:Y:S02]  /*2fe30*/  MOV R21, R29 ;  /* 0x0000001d00157202 */ /* 0x000fe40000000f00 */
[----:B--2---:R-:W-:-:S04]  /*2fe40*/  LEA R24, P6, R20, R2, 0x1 ;  /* 0x0000000214187211 */ /* 0x004fc800078c08ff */
[----:B------:R-:W-:Y:S01]  /*2fe50*/  LEA.HI.X.SX32 R25, R20, R0, 0x1, P6 ;  /* 0x0000000014197211 */ /* 0x000fe200030f0eff */
[----:B------:R-:W-:Y:S01]  /*2fe60*/  IMAD.MOV.U32 R20, RZ, RZ, R28 ;  /* 0x000000ffff147224 */ /* 0x000fe200078e001c */
[CC--:B-----5:R-:W-:Y:S02]  /*2fe70*/  LEA R28, P6, R3.reuse, R2.reuse, 0x1 ;  /* 0x00000002031c7211 */ /* 0x0e0fe400078c08ff */
[C---:B---3--:R-:W-:Y:S01]  /*2fe80*/  LEA R18, P5, R14.reuse, R2, 0x1 ;  /* 0x000000020e127211 */ /* 0x048fe200078a08ff */
[----:B------:R1:W-:Y:S01]  /*2fe90*/  STL.64 [R1+0x128], R24 ;  /* 0x0001281801007387 */ /* 0x0003e20000100a00 */
[-C--:B------:R-:W-:Y:S02]  /*2fea0*/  LEA.HI.X.SX32 R29, R3, R0.reuse, 0x1, P6 ;  /* 0x00000000031d7211 */ /* 0x080fe400030f0eff */
[----:B------:R-:W-:Y:S02]  /*2feb0*/  LEA.HI.X.SX32 R19, R14, R0, 0x1, P5 ;  /* 0x000000000e137211 */ /* 0x000fe400028f0eff */
[----:B0-----:R-:W-:-:S04]  /*2fec0*/  LEA R8, P4, R13, R2, 0x1 ;  /* 0x000000020d087211 */ /* 0x001fc800078808ff */
[----:B------:R-:W-:Y:S01]  /*2fed0*/  LEA.HI.X.SX32 R9, R13, R0, 0x1, P4 ;  /* 0x000000000d097211 */ /* 0x000fe200020f0eff */
[----:B-1----:R-:W2:Y:S04]  /*2fee0*/  LDL.LU.64 R24, [R1+0x16c8] ;  /* 0x0016c80001187983 */ /* 0x002ea80000300a00 */
[----:B------:R-:W-:Y:S04]  /*2fef0*/  STL.64 [R1+0x120], R18 ;  /* 0x0001201201007387 */ /* 0x000fe80000100a00 */
[----:B------:R-:W-:Y:S04]  /*2ff00*/  STL.64 [R1+0x118], R8 ;  /* 0x0001180801007387 */ /* 0x000fe80000100a00 */
[----:B------:R0:W-:Y:S04]  /*2ff10*/  STL.64 [R1+0x110], R28 ;  /* 0x0001101c01007387 */ /* 0x0001e80000100a00 */
[----:B0-----:R-:W3:Y:S01]  /*2ff20*/  LDL.LU.64 R28, [R1+0x16c0] ;  /* 0x0016c000011c7983 */ /* 0x001ee20000300a00 */
[----:B------:R-:W-:-:S02]  /*2ff30*/  LEA R18, P5, R12, R2, 0x1 ;  /* 0x000000020c127211 */ /* 0x000fc400078a08ff */
[----:B------:R-:W-:Y:S02]  /*2ff40*/  MOV R3, R26 ;  /* 0x0000001a00037202 */ /* 0x000fe40000000f00 */
[----:B------:R-:W-:Y:S01]  /*2ff50*/  LEA.HI.X.SX32 R19, R12, R0, 0x1, P5 ;  /* 0x000000000c137211 */ /* 0x000fe200028f0eff */
[----:B------:R-:W-:Y:S01]  /*2ff60*/  IMAD.MOV.U32 R14, RZ, RZ, R16 ;  /* 0x000000ffff0e7224 */ /* 0x000fe200078e0010 */
[----:B------:R-:W-:-:S03]  /*2ff70*/  LEA R16, P5, R15, R2, 0x1 ;  /* 0x000000020f107211 */ /* 0x000fc600078a08ff */
[----:B------:R0:W-:Y:S01]  /*2ff80*/  STL.64 [R1+0x108], R18 ;  /* 0x0001081201007387 */ /* 0x0001e20000100a00 */
[----:B------:R-:W-:Y:S02]  /*2ff90*/  MOV R11, R17 ;  /* 0x00000011000b7202 */ /* 0x000fe40000000f00 */
[----:B------:R-:W-:Y:S01]  /*2ffa0*/  LEA.HI.X.SX32 R17, R15, R0, 0x1, P5 ;  /* 0x000000000f117211 */ /* 0x000fe200028f0eff */
[----:B0-----:R-:W4:Y:S01]  /*2ffb0*/  LDL.LU.64 R18, [R1+0x16b8] ;  /* 0x0016b80001127983 */ /* 0x001f220000300a00 */
[----:B--2---:R-:W-:-:S04]  /*2ffc0*/  LEA R8, P4, R25, R2, 0x1 ;  /* 0x0000000219087211 */ /* 0x004fc800078808ff */
[----:B------:R-:W-:-:S05]  /*2ffd0*/  LEA.HI.X.SX32 R9, R25, R0, 0x1, P4 ;  /* 0x0000000019097211 */ /* 0x000fca00020f0eff */
[----:B------:R-:W-:Y:S01]  /*2ffe0*/  STL.64 [R1+0x100], R8 ;  /* 0x0001000801007387 */ /* 0x000fe20000100a00 */
[----:B---3--:R-:W-:-:S04]  /*2fff0*/  LEA R26, P6, R28, R2, 0x1 ;  /* 0x000000021c1a7211 */ /* 0x008fc800078c08ff */
[----:B------:R-:W-:-:S05]  /*30000*/  LEA.HI.X.SX32 R27, R28, R0, 0x1, P6 ;  /* 0x000000001c1b7211 */ /* 0x000fca00030f0eff */
[----:B------:R0:W-:Y:S04]  /*30010*/  STL.64 [R1+0xf8], R26 ;  /* 0x0000f81a01007387 */ /* 0x0001e80000100a00 */
[----:B0-----:R-:W2:Y:S04]  /*30020*/  LDL.LU.64 R26, [R1+0x16b0] ;  /* 0x0016b000011a7983 */ /* 0x001ea80000300a00 */
[----:B------:R0:W-:Y:S04]  /*30030*/  STL.64 [R1+0xf0], R16 ;  /* 0x0000f01001007387 */ /* 0x0001e80000100a00 */
[----:B0-----:R-:W3:Y:S01]  /*30040*/  LDL.LU.64 R16, [R1+0x16a8] ;  /* 0x0016a80001107983 */ /* 0x001ee20000300a00 */
[----:B----4-:R-:W-:-:S02]  /*30050*/  LEA R8, P4, R19, R2, 0x1 ;  /* 0x0000000213087211 */ /* 0x010fc400078808ff */
[----:B------:R-:W-:Y:S02]  /*30060*/  MOV R28, R6 ;  /* 0x00000006001c7202 */ /* 0x000fe40000000f00 */
[----:B------:R-:W-:Y:S02]  /*30070*/  LEA.HI.X.SX32 R9, R19, R0, 0x1, P4 ;  /* 0x0000000013097211 */ /* 0x000fe400020f0eff */
[C---:B------:R-:W-:Y:S02]  /*30080*/  LEA R6, P6, R18.reuse, R2, 0x1 ;  /* 0x0000000212067211 */ /* 0x040fe400078c08ff */
[----:B------:R-:W-:Y:S01]  /*30090*/  MOV R25, R7 ;  /* 0x0000000700197202 */ /* 0x000fe20000000f00 */
[----:B------:R-:W-:Y:S01]  /*300a0*/  STL.64 [R1+0xe8], R8 ;  /* 0x0000e80801007387 */ /* 0x000fe20000100a00 */
[----:B------:R-:W-:Y:S01]  /*300b0*/  LEA.HI.X.SX32 R7, R18, R0, 0x1, P6 ;  /* 0x0000000012077211 */ /* 0x000fe200030f0eff */
[----:B------:R-:W-:-:S04]  /*300c0*/  IMAD.MOV.U32 R19, RZ, RZ, R13 ;  /* 0x000000ffff137224 */ /* 0x000fc800078e000d */
[----:B------:R0:W-:Y:S04]  /*300d0*/  STL.64 [R1+0xe0], R6 ;  /* 0x0000e00601007387 */ /* 0x0001e80000100a00 */
[----:B0-----:R-:W4:Y:S01]  /*300e0*/  LDL.LU.64 R6, [R1+0x16a0] ;  /* 0x0016a00001067983 */ /* 0x001f220000300a00 */
[CC--:B---3--:R-:W-:Y:S02]  /*300f0*/  LEA R12, P5, R17.reuse, R2.reuse, 0x1 ;  /* 0x00000002110c7211 */ /* 0x0c8fe400078a08ff */
[C---:B------:R-:W-:Y:S02]  /*30100*/  LEA R8, P4, R16.reuse, R2, 0x1 ;  /* 0x0000000210087211 */ /* 0x040fe400078808ff */
[-C--:B------:R-:W-:Y:S02]  /*30110*/  LEA.HI.X.SX32 R19, R17, R0.reuse, 0x1, P5 ;  /* 0x0000000011137211 */ /* 0x080fe400028f0eff */
[----:B------:R-:W-:Y:S01]  /*30120*/  LEA.HI.X.SX32 R9, R16, R0, 0x1, P4 ;  /* 0x0000000010097211 */ /* 0x000fe200020f0eff */
[----:B------:R-:W-:Y:S04]  /*30130*/  STL [R1+0xd8], R12 ;  /* 0x0000d80c01007387 */ /* 0x000fe80000100800 */
[----:B------:R-:W-:Y:S04]  /*30140*/  STL [R1+0xdc], R19 ;  /* 0x0000dc1301007387 */ /* 0x000fe80000100800 */
[----:B------:R0:W-:Y:S04]  /*30150*/  STL.64 [R1+0xd0], R8 ;  /* 0x0000d00801007387 */ /* 0x0001e80000100a00 */
[----:B0-----:R-:W3:Y:S01]  /*30160*/  LDL.LU.64 R8, [R1+0x1698] ;  /* 0x0016980001087983 */ /* 0x001ee20000300a00 */
[----:B------:R-:W-:-:S02]  /*30170*/  MOV R18, R12 ;  /* 0x0000000c00127202 */ /* 0x000fc40000000f00 */
[----:B--2---:R-:W-:-:S04]  /*30180*/  LEA R12, P6, R27, R2, 0x1 ;  /* 0x000000021b0c7211 */ /* 0x004fc800078c08ff */
[----:B------:R-:W-:Y:S02]  /*30190*/  LEA.HI.X.SX32 R13, R27, R0, 0x1, P6 ;  /* 0x000000001b0d7211 */ /* 0x000fe400030f0eff */
[----:B------:R-:W-:-:S03]  /*301a0*/  LEA R18, P5, R10, R2, 0x1 ;  /* 0x000000020a127211 */ /* 0x000fc600078a08ff */
[----:B------:R-:W-:Y:S01]  /*301b0*/  STL.64 [R1+0xc8], R12 ;  /* 0x0000c80c01007387 */ /* 0x000fe20000100a00 */
[----:B------:R-:W-:-:S05]  /*301c0*/  LEA.HI.X.SX32 R19, R10, R0, 0x1, P5 ;  /* 0x000000000a137211 */ /* 0x000fca00028f0eff */
[----:B------:R4:W-:Y:S01]  /*301d0*/  STL.64 [R1+0xc0], R18 ;  /* 0x0000c01201007387 */ /* 0x0009e20000100a00 */
[----:B------:R-:W-:Y:S02]  /*301e0*/  MOV R15, R28 ;  /* 0x0000001c000f7202 */ /* 0x000fe40000000f00 */
[----:B----4-:R-:W-:-:S04]  /*301f0*/  LEA R18, P5, R7, R2, 0x1 ;  /* 0x0000000207127211 */ /* 0x010fc800078a08ff */
[----:B------:R-:W-:Y:S02]  /*30200*/  LEA.HI.X.SX32 R19, R7, R0, 0x1, P5 ;  /* 0x0000000007137211 */ /* 0x000fe400028f0eff */
[----:B------:R-:W-:Y:S02]  /*30210*/  MOV R28, R11 ;  /* 0x0000000b001c7202 */ /* 0x000fe40000000f00 */
[CC--:B---3--:R-:W-:Y:S02]  /*30220*/  LEA R16, P4, R9.reuse, R2.reuse, 0x1 ;  /* 0x0000000209107211 */ /* 0x0c8fe400078808ff */
[C---:B------:R-:W-:Y:S02]  /*30230*/  LEA R12, P6, R8.reuse, R2, 0x1 ;  /* 0x00000002080c7211 */ /* 0x040fe400078c08ff */
[-C--:B------:R-:W-:Y:S02]  /*30240*/  LEA.HI.X.SX32 R17, R9, R0.reuse, 0x1, P4 ;  /* 0x0000000009117211 */ /* 0x080fe400020f0eff */
[----:B------:R-:W-:-:S03]  /*30250*/  LEA.HI.X.SX32 R13, R8, R0, 0x1, P6 ;  /* 0x00000000080d7211 */ /* 0x000fc600030f0eff */
[----:B------:R0:W-:Y:S04]  /*30260*/  STL.64 [R1+0xb8], R16 ;  /* 0x0000b81001007387 */ /* 0x0001e80000100a00 */
[----:B------:R1:W-:Y:S01]  /*30270*/  STL.64 [R1+0xb0], R12 ;  /* 0x0000b00c01007387 */ /* 0x0003e20000100a00 */
[-C--:B0-----:R-:W-:Y:S02]  /*30280*/  LEA R16, P4, R6, R2.reuse, 0x1 ;  /* 0x0000000206107211 */ /* 0x081fe400078808ff */
[----:B-1----:R-:W-:Y:S02]  /*30290*/  LEA R12, P6, R24, R2, 0x1 ;  /* 0x00000002180c7211 */ /* 0x002fe400078c08ff */
[-C--:B------:R-:W-:Y:S02]  /*302a0*/  LEA.HI.X.SX32 R17, R6, R0.reuse, 0x1, P4 ;  /* 0x0000000006117211 */ /* 0x080fe400020f0eff */
[----:B------:R-:W-:Y:S01]  /*302b0*/  LEA.HI.X.SX32 R13, R24, R0, 0x1, P6 ;  /* 0x00000000180d7211 */ /* 0x000fe200030f0eff */
[----:B------:R0:W-:Y:S04]  /*302c0*/  STL.64 [R1+0xa8], R18 ;  /* 0x0000a81201007387 */ /* 0x0001e80000100a00 */
[----:B------:R1:W-:Y:S04]  /*302d0*/  STL.64 [R1+0xa0], R16 ;  /* 0x0000a01001007387 */ /* 0x0003e80000100a00 */
[----:B------:R2:W-:Y:S04]  /*302e0*/  STL.64 [R1+0x98], R12 ;  /* 0x0000980c01007387 */ /* 0x0005e80000100a00 */
[----:B------:R-:W-:Y:S01]  /*302f0*/  STL.64 [R1+0x1690], R14 ;  /* 0x0016900e01007387 */ /* 0x000fe20000100a00 */
[-C--:B0-----:R-:W-:Y:S01]  /*30300*/  LEA R18, P5, R23, R2.reuse, 0x1 ;  /* 0x0000000217127211 */ /* 0x081fe200078a08ff */
[----:B-1----:R-:W0:Y:S01]  /*30310*/  LDC R17, c[0x0][0x278] ;  /* 0x00009e00ff117b82 */ /* 0x002e220000000800 */
[----:B--2---:R-:W-:-:S05]  /*30320*/  LEA R12, P6, R29, R2, 0x1 ;  /* 0x000000021d0c7211 */ /* 0x004fca00078c08ff */
[----:B------:R-:W-:Y:S04]  /*30330*/  STL [R1+0x168c], R12 ;  /* 0x00168c0c01007387 */ /* 0x000fe80000100800 */
[----:B------:R-:W1:Y:S01]  /*30340*/  LDS.128 R12, [R22+UR6] ;  /* 0x00000006160c7984 */ /* 0x000e620008000c00 */
[----:B------:R-:W-:-:S05]  /*30350*/  LEA.HI.X.SX32 R19, R23, R0, 0x1, P5 ;  /* 0x0000000017137211 */ /* 0x000fca00028f0eff */
[----:B------:R2:W-:Y:S02]  /*30360*/  STL.64 [R1+0x90], R18 ;  /* 0x0000901201007387 */ /* 0x0005e40000100a00 */
[----:B--2---:R-:W-:Y:S01]  /*30370*/  MOV R18, R4 ;  /* 0x0000000400127202 */ /* 0x004fe20000000f00 */
[----:B------:R-:W-:-:S05]  /*30380*/  IMAD R4, R5, 0x4, R29 ;  /* 0x0000000405047824 */ /* 0x000fca00078e021d */
[----:B------:R-:W-:-:S04]  /*30390*/  LEA R4, R5, R4, 0x2 ;  /* 0x0000000405047211 */ /* 0x000fc800078e10ff */
[----:B------:R-:W-:-:S05]  /*303a0*/  LEA R4, R5, R4, 0x2 ;  /* 0x0000000405047211 */ /* 0x000fca00078e10ff */
[----:B------:R-:W-:Y:S02]  /*303b0*/  IMAD.MOV.U32 R19, RZ, RZ, R4 ;  /* 0x000000ffff137224 */ /* 0x000fe400078e0004 */
[----:B------:R-:W2:Y:S04]  /*303c0*/  LDS.128 R4, [R25+UR6] ;  /* 0x0000000619047984 */ /* 0x000ea80008000c00 */
[----:B-1----:R-:W-:Y:S04]  /*303d0*/  STL.64 [R1+0x10], R12 ;  /* 0x0000100c01007387 */ /* 0x002fe80000100a00 */
[----:B------:R-:W-:Y:S04]  /*303e0*/  STL.64 [R1+0x18], R14 ;  /* 0x0000180e01007387 */ /* 0x000fe80000100a00 */
[----:B------:R-:W1:Y:S01]  /*303f0*/  LDS.128 R12, [R22+UR6+0x400] ;  /* 0x00040006160c7984 */ /* 0x000e620008000c00 */
[----:B0-----:R-:W-:-:S02]  /*30400*/  LEA R23, R17, R29, 0x2 ;  /* 0x0000001d11177211 */ /* 0x001fc400078e10ff */
[CC--:B------:R-:W-:Y:S02]  /*30410*/  LEA R10, P4, R26.reuse, R2.reuse, 0x1 ;  /* 0x000000021a0a7211 */ /* 0x0c0fe400078808ff */
[----:B------:R-:W-:Y:S02]  /*30420*/  LEA R8, P5, R23, R2, 0x1 ;  /* 0x0000000217087211 */ /* 0x000fe400078a08ff */
[----:B------:R-:W-:Y:S01]  /*30430*/  LEA.HI.X.SX32 R11, R26, R0, 0x1, P4 ;  /* 0x000000001a0b7211 */ /* 0x000fe200020f0eff */
[----:B--2---:R-:W-:Y:S04]  /*30440*/  STL [R1+0x1688], R4 ;  /* 0x0016880401007387 */ /* 0x004fe80000100800 */
[----:B------:R1:W-:Y:S04]  /*30450*/  STL [R1+0x1668], R5 ;  /* 0x0016680501007387 */ /* 0x0003e80000100800 */
[----:B------:R-:W-:Y:S04]  /*30460*/  STL [R1+0x78], R8 ;  /* 0x0000780801007387 */ /* 0x000fe80000100800 */
[----:B------:R0:W-:Y:S04]  /*30470*/  STL [R1+0x15c8], R7 ;  /* 0x0015c80701007387 */ /* 0x0001e80000100800 */
[----:B------:R-:W-:Y:S01]  /*30480*/  STL.64 [R1+0x88], R10 ;  /* 0x0000880a01007387 */ /* 0x000fe20000100a00 */
[----:B-1----:R-:W-:-:S03]  /*30490*/  MOV R5, R12 ;  /* 0x0000000c00057202 */ /* 0x002fc60000000f00 */
[----:B------:R-:W-:Y:S01]  /*304a0*/  STL [R1+0x4], R13 ;  /* 0x0000040d01007387 */ /* 0x000fe20000100800 */
[----:B0-----:R-:W-:-:S03]  /*304b0*/  IMAD.MOV.U32 R7, RZ, RZ, R14 ;  /* 0x000000ffff077224 */ /* 0x001fc600078e000e */
[----:B------:R0:W-:Y:S04]  /*304c0*/  STL [R1+0xc], R15 ;  /* 0x00000c0f01007387 */ /* 0x0001e80000100800 */
[----:B0-----:R-:W2:Y:S04]  /*304d0*/  LDL.LU.64 R14, [R1+0x1690] ;  /* 0x00169000010e7983 */ /* 0x001ea80000300a00 */
[----:B------:R-:W3:Y:S01]  /*304e0*/  LDL.LU R12, [R1+0x168c] ;  /* 0x00168c00010c7983 */ /* 0x000ee20000300800 */
[----:B------:R-:W-:-:S03]  /*304f0*/  LEA R11, R17, R29, 0x2 ;  /* 0x0000001d110b7211 */ /* 0x000fc600078e10ff */
[----:B------:R-:W4:Y:S01]  /*30500*/  LDL.LU R4, [R1+0x24] ;  /* 0x0000240001047983 */ /* 0x000f220000300800 */
[----:B------:R-:W-:-:S04]  /*30510*/  LEA R11, R17, R11, 0x2 ;  /* 0x0000000b110b7211 */ /* 0x000fc800078e10ff */
[C---:B------:R-:W-:Y:S01]  /*30520*/  LEA R11, R17.reuse, R11, 0x2 ;  /* 0x0000000b110b7211 */ /* 0x040fe200078e10ff */
[----:B------:R0:W-:Y:S04]  /*30530*/  STL.64 [R1+0x1600], R6 ;  /* 0x0016000601007387 */ /* 0x0001e80000100a00 */
[----:B------:R-:W-:-:S04]  /*30540*/  IMAD R11, R17, 0x4, R11 ;  /* 0x00000004110b7824 */ /* 0x000fc800078e020b */
[----:B------:R-:W-:Y:S01]  /*30550*/  IMAD.MOV.U32 R27, RZ, RZ, R11 ;  /* 0x000000ffff1b7224 */ /* 0x000fe200078e000b */
[----:B0-----:R-:W-:Y:S02]  /*30560*/  MOV R6, R8 ;  /* 0x0000000800067202 */ /* 0x001fe40000000f00 */
[----:B------:R-:W-:Y:S02]  /*30570*/  MOV R7, R9 ;  /* 0x0000000900077202 */ /* 0x000fe40000000f00 */
[----:B------:R-:W0:Y:S01]  /*30580*/  LDS.128 R8, [R25+UR6+0x400] ;  /* 0x0004000619087984 */ /* 0x000e220008000c00 */
[----:B------:R-:W-:Y:S02]  /*30590*/  LEA.HI.X.SX32 R13, R29, R0, 0x1, P6 ;  /* 0x000000001d0d7211 */ /* 0x000fe400030f0eff */
[----:B------:R-:W-:Y:S01]  /*305a0*/  LEA R24, R17, R29, 0x2 ;  /* 0x0000001d11187211 */ /* 0x000fe200078e10ff */
[----:B0-----:R0:W-:Y:S04]  /*305b0*/  STL.64 [R1+0x15f0], R10 ;  /* 0x0015f00a01007387 */ /* 0x0011e80000100a00 */
[----:B------:R-:W5:Y:S01]  /*305c0*/  LDL.LU R29, [R1+0x3c] ;  /* 0x00003c00011d7983 */ /* 0x000f620000300800 */
[----:B0-----:R-:W-:-:S03]  /*305d0*/  MOV R10, R28 ;  /* 0x0000001c000a7202 */ /* 0x001fc60000000f00 */
[----:B------:R-:W5:Y:S01]  /*305e0*/  LDL.LU R28, [R1+0x34] ;  /* 0x00003400011c7983 */ /* 0x000f620000300800 */
[----:B------:R-:W-:Y:S02]  /*305f0*/  LEA R24, R17, R24, 0x2 ;  /* 0x0000001811187211 */ /* 0x000fe400078e10ff */
[----:B--2---:R-:W-:Y:S02]  /*30600*/  MOV R7, R15 ;  /* 0x0000000f00077202 */ /* 0x004fe40000000f00 */
[----:B------:R-:W-:Y:S01]  /*30610*/  MOV R11, R14 ;  /* 0x0000000e000b7202 */ /* 0x000fe20000000f00 */
[----:B---3--:R-:W-:Y:S04]  /*30620*/  STL.64 [R1+0x80], R12 ;  /* 0x0000800c01007387 */ /* 0x008fe80000100a00 */
[----:B------:R-:W0:Y:S04]  /*30630*/  LDS.128 R12, [R22+UR6+0x800] ;  /* 0x00080006160c7984 */ /* 0x000e280008000c00 */
[----:B0-----:R0:W-:Y:S04]  /*30640*/  STL.64 [R1+0x1680], R12 ;  /* 0x0016800c01007387 */ /* 0x0011e80000100a00 */
[----:B0-----:R-:W2:Y:S01]  /*30650*/  LDL.LU R13, [R1+0x218] ;  /* 0x00021800010d7983 */ /* 0x001ea20000300800 */
[----:B------:R-:W-:-:S03]  /*30660*/  MOV R12, R18 ;  /* 0x00000012000c7202 */ /* 0x000fc60000000f00 */
[----:B------:R0:W-:Y:S02]  /*30670*/  STL.64 [R1+0x15e8], R14 ;  /* 0x0015e80e01007387 */ /* 0x0001e40000100a00 */
[----:B0-----:R-:W-:Y:S01]  /*30680*/  LEA R14, P6, R19, R2, 0x1 ;  /* 0x00000002130e7211 */ /* 0x001fe200078c08ff */
[----:B------:R-:W-:Y:S02]  /*30690*/  IMAD.MOV.U32 R15, RZ, RZ, R19 ;  /* 0x000000ffff0f7224 */ /* 0x000fe400078e0013 */
[----:B------:R-:W0:Y:S04]  /*306a0*/  LDS.128 R16, [R25+UR6+0x800] ;  /* 0x0008000619107984 */ /* 0x000e280008000c00 */
[----:B0-----:R0:W-:Y:S04]  /*306b0*/  STL.64 [R1+0x1678], R16 ;  /* 0x0016781001007387 */ /* 0x0011e80000100a00 */
[----:B0-----:R-:W3:Y:S01]  /*306c0*/  LDL.LU R16, [R1+0x28] ;  /* 0x0000280001107983 */ /* 0x001ee20000300800 */
[----:B------:R-:W-:-:S02]  /*306d0*/  MOV R17, R7 ;  /* 0x0000000700117202 */ /* 0x000fc40000000f00 */
[----:B------:R-:W-:Y:S01]  /*306e0*/  LEA.HI.X.SX32 R7, R23, R0, 0x1, P5 ;  /* 0x0000000017077211 */ /* 0x000fe200028f0eff */
[----:B------:R0:W-:Y:S01]  /*306f0*/  STL.64 [R1+0x15e0], R18 ;  /* 0x0015e01201007387 */ /* 0x0001e20000100a00 */
[----:B------:R-:W-:-:S03]  /*30700*/  MOV R6, R20 ;  /* 0x0000001400067202 */ /* 0x000fc60000000f00 */
[----:B0-----:R-:W3:Y:S04]  /*30710*/  LDL.LU R18, [R1+0x224] ;  /* 0x0002240001127983 */ /* 0x001ee80000300800 */
[----:B------:R0:W-:Y:S02]  /*30720*/  STL [R1+0x7c], R7 ;  /* 0x00007c0701007387 */ /* 0x0001e40000100800 */
[----:B0-----:R-:W-:Y:S02]  /*30730*/  MOV R7, R21 ;  /* 0x0000001500077202 */ /* 0x001fe40000000f00 */
[----:B------:R-:W0:Y:S01]  /*30740*/  LDS.128 R20, [R22+UR6+0xc00] ;  /* 0x000c000616147984 */ /* 0x000e220008000c00 */
[----:B------:R-:W-:-:S03]  /*30750*/  LEA R26, P4, R24, R2, 0x1 ;  /* 0x00000002181a7211 */ /* 0x000fc600078808ff */
[----:B0-----:R0:W-:Y:S04]  /*30760*/  STL.64 [R1+0x15d8], R22 ;  /* 0x0015d81601007387 */ /* 0x0011e80000100a00 */
[----:B------:R-:W3:Y:S01]  /*30770*/  LDL.LU R19, [R1+0x10] ;  /* 0x0000100001137983 */ /* 0x000ee20000300800 */
[----:B0-----:R-:W-:Y:S01]  /*30780*/  IMAD.MOV.U32 R22, RZ, RZ, R10 ;  /* 0x000000ffff167224 */ /* 0x001fe200078e000a */
[----:B------:R-:W-:Y:S02]  /*30790*/  MOV R23, R11 ;  /* 0x0000000b00177202 */ /* 0x000fe40000000f00 */
[----:B------:R-:W-:Y:S02]  /*307a0*/  LEA R10, P5, R27, R2, 0x1 ;  /* 0x000000021b0a7211 */ /* 0x000fe400078a08ff */
[----:B------:R-:W-:-:S02]  /*307b0*/  MOV R11, R27 ;  /* 0x0000001b000b7202 */ /* 0x000fc40000000f00 */
[----:B------:R-:W-:-:S05]  /*307c0*/  LEA.HI.X.SX32 R27, R24, R0, 0x1, P4 ;  /* 0x00000000181b7211 */ /* 0x000fca00020f0eff */
[----:B------:R-:W-:Y:S04]  /*307d0*/  STL.64 [R1+0x70], R26 ;  /* 0x0000701a01007387 */ /* 0x000fe80000100a00 */
[----:B------:R-:W0:Y:S01]  /*307e0*/  LDS.128 R24, [R25+UR6+0xc00] ;  /* 0x000c000619187984 */ /* 0x000e220008000c00 */
[-C--:B------:R-:W-:Y:S02]  /*307f0*/  LEA.HI.X.SX32 R15, R15, R0.reuse, 0x1, P6 ;  /* 0x000000000f0f7211 */ /* 0x080fe400030f0eff */
[----:B------:R-:W-:Y:S01]  /*30800*/  LEA.HI.X.SX32 R11, R11, R0, 0x1, P5 ;  /* 0x000000000b0b7211 */ /* 0x000fe200028f0eff */
[----:B0-----:R0:W-:Y:S04]  /*30810*/  STL.64 [R1+0x15f8], R26 ;  /* 0x0015f81a01007387 */ /* 0x0011e80000100a00 */
[----:B------:R1:W-:Y:S01]  /*30820*/  STL.64 [R1+0x68], R14 ;  /* 0x0000680e01007387 */ /* 0x0003e20000100a00 */
[----:B0-----:R-:W-:Y:S01]  /*30830*/  MOV R26, R22 ;  /* 0x00000016001a7202 */ /* 0x001fe20000000f00 */
[----:B------:R-:W-:-:S03]  /*30840*/  IMAD.MOV.U32 R27, RZ, RZ, R23 ;  /* 0x000000ffff1b7224 */ /* 0x000fc600078e0017 */
[----:B------:R-:W-:Y:S02]  /*30850*/  LEA R22, P4, R26, R2, 0x1 ;  /* 0x000000021a167211 */ /* 0x000fe400078808ff */
[----:B------:R-:W-:Y:S02]  /*30860*/  MOV R23, R26 ;  /* 0x0000001a00177202 */ /* 0x000fe40000000f00 */
[----:B-1----:R-:W-:Y:S02]  /*30870*/  LEA R14, P6, R27, R2, 0x1 ;  /* 0x000000021b0e7211 */ /* 0x002fe400078c08ff */
[----:B------:R-:W-:Y:S02]  /*30880*/  MOV R15, R27 ;  /* 0x0000001b000f7202 */ /* 0x000fe40000000f00 */
[-C--:B------:R-:W-:Y:S02]  /*30890*/  LEA.HI.X.SX32 R23, R23, R0.reuse, 0x1, P4 ;  /* 0x0000000017177211 */ /* 0x080fe400020f0eff */
[----:B------:R-:W-:Y:S01]  /*308a0*/  LEA.HI.X.SX32 R15, R15, R0, 0x1, P6 ;  /* 0x000000000f0f7211 */ /* 0x000fe200030f0eff */
[----:B------:R0:W-:Y:S01]  /*308b0*/  STL.64 [R1+0x60], R10 ;  /* 0x0000600a01007387 */ /* 0x0001e20000100a00 */
[----:B----4-:R-:W-:-:S04]  /*308c0*/  LEA R26, P5, R4, R2, 0x1 ;  /* 0x00000002041a7211 */ /* 0x010fc800078a08ff */
[----:B------:R-:W-:Y:S01]  /*308d0*/  LEA.HI.X.SX32 R27, R4, R0, 0x1, P5 ;  /* 0x00000000041b7211 */ /* 0x000fe200028f0eff */
[----:B0-----:R-:W4:Y:S04]  /*308e0*/  LDL.LU.64 R10, [R1+0x200] ;  /* 0x00020000010a7983 */ /* 0x001f280000300a00 */
[----:B------:R-:W-:Y:S04]  /*308f0*/  STL.64 [R1+0x58], R22 ;  /* 0x0000581601007387 */ /* 0x000fe80000100a00 */
[----:B------:R5:W-:Y:S04]  /*30900*/  STL.64 [R1+0x50], R14 ;  /* 0x0000500e01007387 */ /* 0x000be80000100a00 */
[----:B------:R-:W4:Y:S01]  /*30910*/  LDL.LU R4, [R1+0x1688] ;  /* 0x0016880001047983 */ /* 0x000f220000300800 */
[----:B-----5:R-:W-:-:S03]  /*30920*/  LEA R14, P6, R29, R2, 0x1 ;  /* 0x000000021d0e7211 */ /* 0x020fc600078c08ff */
[----:B------:R0:W-:Y:S01]  /*30930*/  STL.64 [R1+0x48], R26 ;  /* 0x0000481a01007387 */ /* 0x0001e20000100a00 */
[----:B------:R-:W-:Y:S02]  /*30940*/  LEA.HI.X.SX32 R15, R29, R0, 0x1, P6 ;  /* 0x000000001d0f7211 */ /* 0x000fe400030f0eff */
[----:B0-----:R-:W-:-:S04]  /*30950*/  LEA R26, P5, R28, R2, 0x1 ;  /* 0x000000021c1a7211 */ /* 0x001fc800078a08ff */
[----:B------:R-:W-:Y:S02]  /*30960*/  LEA.HI.X.SX32 R27, R28, R0, 0x1, P5 ;  /* 0x000000001c1b7211 */ /* 0x000fe400028f0eff */
[----:B--2---:R-:W-:-:S04]  /*30970*/  LEA R28, P5, R13, R2, 0x1 ;  /* 0x000000020d1c7211 */ /* 0x004fc800078a08ff */
[----:B------:R-:W-:Y:S01]  /*30980*/  LEA.HI.X.SX32 R29, R13, R0, 0x1, P5 ;  /* 0x000000000d1d7211 */ /* 0x000fe200028f0eff */
[----:B------:R-:W-:Y:S01]  /*30990*/  IMAD.MOV.U32 R13, RZ, RZ, R7 ;  /* 0x000000ffff0d7224 */ /* 0x000fe200078e0007 */
[----:B---3--:R-:W-:-:S04]  /*309a0*/  LEA R22, P4, R16, R2, 0x1 ;  /* 0x0000000210167211 */ /* 0x008fc800078808ff */
[----:B------:R-:W-:-:S05]  /*309b0*/  LEA.HI.X.SX32 R23, R16, R0, 0x1, P4 ;  /* 0x0000000010177211 */ /* 0x000fca00020f0eff */
[----:B------:R0:W-:Y:S04]  /*309c0*/  STL.64 [R1+0x40], R22 ;  /* 0x0000401601007387 */ /* 0x0001e80000100a00 */
[----:B------:R1:W-:Y:S01]  /*309d0*/  STL.64 [R1+0x38], R14 ;  /* 0x0000380e01007387 */ /* 0x0003e20000100a00 */
[-C--:B0-----:R-:W-:Y:S02]  /*309e0*/  LEA R22, P4, R3, R2.reuse, 0x1 ;  /* 0x0000000203167211 */ /* 0x081fe400078808ff */
[----:B-1----:R-:W-:Y:S02]  /*309f0*/  LEA R14, P6, R17, R2, 0x1 ;  /* 0x00000002110e7211 */ /* 0x002fe400078c08ff */
[-C--:B------:R-:W-:Y:S02]  /*30a00*/  LEA.HI.X.SX32 R23, R3, R0.reuse, 0x1, P4 ;  /* 0x0000000003177211 */ /* 0x080fe400020f0eff */
[----:B------:R-:W-:Y:S01]  /*30a10*/  LEA.HI.X.SX32 R15, R17, R0, 0x1, P6 ;  /* 0x00000000110f7211 */ /* 0x000fe200030f0eff */
[----:B------:R0:W-:Y:S01]  /*30a20*/  STL.64 [R1+0x30], R26 ;  /* 0x0000301a01007387 */ /* 0x0001e20000100a00 */
[----:B------:R-:W-:-:S03]  /*30a30*/  FSETP.NEU.AND P6, PT, R12, RZ, PT ;  /* 0x000000ff0c00720b */ /* 0x000fc60003fcd000 */
[----:B------:R1:W-:Y:S01]  /*30a40*/  STL.64 [R1+0x28], R22 ;  /* 0x0000281601007387 */ /* 0x0003e20000100a00 */
[----:B------:R-:W-:-:S03]  /*30a50*/  MOV R12, R6 ;  /* 0x00000006000c7202 */ /* 0x000fc60000000f00 */
[----:B------:R2:W-:Y:S04]  /*30a60*/  STL.64 [R1+0x20], R14 ;  /* 0x0000200e01007387 */ /* 0x0005e80000100a00 */
[----:B------:R-:W3:Y:S04]  /*30a70*/  LDL.LU.64 R16, [R1+0x1f0] ;  /* 0x0001f00001107983 */ /* 0x000ee80000300a00 */
[----:B0-----:R-:W5:Y:S04]  /*30a80*/  LDL.LU.64 R26, [R1+0x1e8] ;  /* 0x0001e800011a7983 */ /* 0x001f680000300a00 */
[----:B-1----:R-:W5:Y:S04]  /*30a90*/  LDL.LU.64 R22, [R1+0x1e0] ;  /* 0x0001e00001167983 */ /* 0x002f680000300a00 */
[----:B------:R-:W5:Y:S04]  /*30aa0*/  LDL.LU.64 R6, [R1+0x1d0] ;  /* 0x0001d00001067983 */ /* 0x000f680000300a00 */
[----:B--2---:R-:W2:Y:S01]  /*30ab0*/  LDL.LU R15, [R1+0x14] ;  /* 0x00001400010f7983 */ /* 0x004ea20000300800 */
[----:B------:R-:W-:-:S03]  /*30ac0*/  LEA R2, P4, R18, R2, 0x1 ;  /* 0x0000000212027211 */ /* 0x000fc600078808ff */
[----:B--2---:R0:W-:Y:S04]  /*30ad0*/  STL [R1+0x1638], R15 ;  /* 0x0016380f01007387 */ /* 0x0041e80000100800 */
[----:B0-----:R-:W4:Y:S04]  /*30ae0*/  LDL.LU.64 R14, [R1+0x208] ;  /* 0x00020800010e7983 */ /* 0x001f280000300a00 */
[----:B------:R0:W-:Y:S04]  /*30af0*/  STL.64 [R1+0x1578], R28 ;  /* 0x0015781c01007387 */ /* 0x0001e80000100a00 */
[----:B0-----:R-:W2:Y:S01]  /*30b00*/  LDL.LU.64 R28, [R1+0x210] ;  /* 0x00021000011c7983 */ /* 0x001ea20000300a00 */
[----:B------:R-:W-:-:S05]  /*30b10*/  LEA.HI.X.SX32 R3, R18, R0, 0x1, P4 ;  /* 0x0000000012037211 */ /* 0x000fca00020f0eff */
[----:B------:R-:W-:Y:S04]  /*30b20*/  STL.64 [R1+0x1580], R2 ;  /* 0x0015800201007387 */ /* 0x000fe80000100a00 */
[----:B--2---:R-:W-:Y:S04]  /*30b30*/  STG.E.U16 desc[UR10][R28.64], R19 ;  /* 0x000000131c007986 */ /* 0x004fe8000c10150a */
[----:B----4-:R-:W-:Y:S04]  /*30b40*/  STG.E.U16 desc[UR10][R14.64], R4 ;  /* 0x000000040e007986 */ /* 0x010fe8000c10150a */
[----:B------:R0:W-:Y:S04]  /*30b50*/  STG.E.U16 desc[UR10][R10.64], R5 ;  /* 0x000000050a007986 */ /* 0x0001e8000c10150a */
[----:B0-----:R-:W2:Y:S04]  /*30b60*/  LDL.LU.64 R10, [R1+0x1b0] ;  /* 0x0001b000010a7983 */ /* 0x001ea80000300a00 */
[----:B--2---:R0:W-:Y:S04]  /*30b70*/  STL.64 [R1+0x1658], R10 ;  /* 0x0016580a01007387 */ /* 0x0041e80000100a00 */
[----:B0-----:R-:W2:Y:S04]  /*30b80*/  LDL.LU.64 R10, [R1+0x1b8] ;  /* 0x0001b800010a7983 */ /* 0x001ea80000300a00 */
[----:B--2---:R0:W-:Y:S04]  /*30b90*/  STL.64 [R1+0x1660], R10 ;  /* 0x0016600a01007387 */ /* 0x0041e80000100a00 */
[----:B0-----:R-:W2:Y:S04]  /*30ba0*/  LDL.LU.64 R10, [R1+0x1c0] ;  /* 0x0001c000010a7983 */ /* 0x001ea80000300a00 */
[----:B--2---:R0:W-:Y:S04]  /*30bb0*/  STL.64 [R1+0x1670], R10 ;  /* 0x0016700a01007387 */ /* 0x0041e80000100a00 */
[----:B0-----:R-:W2:Y:S04]  /*30bc0*/  LDL.LU.64 R10, [R1+0x1c8] ;  /* 0x0001c800010a7983 */ /* 0x001ea80000300a00 */
[----:B------:R-:W4:Y:S04]  /*30bd0*/  LDL.LU.64 R14, [R1+0x190] ;  /* 0x00019000010e7983 */ /* 0x000f280000300a00 */
[----:B----4-:R0:W-:Y:S04]  /*30be0*/  STL.64 [R1+0x1640], R14 ;  /* 0x0016400e01007387 */ /* 0x0101e80000100a00 */
[----:B0-----:R-:W4:Y:S04]  /*30bf0*/  LDL.LU.64 R14, [R1+0x198] ;  /* 0x00019800010e7983 */ /* 0x001f280000300a00 */
[----:B----4-:R0:W-:Y:S04]  /*30c00*/  STL.64 [R1+0x1648], R14 ;  /* 0x0016480e01007387 */ /* 0x0101e80000100a00 */
[----:B0-----:R-:W4:Y:S04]  /*30c10*/  LDL.LU.64 R14, [R1+0x1a0] ;  /* 0x0001a000010e7983 */ /* 0x001f280000300a00 */
[----:B----4-:R0:W-:Y:S04]  /*30c20*/  STL.64 [R1+0x1650], R14 ;  /* 0x0016500e01007387 */ /* 0x0101e80000100a00 */
[----:B0-----:R-:W4:Y:S04]  /*30c30*/  LDL.LU.64 R14, [R1+0x1a8] ;  /* 0x0001a800010e7983 */ /* 0x001f280000300a00 */
[----:B------:R-:W3:Y:S04]  /*30c40*/  LDL.LU.64 R2, [R1+0x178] ;  /* 0x0001780001027983 */ /* 0x000ee80000300a00 */
[----:B---3--:R0:W-:Y:S04]  /*30c50*/  STL.64 [R1+0x1628], R2 ;  /* 0x0016280201007387 */ /* 0x0081e80000100a00 */
[----:B0-----:R-:W3:Y:S04]  /*30c60*/  LDL.LU.64 R2, [R1+0x180] ;  /* 0x0001800001027983 */ /* 0x001ee80000300a00 */
[----:B------:R-:W-:Y:S04]  /*30c70*/  STG.E.U16 desc[UR10][R12.64], R8 ;  /* 0x000000080c007986 */ /* 0x000fe8000c10150a */
[----:B---3--:R0:W-:Y:S04]  /*30c80*/  STL.64 [R1+0x1630], R2 ;  /* 0x0016300201007387 */ /* 0x0081e80000100a00 */
[----:B0-----:R-:W3:Y:S04]  /*30c90*/  LDL.LU.64 R2, [R1+0x188] ;  /* 0x0001880001027983 */ /* 0x001ee80000300a00 */
[----:B------:R-:W3:Y:S04]  /*30ca0*/  LDL.LU.64 R28, [R1+0x170] ;  /* 0x00017000011c7983 */ /* 0x000ee80000300a00 */
[----:B------:R-:W5:Y:S04]  /*30cb0*/  LDL.LU.64 R12, [R1+0x1680] ;  /* 0x00168000010c7983 */ /* 0x000f680000300a00 */
[----:B-----5:R0:W-:Y:S04]  /*30cc0*/  STG.E.U16 desc[UR10][R16.64], R12 ;  /* 0x0000000c10007986 */ /* 0x0201e8000c10150a */
[----:B0-----:R-:W5:Y:S01]  /*30cd0*/  LDL.LU.64 R16, [R1+0x1678] ;  /* 0x0016780001107983 */ /* 0x001f620000300a00 */
[----:B------:R-:W-:-:S03]  /*30ce0*/  PRMT R0, R19, 0x7632, R0 ;  /* 0x0000763213007816 */ /* 0x000fc60000000000 */
[----:B-----5:R0:W-:Y:S04]  /*30cf0*/  STG.E.U16 desc[UR10][R26.64], R16 ;  /* 0x000000101a007986 */ /* 0x0201e8000c10150a */
[----:B------:R1:W-:Y:S04]  /*30d00*/  STG.E.U16 desc[UR10][R22.64], R20 ;  /* 0x0000001416007986 */ /* 0x0003e8000c10150a */
[----:B------:R5:W-:Y:S04]  /*30d10*/  STG.E.U16 desc[UR10][R6.64], R24 ;  /* 0x0000001806007986 */ /* 0x000be8000c10150a */
[----:B0-----:R-:W3:Y:S04]  /*30d20*/  LDL.LU.64 R26, [R1+0x168] ;  /* 0x00016800011a7983 */ /* 0x001ee80000300a00 */
[----:B-1----:R-:W3:Y:S04]  /*30d30*/  LDL.LU.64 R22, [R1+0x160] ;  /* 0x0001600001167983 */ /* 0x002ee80000300a00 */
[----:B------:R-:W3:Y:S04]  /*30d40*/  LDL.LU.64 R18, [R1+0x158] ;  /* 0x0001580001127983 */ /* 0x000ee80000300a00 */
[----:B-----5:R-:W5:Y:S04]  /*30d50*/  LDL.LU.64 R6, [R1+0x150] ;  /* 0x0001500001067983 */ /* 0x020f680000300a00 */
[----:B--2---:R0:W-:Y:S04]  /*30d60*/  STG.E.U16 desc[UR10][R10.64], R0 ;  /* 0x000000000a007986 */ /* 0x0041e8000c10150a */
[----:B0-----:R-:W2:Y:S01]  /*30d70*/  LDL.LU.64 R10, [R1+0x1670] ;  /* 0x00167000010a7983 */ /* 0x001ea20000300a00 */
[----:B------:R-:W-:-:S02]  /*30d80*/  PRMT R4, R4, 0x7632, R4 ;  /* 0x0000763204047816 */ /* 0x000fc40000000004 */
[----:B------:R-:W-:Y:S02]  /*30d90*/  PRMT R0, R5, 0x7632, R0 ;  /* 0x0000763205007816 */ /* 0x000fe40000000000 */
[----:B------:R-:W5:Y:S04]  /*30da0*/  LDL.LU R5, [R1+0x1668] ;  /* 0x0016680001057983 */ /* 0x000f680000300800 */
[----:B--2---:R0:W-:Y:S04]  /*30db0*/  STG.E.U16 desc[UR10][R10.64], R4 ;  /* 0x000000040a007986 */ /* 0x0041e8000c10150a */
[----:B0-----:R-:W2:Y:S01]  /*30dc0*/  LDL.LU.64 R10, [R1+0x1660] ;  /* 0x00166000010a7983 */ /* 0x001ea20000300a00 */
[----:B------:R-:W-:-:S02]  /*30dd0*/  PRMT R8, R8, 0x7632, R8 ;  /* 0x0000763208087816 */ /* 0x000fc40000000008 */
[----:B------:R-:W-:Y:S01]  /*30de0*/  PRMT R12, R12, 0x7632, R12 ;  /* 0x000076320c0c7816 */ /* 0x000fe2000000000c */
[----:B--2---:R0:W-:Y:S04]  /*30df0*/  STG.E.U16 desc[UR10][R10.64], R0 ;  /* 0x000000000a007986 */ /* 0x0041e8000c10150a */
[----:B0-----:R-:W2:Y:S01]  /*30e00*/  LDL.LU.64 R10, [R1+0x1658] ;  /* 0x00165800010a7983 */ /* 0x001ea20000300a00 */
[----:B------:R-:W-:-:S03]  /*30e10*/  PRMT R16, R16, 0x7632, R16 ;  /* 0x0000763210107816 */ /* 0x000fc60000000010 */
[----:B--2---:R0:W-:Y:S04]  /*30e20*/  STG.E.U16 desc[UR10][R10.64], R8 ;  /* 0x000000080a007986 */ /* 0x0041e8000c10150a */
[----:B----4-:R1:W-:Y:S04]  /*30e30*/  STG.E.U16 desc[UR10][R14.64], R12 ;  /* 0x0000000c0e007986 */ /* 0x0103e8000c10150a */
[----:B0-----:R-:W2:Y:S04]  /*30e40*/  LDL.LU.64 R10, [R1+0x148] ;  /* 0x00014800010a7983 */ /* 0x001ea80000300a00 */
[----:B-1----:R-:W4:Y:S01]  /*30e50*/  LDL.LU.64 R14, [R1+0x1650] ;  /* 0x00165000010e7983 */ /* 0x002f220000300a00 */
[----:B------:R-:W-:-:S03]  /*30e60*/  PRMT R20, R20, 0x7632, R20 ;  /* 0x0000763214147816 */ /* 0x000fc60000000014 */
[----:B----4-:R0:W-:Y:S04]  /*30e70*/  STG.E.U16 desc[UR10][R14.64], R16 ;  /* 0x000000100e007986 */ /* 0x0101e8000c10150a */
[----:B0-----:R-:W4:Y:S01]  /*30e80*/  LDL.LU.64 R14, [R1+0x1648] ;  /* 0x00164800010e7983 */ /* 0x001f220000300a00 */
[----:B------:R-:W-:-:S03]  /*30e90*/  PRMT R24, R24, 0x7632, R24 ;  /* 0x0000763218187816 */ /* 0x000fc60000000018 */
[----:B----4-:R0:W-:Y:S04]  /*30ea0*/  STG.E.U16 desc[UR10][R14.64], R20 ;  /* 0x000000140e007986 */ /* 0x0101e8000c10150a */
[----:B0-----:R-:W4:Y:S04]  /*30eb0*/  LDL.LU.64 R14, [R1+0x1640] ;  /* 0x00164000010e7983 */ /* 0x001f280000300a00 */
[----:B------:R-:W2:Y:S04]  /*30ec0*/  LDL.LU R20, [R1+0x4] ;  /* 0x0000040001147983 */ /* 0x000ea80000300800 */
[----:B----4-:R0:W-:Y:S04]  /*30ed0*/  STG.E.U16 desc[UR10][R14.64], R24 ;  /* 0x000000180e007986 */ /* 0x0101e8000c10150a */
[----:B0-----:R-:W3:Y:S04]  /*30ee0*/  LDL.LU R15, [R1+0x1638] ;  /* 0x00163800010f7983 */ /* 0x001ee80000300800 */
[----:B---3--:R0:W-:Y:S04]  /*30ef0*/  STG.E.U16 desc[UR10][R2.64], R15 ;  /* 0x0000000f02007986 */ /* 0x0081e8000c10150a */
[----:B0-----:R-:W5:Y:S04]  /*30f00*/  LDL.LU.64 R2, [R1+0x1630] ;  /* 0x0016300001027983 */ /* 0x001f680000300a00 */
[----:B-----5:R0:W-:Y:S04]  /*30f10*/  STG.E.U16 desc[UR10][R2.64], R5 ;  /* 0x0000000502007986 */ /* 0x0201e8000c10150a */
[----:B0-----:R-:W2:Y:S04]  /*30f20*/  LDL.LU.64 R2, [R1+0x1628] ;  /* 0x0016280001027983 */ /* 0x001ea80000300a00 */
[----:B------:R-:W-:Y:S04]  /*30f30*/  STL.64 [R1+0x1620], R8 ;  /* 0x0016200801007387 */ /* 0x000fe80000100a00 */
[----:B--2---:R-:W-:Y:S04]  /*30f40*/  STG.E.U16 desc[UR10][R2.64], R20 ;  /* 0x0000001402007986 */ /* 0x004fe8000c10150a */
[----:B------:R0:W-:Y:S04]  /*30f50*/  STG.E.U16 desc[UR10][R28.64], R9 ;  /* 0x000000091c007986 */ /* 0x0001e8000c10150a */
[----:B0-----:R-:W2:Y:S04]  /*30f60*/  LDL.LU.64 R8, [R1+0x140] ;  /* 0x0001400001087983 */ /* 0x001ea80000300a00 */
[----:B------:R-:W3:Y:S04]  /*30f70*/  LDL.LU.64 R2, [R1+0x128] ;  /* 0x0001280001027983 */ /* 0x000ee80000300a00 */
[----:B------:R-:W-:Y:S04]  /*30f80*/  STG.E.U16 desc[UR10][R26.64], R13 ;  /* 0x0000000d1a007986 */ /* 0x000fe8000c10150a */
[----:B------:R-:W-:Y:S04]  /*30f90*/  STG.E.U16 desc[UR10][R22.64], R17 ;  /* 0x0000001116007986 */ /* 0x000fe8000c10150a */
[----:B------:R-:W-:Y:S04]  /*30fa0*/  STG.E.U16 desc[UR10][R18.64], R21 ;  /* 0x0000001512007986 */ /* 0x000fe8000c10150a */
[----:B------:R-:W-:Y:S04]  /*30fb0*/  STG.E.U16 desc[UR10][R6.64], R25 ;  /* 0x0000001906007986 */ /* 0x000fe8000c10150a */
[----:B---3--:R0:W-:Y:S04]  /*30fc0*/  STL.64 [R1+0x1618], R2 ;  /* 0x0016180201007387 */ /* 0x0081e80000100a00 */
[----:B0-----:R-:W3:Y:S04]  /*30fd0*/  LDL.LU.64 R2, [R1+0x138] ;  /* 0x0001380001027983 */ /* 0x001ee80000300a00 */
[----:B------:R-:W4:Y:S04]  /*30fe0*/  LDL.LU R16, [R1+0x18] ;  /* 0x0000180001107983 */ /* 0x000f280000300800 */
[----:B------:R-:W5:Y:S01]  /*30ff0*/  LDL.LU.64 R6, [R1+0x110] ;  /* 0x0001100001067983 */ /* 0x000f620000300a00 */
[----:B------:R-:W-:-:S03]  /*31000*/  PRMT R0, R15, 0x7632, R0 ;  /* 0x000076320f007816 */ /* 0x000fc60000000000 */
[----:B-----5:R0:W-:Y:S04]  /*31010*/  STL.64 [R1+0x1608], R6 ;  /* 0x0016080601007387 */ /* 0x0201e80000100a00 */
[----:B0-----:R-:W5:Y:S01]  /*31020*/  LDL.LU.64 R6, [R1+0x118] ;  /* 0x0001180001067983 */ /* 0x001f620000300a00 */
[----:B------:R-:W-:-:S03]  /*31030*/  PRMT R5, R5, 0x7632, R5 ;  /* 0x0000763205057816 */ /* 0x000fc60000000005 */
[----:B------:R-:W-:Y:S04]  /*31040*/  STG.E.U16 desc[UR10][R10.64], R0 ;  /* 0x000000000a007986 */ /* 0x000fe8000c10150a */
[----:B--2---:R-:W-:Y:S04]  /*31050*/  STG.E.U16 desc[UR10][R8.64], R5 ;  /* 0x0000000508007986 */ /* 0x004fe8000c10150a */
[----:B-----5:R0:W-:Y:S04]  /*31060*/  STL.64 [R1+0x1610], R6 ;  /* 0x0016100601007387 */ /* 0x0201e80000100a00 */
[----:B0-----:R-:W2:Y:S04]  /*31070*/  LDL.LU.64 R6, [R1+0x120] ;  /* 0x0001200001067983 */ /* 0x001ea80000300a00 */
[----:B------:R-:W4:Y:S04]  /*31080*/  LDL.LU.64 R28, [R1+0x108] ;  /* 0x00010800011c7983 */ /* 0x000f280000300a00 */
[----:B------:R-:W5:Y:S04]  /*31090*/  LDL.LU.64 R26, [R1+0x100] ;  /* 0x00010000011a7983 */ /* 0x000f680000300a00 */
[----:B------:R-:W5:Y:S04]  /*310a0*/  LDL.LU.64 R10, [R1+0xf8] ;  /* 0x0000f800010a7983 */ /* 0x000f680000300a00 */
[----:B------:R-:W5:Y:S04]  /*310b0*/  LDL.LU.64 R14, [R1+0xf0] ;  /* 0x0000f000010e7983 */ /* 0x000f680000300a00 */
[----:B------:R-:W5:Y:S04]  /*310c0*/  LDL.LU.64 R18, [R1+0xe8] ;  /* 0x0000e80001127983 */ /* 0x000f680000300a00 */
[----:B------:R-:W5:Y:S04]  /*310d0*/  LDL.LU.64 R22, [R1+0xe0] ;  /* 0x0000e00001167983 */ /* 0x000f680000300a00 */
[----:B------:R-:W2:Y:S04]  /*310e0*/  LDL.LU.64 R8, [R1+0x1620] ;  /* 0x0016200001087983 */ /* 0x000ea80000300a00 */
[----:B------:R0:W-:Y:S04]  /*310f0*/  STL.64 [R1+0x15a0], R4 ;  /* 0x0015a00401007387 */ /* 0x0001e80000100a00 */
[----:B0-----:R-:W4:Y:S01]  /*31100*/  LDL.LU.64 R4, [R1+0x130] ;  /* 0x0001300001047983 */ /* 0x001f220000300a00 */
[----:B------:R-:W-:-:S05]  /*31110*/  PRMT R0, R20, 0x7632, R0 ;  /* 0x0000763214007816 */ /* 0x000fca0000000000 */
[----:B---3--:R0:W-:Y:S04]  /*31120*/  STG.E.U16 desc[UR10][R2.64], R0 ;  /* 0x0000000002007986 */ /* 0x0081e8000c10150a */
[----:B0-----:R-:W3:Y:S01]  /*31130*/  LDL.LU.64 R2, [R1+0x1618] ;  /* 0x0016180001027983 */ /* 0x001ee20000300a00 */
[----:B--2---:R-:W-:-:S05]  /*31140*/  PRMT R9, R9, 0x7632, R9 ;  /* 0x0000763209097816 */ /* 0x004fca0000000009 */
[----:B------:R-:W-:Y:S04]  /*31150*/  STL.64 [R1+0x15b0], R8 ;  /* 0x0015b00801007387 */ /* 0x000fe80000100a00 */
[----:B----4-:R0:W-:Y:S04]  /*31160*/  STG.E.U16 desc[UR10][R4.64], R9 ;  /* 0x0000000904007986 */ /* 0x0101e8000c10150a */
[----:B0-----:R-:W2:Y:S01]  /*31170*/  LDL.LU.64 R8, [R1+0xb8] ;  /* 0x0000b80001087983 */ /* 0x001ea20000300a00 */
[----:B------:R-:W-:Y:S02]  /*31180*/  PRMT R13, R13, 0x7632, R13 ;  /* 0x000076320d0d7816 */ /* 0x000fe4000000000d */
[----:B------:R-:W-:-:S03]  /*31190*/  PRMT R17, R17, 0x7632, R17 ;  /* 0x0000763211117816 */ /* 0x000fc60000000011 */
[----:B---3--:R-:W-:Y:S04]  /*311a0*/  STG.E.U16 desc[UR10][R2.64], R13 ;  /* 0x0000000d02007986 */ /* 0x008fe8000c10150a */
[----:B------:R-:W-:Y:S04]  /*311b0*/  STG.E.U16 desc[UR10][R6.64], R17 ;  /* 0x0000001106007986 */ /* 0x000fe8000c10150a */
[----:B--2---:R0:W-:Y:S04]  /*311c0*/  STL.64 [R1+0x15d0], R8 ;  /* 0x0015d00801007387 */ /* 0x0041e80000100a00 */
[----:B0-----:R-:W2:Y:S04]  /*311d0*/  LDL.LU.64 R8, [R1+0xc8] ;  /* 0x0000c80001087983 */ /* 0x001ea80000300a00 */
[----:B------:R-:W3:Y:S04]  /*311e0*/  LDL.LU.64 R4, [R1+0xb0] ;  /* 0x0000b00001047983 */ /* 0x000ee80000300a00 */
[----:B------:R-:W4:Y:S04]  /*311f0*/  LDL.LU.64 R2, [R1+0xa8] ;  /* 0x0000a80001027983 */ /* 0x000f280000300a00 */
[----:B------:R0:W-:Y:S04]  /*31200*/  STL [R1+0x15b8], R12 ;  /* 0x0015b80c01007387 */ /* 0x0001e80000100800 */
[----:B0-----:R-:W2:Y:S04]  /*31210*/  LDL.LU.64 R12, [R1+0xd0] ;  /* 0x0000d000010c7983 */ /* 0x001ea80000300a00 */
[----:B------:R-:W5:Y:S01]  /*31220*/  LDL.LU.64 R6, [R1+0x1610] ;  /* 0x0016100001067983 */ /* 0x000f620000300a00 */
[----:B------:R-:W-:-:S02]  /*31230*/  PRMT R21, R21, 0x7632, R21 ;  /* 0x0000763215157816 */ /* 0x000fc40000000015 */
[----:B------:R-:W-:-:S03]  /*31240*/  PRMT R25, R25, 0x7632, R25 ;  /* 0x0000763219197816 */ /* 0x000fc60000000019 */
[----:B-----5:R0:W-:Y:S04]  /*31250*/  STG.E.U16 desc[UR10][R6.64], R21 ;  /* 0x0000001506007986 */ /* 0x0201e8000c10150a */
[----:B0-----:R-:W5:Y:S04]  /*31260*/  LDL.LU.64 R6, [R1+0x1608] ;  /* 0x0016080001067983 */ /* 0x001f680000300a00 */
[----:B------:R-:W3:Y:S04]  /*31270*/  LDL.LU.64 R20, [R1+0xd8] ;  /* 0x0000d80001147983 */ /* 0x000ee80000300a00 */
[----:B-----5:R0:W-:Y:S04]  /*31280*/  STG.E.U16 desc[UR10][R6.64], R25 ;  /* 0x0000001906007986 */ /* 0x0201e8000c10150a */
[----:B0-----:R-:W5:Y:S04]  /*31290*/  LDL.LU.64 R6, [R1+0x1600] ;  /* 0x0016000001067983 */ /* 0x001f680000300a00 */
[----:B------:R-:W4:Y:S04]  /*312a0*/  LDL.LU.64 R24, [R1+0xc0] ;  /* 0x0000c00001187983 */ /* 0x000f280000300a00 */
[----:B------:R0:W-:Y:S04]  /*312b0*/  STG.E.U16 desc[UR10][R28.64], R16 ;  /* 0x000000101c007986 */ /* 0x0001e8000c10150a */
[----:B0-----:R-:W4:Y:S04]  /*312c0*/  LDL.LU.64 R28, [R1+0xa0] ;  /* 0x0000a000011c7983 */ /* 0x001f280000300a00 */
[----:B-----5:R0:W-:Y:S04]  /*312d0*/  STG.E.U16 desc[UR10][R26.64], R6 ;  /* 0x000000061a007986 */ /* 0x0201e8000c10150a */
[----:B------:R1:W-:Y:S04]  /*312e0*/  STG.E.U16 desc[UR10][R10.64], R7 ;  /* 0x000000070a007986 */ /* 0x0003e8000c10150a */
[----:B0-----:R-:W2:Y:S04]  /*312f0*/  LDL.LU.64 R26, [R1+0x15f8] ;  /* 0x0015f800011a7983 */ /* 0x001ea80000300a00 */
[----:B-1----:R-:W5:Y:S04]  /*31300*/  LDL.LU.64 R10, [R1+0x15f0] ;  /* 0x0015f000010a7983 */ /* 0x002f680000300a00 */
[----:B-----5:R0:W-:Y:S04]  /*31310*/  STG.E.U16 desc[UR10][R14.64], R10 ;  /* 0x0000000a0e007986 */ /* 0x0201e8000c10150a */
[----:B0-----:R-:W5:Y:S04]  /*31320*/  LDL.LU.64 R14, [R1+0x15e8] ;  /* 0x0015e800010e7983 */ /* 0x001f680000300a00 */
[----:B-----5:R0:W-:Y:S04]  /*31330*/  STG.E.U16 desc[UR10][R18.64], R14 ;  /* 0x0000000e12007986 */ /* 0x0201e8000c10150a */
[----:B0-----:R-:W5:Y:S04]  /*31340*/  LDL.LU.64 R18, [R1+0x15e0] ;  /* 0x0015e00001127983 */ /* 0x001f680000300a00 */
[----:B-----5:R0:W-:Y:S04]  /*31350*/  STG.E.U16 desc[UR10][R22.64], R18 ;  /* 0x0000001216007986 */ /* 0x0201e8000c10150a */
[----:B0-----:R-:W3:Y:S04]  /*31360*/  LDL.LU.64 R22, [R1+0x15d8] ;  /* 0x0015d80001167983 */ /* 0x001ee80000300a00 */
[----:B---3--:R-:W-:Y:S04]  /*31370*/  STG.E.U16 desc[UR10][R20.64], R22 ;  /* 0x0000001614007986 */ /* 0x008fe8000c10150a */
[----:B--2---:R0:W-:Y:S04]  /*31380*/  STG.E.U16 desc[UR10][R12.64], R26 ;  /* 0x0000001a0c007986 */ /* 0x0041e8000c10150a */
[----:B0-----:R-:W2:Y:S01]  /*31390*/  LDL.LU.64 R12, [R1+0x90] ;  /* 0x00009000010c7983 */ /* 0x001ea20000300a00 */
[----:B------:R-:W-:-:S05]  /*313a0*/  PRMT R0, R16, 0x7632, R0 ;  /* 0x0000763210007816 */ /* 0x000fca0000000000 */
[----:B------:R-:W-:Y:S04]  /*313b0*/  STG.E.U16 desc[UR10][R8.64], R0 ;  /* 0x0000000008007986 */ /* 0x000fe8000c10150a */
[----:B--2---:R0:W-:Y:S04]  /*313c0*/  STL.64 [R1+0x15c0], R12 ;  /* 0x0015c00c01007387 */ /* 0x0041e80000100a00 */
[----:B0-----:R-:W2:Y:S04]  /*313d0*/  LDL.LU.64 R12, [R1+0x98] ;  /* 0x00009800010c7983 */ /* 0x001ea80000300a00 */
[----:B------:R-:W3:Y:S04]  /*313e0*/  LDL.LU.64 R20, [R1+0x88] ;  /* 0x0000880001147983 */ /* 0x000ee80000300a00 */
[----:B------:R-:W3:Y:S04]  /*313f0*/  LDL.LU R16, [R1+0x1c] ;  /* 0x00001c0001107983 */ /* 0x000ee80000300800 */
[----:B------:R-:W5:Y:S01]  /*31400*/  LDL.LU.64 R8, [R1+0x15d0] ;  /* 0x0015d00001087983 */ /* 0x000f620000300a00 */
[----:B------:R-:W-:-:S02]  /*31410*/  PRMT R6, R6, 0x7632, R6 ;  /* 0x0000763206067816 */ /* 0x000fc40000000006 */
[----:B------:R-:W-:Y:S02]  /*31420*/  PRMT R0, R7, 0x7632, R0 ;  /* 0x0000763207007816 */ /* 0x000fe40000000000 */
[----:B------:R-:W-:Y:S01]  /*31430*/  PRMT R10, R10, 0x7632, R10 ;  /* 0x000076320a0a7816 */ /* 0x000fe2000000000a */
[----:B------:R-:W3:Y:S04]  /*31440*/  LDL.LU R7, [R1+0x15c8] ;  /* 0x0015c80001077983 */ /* 0x000ee80000300800 */
[----:B----4-:R0:W-:Y:S04]  /*31450*/  STG.E.U16 desc[UR10][R24.64], R6 ;  /* 0x0000000618007986 */ /* 0x0101e8000c10150a */
[----:B0-----:R-:W4:Y:S04]  /*31460*/  LDL.LU.64 R24, [R1+0x80] ;  /* 0x0000800001187983 */ /* 0x001f280000300a00 */
[----:B-----5:R0:W-:Y:S04]  /*31470*/  STG.E.U16 desc[UR10][R8.64], R0 ;  /* 0x0000000008007986 */ /* 0x0201e8000c10150a */
[----:B------:R1:W-:Y:S04]  /*31480*/  STG.E.U16 desc[UR10][R4.64], R10 ;  /* 0x0000000a04007986 */ /* 0x0003e8000c10150a */
[----:B0-----:R-:W5:Y:S04]  /*31490*/  LDL.LU.64 R8, [R1+0x78] ;  /* 0x0000780001087983 */ /* 0x001f680000300a00 */
[----:B-1----:R-:W2:Y:S01]  /*314a0*/  LDL.LU.64 R4, [R1+0x68] ;  /* 0x0000680001047983 */ /* 0x002ea20000300a00 */
[----:B------:R-:W-:-:S02]  /*314b0*/  PRMT R14, R14, 0x7632, R14 ;  /* 0x000076320e0e7816 */ /* 0x000fc4000000000e */
[----:B------:R-:W-:-:S03]  /*314c0*/  PRMT R18, R18, 0x7632, R18 ;  /* 0x0000763212127816 */ /* 0x000fc60000000012 */
[----:B------:R-:W-:Y:S04]  /*314d0*/  STG.E.U16 desc[UR10][R2.64], R14 ;  /* 0x0000000e02007986 */ /* 0x000fe8000c10150a */
[----:B------:R-:W-:Y:S04]  /*314e0*/  STG.E.U16 desc[UR10][R28.64], R18 ;  /* 0x000000121c007986 */ /* 0x000fe8000c10150a */
[----:B--2---:R0:W-:Y:S04]  /*314f0*/  STL.64 [R1+0x15a8], R4 ;  /* 0x0015a80401007387 */ /* 0x0041e80000100a00 */
[----:B0-----:R-:W2:Y:S04]  /*31500*/  LDL.LU.64 R4, [R1+0x70] ;  /* 0x0000700001047983 */ /* 0x001ea80000300a00 */
[----:B------:R-:W5:Y:S04]  /*31510*/  LDL.LU R18, [R1+0xc] ;  /* 0x00000c0001127983 */ /* 0x000f680000300800 */
[----:B------:R-:W3:Y:S04]  /*31520*/  LDL.LU.64 R2, [R1+0x48] ;  /* 0x0000480001027983 */ /* 0x000ee80000300a00 */
[----:B---3--:R0:W-:Y:S04]  /*31530*/  STL.64 [R1+0x1588], R2 ;  /* 0x0015880201007387 */ /* 0x0081e80000100a00 */
[----:B0-----:R-:W3:Y:S01]  /*31540*/  LDL.LU.64 R2, [R1+0x50] ;  /* 0x0000500001027983 */ /* 0x001ee20000300a00 */
[----:B------:R-:W-:-:S03]  /*31550*/  PRMT R22, R22, 0x7632, R22 ;  /* 0x0000763216167816 */ /* 0x000fc60000000016 */
[----:B---3--:R0:W-:Y:S04]  /*31560*/  STL.64 [R1+0x1590], R2 ;  /* 0x0015900201007387 */ /* 0x0081e80000100a00 */
[----:B0-----:R-:W3:Y:S04]  /*31570*/  LDL.LU.64 R2, [R1+0x58] ;  /* 0x0000580001027983 */ /* 0x001ee80000300a00 */
[----:B------:R-:W-:Y:S04]  /*31580*/  STG.E.U16 desc[UR10][R12.64], R22 ;  /* 0x000000160c007986 */ /* 0x000fe8000c10150a */
[----:B---3--:R0:W-:Y:S04]  /*31590*/  STL.64 [R1+0x1598], R2 ;  /* 0x0015980201007387 */ /* 0x0081e80000100a00 */
[----:B0-----:R-:W3:Y:S04]  /*315a0*/  LDL.LU.64 R2, [R1+0x60] ;  /* 0x0000600001027983 */ /* 0x001ee80000300a00 */
[----:B------:R-:W3:Y:S04]  /*315b0*/  LDL.LU.64 R28, [R1+0x40] ;  /* 0x00004000011c7983 */ /* 0x000ee80000300a00 */
[----:B------:R-:W4:Y:S01]  /*315c0*/  LDL.LU.64 R12, [R1+0x15c0] ;  /* 0x0015c000010c7983 */ /* 0x000f220000300a00 */
[----:B------:R-:W-:-:S05]  /*315d0*/  PRMT R26, R26, 0x7632, R26 ;  /* 0x000076321a1a7816 */ /* 0x000fca000000001a */
[----:B----4-:R0:W-:Y:S04]  /*315e0*/  STG.E.U16 desc[UR10][R12.64], R26 ;  /* 0x0000001a0c007986 */ /* 0x0101e8000c10150a */
[----:B0-----:R-:W4:Y:S04]  /*315f0*/  LDL.LU R12, [R1+0x15b8] ;  /* 0x0015b800010c7983 */ /* 0x001f280000300800 */
[----:B------:R-:W3:Y:S04]  /*31600*/  LDL.LU R14, [R1+0x238] ;  /* 0x00023800010e7983 */ /* 0x000ee80000300800 */
[----:B------:R0:W-:Y:S04]  /*31610*/  STG.E.U16 desc[UR10][R20.64], R16 ;  /* 0x0000001014007986 */ /* 0x0001e8000c10150a */
[----:B------:R-:W3:Y:S04]  /*31620*/  LDL.LU R13, [R1+0x234] ;  /* 0x00023400010d7983 */ /* 0x000ee80000300800 */
[----:B------:R1:W-:Y:S04]  /*31630*/  STG.E.U16 desc[UR10][R24.64], R7 ;  /* 0x0000000718007986 */ /* 0x0003e8000c10150a */
[----:B0-----:R-:W3:Y:S04]  /*31640*/  LDL.LU R20, [R1+0x230] ;  /* 0x0002300001147983 */ /* 0x001ee80000300800 */
[----:B-----5:R0:W-:Y:S04]  /*31650*/  STG.E.U16 desc[UR10][R8.64], R18 ;  /* 0x0000001208007986 */ /* 0x0201e8000c10150a */
[----:B--2---:R2:W-:Y:S01]  /*31660*/  STG.E.U16 desc[UR10][R4.64], R11 ;  /* 0x0000000b04007986 */ /* 0x0045e2000c10150a */
[----:B----4-:R-:W-:-:S03]  /*31670*/  PRMT R12, R16, 0x7632, R12 ;  /* 0x00007632100c7816 */ /* 0x010fc6000000000c */
[----:B------:R-:W4:Y:S04]  /*31680*/  LDL.LU R16, [R1+0x22c] ;  /* 0x00022c0001107983 */ /* 0x000f280000300800 */
[----:B-1----:R-:W5:Y:S04]  /*31690*/  LDL.LU R25, [R1+0x2a4] ;  /* 0x0002a40001197983 */ /* 0x002f680000300800 */
[----:B------:R-:W5:Y:S04]  /*316a0*/  LDL.LU R21, [R1+0x2a0] ;  /* 0x0002a00001157983 */ /* 0x000f680000300800 */
[----:B------:R-:W5:Y:S04]  /*316b0*/  LDL.LU R17, [R1+0x1dc] ;  /* 0x0001dc0001117983 */ /* 0x000f680000300800 */
[----:B------:R-:W5:Y:S04]  /*316c0*/  LDL.LU R24, [R1+0x1d8] ;  /* 0x0001d80001187983 */ /* 0x000f680000300800 */
[----:B0-----:R-:W4:Y:S04]  /*316d0*/  LDL.LU.64 R8, [R1+0x15b0] ;  /* 0x0015b00001087983 */ /* 0x001f280000300a00 */
[----:B--2---:R-:W2:Y:S04]  /*316e0*/  LDL.LU.64 R4, [R1+0x15a8] ;  /* 0x0015a80001047983 */ /* 0x004ea80000300a00 */
[----:B--2---:R0:W-:Y:S04]  /*316f0*/  STG.E.U16 desc[UR10][R4.64], R15 ;  /* 0x0000000f04007986 */ /* 0x0041e8000c10150a */
[----:B---3--:R1:W-:Y:S04]  /*31700*/  STG.E.U16 desc[UR10][R2.64], R19 ;  /* 0x0000001302007986 */ /* 0x0083e8000c10150a */
[----:B0-----:R-:W2:Y:S04]  /*31710*/  LDL.LU.64 R4, [R1+0x15a0] ;  /* 0x0015a00001047983 */ /* 0x001ea80000300a00 */
[----:B-1----:R-:W3:Y:S01]  /*31720*/  LDL.LU.64 R2, [R1+0x1598] ;  /* 0x0015980001027983 */ /* 0x002ee20000300a00 */
[----:B------:R-:W-:-:S02]  /*31730*/  PRMT R6, R18, 0x7632, R6 ;  /* 0x0000763212067816 */ /* 0x000fc40000000006 */
[----:B--2---:R-:W-:Y:S02]  /*31740*/  PRMT R5, R19, 0x7632, R5 ;  /* 0x0000763213057816 */ /* 0x004fe40000000005 */
[----:B------:R-:W2:Y:S04]  /*31750*/  LDL.LU.64 R18, [R1+0x20] ;  /* 0x0000200001127983 */ /* 0x000ea80000300a00 */
[----:B---3--:R0:W-:Y:S04]  /*31760*/  STG.E.U16 desc[UR10][R2.64], R23 ;  /* 0x0000001702007986 */ /* 0x0081e8000c10150a */
[----:B0-----:R-:W3:Y:S01]  /*31770*/  LDL.LU.64 R2, [R1+0x1590] ;  /* 0x0015900001027983 */ /* 0x001ee20000300a00 */
[----:B------:R-:W-:-:S03]  /*31780*/  PRMT R0, R23, 0x7632, R0 ;  /* 0x0000763217007816 */ /* 0x000fc60000000000 */
[----:B------:R-:W5:Y:S04]  /*31790*/  LDL.LU.64 R22, [R1+0x28] ;  /* 0x0000280001167983 */ /* 0x000f680000300a00 */
[----:B---3--:R0:W-:Y:S04]  /*317a0*/  STG.E.U16 desc[UR10][R2.64], R27 ;  /* 0x0000001b02007986 */ /* 0x0081e8000c10150a */
[----:B0-----:R-:W3:Y:S01]  /*317b0*/  LDL.LU.64 R2, [R1+0x1588] ;  /* 0x0015880001027983 */ /* 0x001ee20000300a00 */
[----:B------:R-:W-:Y:S02]  /*317c0*/  PRMT R10, R7, 0x7632, R10 ;  /* 0x00007632070a7816 */ /* 0x000fe4000000000a */
[----:B------:R-:W-:-:S02]  /*317d0*/  PRMT R4, R27, 0x7632, R4 ;  /* 0x000076321b047816 */ /* 0x000fc40000000004 */
[----:B------:R-:W2:Y:S01]  /*317e0*/  LDL.LU.64 R26, [R1+0x30] ;  /* 0x00003000011a7983 */ /* 0x000ea20000300a00 */
[----:B----4-:R-:W-:-:S03]  /*317f0*/  PRMT R9, R11, 0x7632, R9 ;  /* 0x000076320b097816 */ /* 0x010fc60000000009 */
[----:B---3--:R0:W-:Y:S04]  /*31800*/  STG.E.U16 desc[UR10][R2.64], R12 ;  /* 0x0000000c02007986 */ /* 0x0081e8000c10150a */
[----:B------:R1:W-:Y:S04]  /*31810*/  STG.E.U16 desc[UR10][R28.64], R10 ;  /* 0x0000000a1c007986 */ /* 0x0003e8000c10150a */
[----:B0-----:R-:W3:Y:S04]  /*31820*/  LDL.LU.64 R2, [R1+0x1580] ;  /* 0x0015800001027983 */ /* 0x001ee80000300a00 */
[----:B-1----:R-:W4:Y:S04]  /*31830*/  LDL.LU.64 R28, [R1+0x1578] ;  /* 0x00157800011c7983 */ /* 0x002f280000300a00 */
[----:B------:R-:W5:Y:S01]  /*31840*/  LDL.LU.64 R10, [R1+0x38] ;  /* 0x00003800010a7983 */ /* 0x000f620000300a00 */
[----:B------:R-:W-:-:S02]  /*31850*/  FSEL R12, R16, -INF , P6 ;  /* 0xff800000100c7808 */ /* 0x000fc40003000000 */
[----:B------:R-:W0:Y:S01]  /*31860*/  S2R R16, SR_TID.X ;  /* 0x0000000000107919 */ /* 0x000e220000002100 */
[----:B------:R-:W-:Y:S02]  /*31870*/  PRMT R8, R15, 0x7632, R8 ;  /* 0x000076320f087816 */ /* 0x000fe40000000008 */
[----:B------:R-:W-:Y:S02]  /*31880*/  FSEL R14, R14, -INF , P3 ;  /* 0xff8000000e0e7808 */ /* 0x000fe40001800000 */
[----:B------:R-:W-:Y:S01]  /*31890*/  FSEL R13, R13, -INF , P2 ;  /* 0xff8000000d0d7808 */ /* 0x000fe20001000000 */
[----:B------:R-:W-:-:S04]  /*318a0*/  UIMAD UR4, UR7, UR4, URZ ;  /* 0x00000004070472a4 */ /* 0x000fc8000f8e023f */
[----:B------:R-:W-:Y:S02]  /*318b0*/  USHF.L.U32 UR7, UR4, 0x2, URZ ;  /* 0x0000000204077899 */ /* 0x000fe4000800063f */
[----:B------:R-:W-:Y:S01]  /*318c0*/  UIMAD.WIDE UR4, UR4, 0x4, URZ ;  /* 0x00000004040478a5 */ /* 0x000fe2000f8e023f */
[----:B-----5:R1:W-:Y:S02]  /*318d0*/  STG.E.U16 desc[UR10][R10.64], R6 ;  /* 0x000000060a007986 */ /* 0x0203e4000c10150a */
[----:B-1----:R-:W-:Y:S01]  /*318e0*/  FSEL R11, R20, -INF , P1 ;  /* 0xff800000140b7808 */ /* 0x002fe20000800000 */
[----:B------:R-:W1:Y:S01]  /*318f0*/  LDC.64 R6, c[0x0][0x230] ;  /* 0x00008c00ff067b82 */ /* 0x000e620000000a00 */
[----:B------:R-:W5:Y:S01]  /*31900*/  S2R R20, SR_CTAID.X ;  /* 0x0000000000147919 */ /* 0x000f620000002500 */
[----:B--2---:R-:W-:Y:S04]  /*31910*/  STG.E.U16 desc[UR10][R26.64], R9 ;  /* 0x000000091a007986 */ /* 0x004fe8000c10150a */
[----:B------:R2:W-:Y:S04]  /*31920*/  STG.E.U16 desc[UR10][R22.64], R8 ;  /* 0x0000000816007986 */ /* 0x0005e8000c10150a */
[----:B------:R0:W-:Y:S04]  /*31930*/  STG.E.U16 desc[UR10][R18.64], R5 ;  /* 0x0000000512007986 */ /* 0x0001e8000c10150a */
[----:B----4-:R4:W-:Y:S04]  /*31940*/  STG.E.U16 desc[UR10][R28.64], R0 ;  /* 0x000000001c007986 */ /* 0x0109e8000c10150a */
[----:B---3--:R3:W-:Y:S01]  /*31950*/  STG.E.U16 desc[UR10][R2.64], R4 ;  /* 0x0000000402007986 */ /* 0x0087e2000c10150a */
[----:B------:R-:W-:Y:S01]  /*31960*/  FFMA R10, R11, 0.69314718246459960938, R17 ;  /* 0x3f3172180b0a7823 */ /* 0x000fe20000000011 */
[----:B--2---:R-:W-:Y:S01]  /*31970*/  FFMA R8, R14, 0.69314718246459960938, R25 ;  /* 0x3f3172180e087823 */ /* 0x004fe20000000019 */
[----:B------:R-:W-:Y:S01]  /*31980*/  FFMA R9, R13, 0.69314718246459960938, R21 ;  /* 0x3f3172180d097823 */ /* 0x000fe20000000015 */
[----:B-----5:R-:W-:-:S04]  /*31990*/  SHF.L.U32 R20, R20, 0x5, RZ ;  /* 0x0000000514147819 */ /* 0x020fc800000006ff */
[----:B0-----:R-:W-:Y:S02]  /*319a0*/  LOP3.LUT R20, R20, 0x1f, R16, 0xf8, !PT ;  /* 0x0000001f14147812 */ /* 0x001fe400078ef810 */
[----:B------:R-:W-:Y:S01]  /*319b0*/  LOP3.LUT R16, R16, 0x1c, RZ, 0xc0, !PT ;  /* 0x0000001c10107812 */ /* 0x000fe200078ec0ff */
[----:B------:R-:W-:-:S03]  /*319c0*/  FFMA R11, R12, 0.69314718246459960938, R24 ;  /* 0x3f3172180c0b7823 */ /* 0x000fc60000000018 */
[----:B------:R-:W-:Y:S01]  /*319d0*/  SHF.L.U32 R16, R16, 0x2, RZ ;  /* 0x0000000210107819 */ /* 0x000fe200000006ff */
[----:B------:R-:W-:Y:S01]  /*319e0*/  BAR.SYNC.DEFER_BLOCKING 0x0 ;  /* 0x0000000000007b1d */ /* 0x000fe20000010000 */
[C---:B------:R-:W-:Y:S01]  /*319f0*/  SHF.L.U32 R5, R20.reuse, 0x2, RZ ;  /* 0x0000000214057819 */ /* 0x040fe200000006ff */
[----:B----4-:R-:W-:-:S04]  /*31a00*/  IMAD.HI R0, R20, 0x4, RZ ;  /* 0x0000000414007827 */ /* 0x010fc800078e02ff */
[----:B------:R3:W-:Y:S02]  /*31a10*/  STS.128 [R16+UR6], R8 ;  /* 0x0000000810007988 */ /* 0x0007e40008000c06 */
[----:B------:R-:W-:Y:S01]  /*31a20*/  BAR.SYNC.DEFER_BLOCKING 0x0 ;  /* 0x0000000000007b1d */ /* 0x000fe20000010000 */
[----:B-1----:R-:W-:-:S04]  /*31a30*/  IADD3 R6, P1, P2, R5, UR7, R6 ;  /* 0x0000000705067c10 */ /* 0x002fc8000fa3e006 */
[----:B------:R-:W-:Y:S01]  /*31a40*/  IADD3.X R7, R0, UR5, R7, P1, P2 ;  /* 0x0000000500077c10 */ /* 0x000fe20008fe4407 */
[----:B------:R-:W-:Y:S08]  /*31a50*/  @P0 EXIT ;  /* 0x000000000000094d */ /* 0x000ff00003800000 */
[----:B---3--:R-:W2:Y:S04]  /*31a60*/  LDL.LU R16, [R1+0x23c] ;  /* 0x00023c0001107983 */ /* 0x008ea80000300800 */
[----:B--2---:R-:W0:Y:S04]  /*31a70*/  LDS R3, [R16] ;  /* 0x0000000010037984 */ /* 0x004e280000000800 */
[----:B0-----:R-:W-:Y:S01]  /*31a80*/  STG.E desc[UR10][R6.64], R3 ;  /* 0x0000000306007986 */ /* 0x001fe2000c10190a */
[----:B------:R-:W-:Y:S05]  /*31a90*/  EXIT ;  /* 0x000000000000794d */ /* 0x000fea0003800000 */
.L_x_2:
[----:B------:R-:W-:-:S00]  /*31aa0*/  BRA `(.L_x_2) ;  /* 0xfffffffc00fc7947 */ /* 0x000fc0000383ffff */
[----:B------:R-:W-:-:S00]  /*31ab0*/  NOP ;  /* 0x0000000000007918 */ /* 0x000fc00000000000 */
        /* <DEDUP_REMOVED lines=12> */
.L_x_3:


//--------------------- .nv.global.init           --------------------------
	.section	.nv.global.init,"aw",@progbits
.nv.global.init:
	.type		_$_str,@object
	.size		_$_str,(.L_0 - _$_str)
_$_str:
        /*0000*/ 	.byte	0x5f, 0x5f, 0x43, 0x55, 0x44, 0x41, 0x5f, 0x46, 0x54, 0x5a, 0x00
.L_0:


//--------------------- .nv.shared.attn_fwd       --------------------------
	.section	.nv.shared.attn_fwd,"aw",@nobits
	.sectionflags	@""
	.align	16
	.zero		1024


//--------------------- .nv.shared.reserved.0     --------------------------
	.section	.nv.shared.reserved.0,"aw",@nobits
	.weak		__nv_reservedSMEM_offset_0_alias
	.size		__nv_reservedSMEM_offset_0_alias, 0, 0
	.other		__nv_reservedSMEM_offset_0_alias,@"STO_CUDA_RESERVED_SHARED STV_DEFAULT"
__nv_reservedSMEM_offset_0_alias:
	.zero		0


//--------------------- .nv.constant0.attn_fwd    --------------------------
	.section	.nv.constant0.attn_fwd,"a",@progbits
	.sectionflags	@""
	.align	4
.nv.constant0.attn_fwd:
	.zero		664


//--------------------- SYMBOLS --------------------------

	.type		.nv.reservedSmem.offset0,@object
	.size		.nv.reservedSmem.offset0,0x4
